	.target	sm_90a

	.elftype	@"ET_EXEC"


//--------------------- .note.nv.tkinfo           --------------------------
	.section	.note.nv.tkinfo,"",@"SHT_NOTE"
	.sectionflags	@"SHF_NOTE_NV_TKINFO"
	.tkinfo
        /*0018*/ 	.word	0x00000002
        /*0030*/ 	.string	""
        /*0030*/ 	.string	"ptxas"
        /*0030*/ 	.string	"Cuda compilation tools, release 13.0, V13.0.88"
        /*0030*/ 	.string	"Build cuda_13.0.r13.0/compiler.36424714_0"
        /*0030*/ 	.string	"-v  -suppress-debug-info  -lineinfo  -arch sm_90a "



//--------------------- .note.nv.cuinfo           --------------------------
	.section	.note.nv.cuinfo,"",@"SHT_NOTE"
	.sectionflags	@"SHF_NOTE_NV_CUINFO"
        /*0018*/ 	.short	0x0002
        /*001a*/ 	.short	0x005a
        /*001c*/ 	.short	0x0082
	.zero		2


//--------------------- .nv.info                  --------------------------
	.section	.nv.info,"",@"SHT_CUDA_INFO"
	.align	4


	//----- nvinfo : EIATTR_REGCOUNT
	.align		4
        /*0000*/ 	.byte	0x04, 0x2f
        /*0002*/ 	.short	(.L_1 - .L_0)
	.align		4
.L_0:
        /*0004*/ 	.word	index@(matmul_kernel)
        /*0008*/ 	.word	0x000000ff


	//----- nvinfo : EIATTR_FRAME_SIZE
	.align		4
.L_1:
        /*000c*/ 	.byte	0x04, 0x11
        /*000e*/ 	.short	(.L_3 - .L_2)
	.align		4
.L_2:
        /*0010*/ 	.word	index@(matmul_kernel)
        /*0014*/ 	.word	0x000015f0


	//----- nvinfo : EIATTR_MIN_STACK_SIZE
	.align		4
.L_3:
        /*0018*/ 	.byte	0x04, 0x12
        /*001a*/ 	.short	(.L_5 - .L_4)
	.align		4
.L_4:
        /*001c*/ 	.word	index@(matmul_kernel)
        /*0020*/ 	.word	0x000015f0
.L_5:


//--------------------- .nv.compat                --------------------------
	.section	.nv.compat,"",@"SHT_CUDA_COMPAT_INFO"
	.align	4
        /*0000*/ 	.byte	0x02, 0x09, 0x01, 0x00, 0x02, 0x02, 0x01, 0x00, 0x02, 0x05, 0x05, 0x00, 0x03, 0x07, 0x01, 0x01
        /*0010*/ 	.byte	0x02, 0x03, 0x00, 0x00, 0x02, 0x06, 0x01, 0x00, 0x04, 0x0b, 0x08, 0x00, 0x00, 0x00, 0x00, 0x00
        /*0020*/ 	.byte	0x00, 0x00, 0x00, 0x00


//--------------------- .nv.info.matmul_kernel    --------------------------
	.section	.nv.info.matmul_kernel,"",@"SHT_CUDA_INFO"
	.sectionflags	@""
	.align	4


	//----- nvinfo : EIATTR_CUDA_API_VERSION
	.align		4
        /*0000*/ 	.byte	0x04, 0x37
        /*0002*/ 	.short	(.L_7 - .L_6)
.L_6:
        /*0004*/ 	.word	0x00000082


	//----- nvinfo : EIATTR_KPARAM_INFO
	.align		4
.L_7:
        /*0008*/ 	.byte	0x04, 0x17
        /*000a*/ 	.short	(.L_9 - .L_8)
.L_8:
        /*000c*/ 	.word	0x00000000
        /*0010*/ 	.short	0x000d
        /*0012*/ 	.short	0x0048
        /*0014*/ 	.byte	0x00, 0xf4, 0x21, 0x00


	//----- nvinfo : EIATTR_KPARAM_INFO
	.align		4
.L_9:
        /*0018*/ 	.byte	0x04, 0x17
        /*001a*/ 	.short	(.L_11 - .L_10)
.L_10:
        /*001c*/ 	.word	0x00000000
        /*0020*/ 	.short	0x000c
        /*0022*/ 	.short	0x0040
        /*0024*/ 	.byte	0x00, 0xf4, 0x21, 0x00


	//----- nvinfo : EIATTR_KPARAM_INFO
	.align		4
.L_11:
        /*0028*/ 	.byte	0x04, 0x17
        /*002a*/ 	.short	(.L_13 - .L_12)
.L_12:
        /*002c*/ 	.word	0x00000000
        /*0030*/ 	.short	0x000b
        /*0032*/ 	.short	0x0038
        /*0034*/ 	.byte	0x00, 0xf0, 0x11, 0x00


	//----- nvinfo : EIATTR_KPARAM_INFO
	.align		4
.L_13:
        /*0038*/ 	.byte	0x04, 0x17
        /*003a*/ 	.short	(.L_15 - .L_14)
.L_14:
        /*003c*/ 	.word	0x00000000
        /*0040*/ 	.short	0x000a
        /*0042*/ 	.short	0x0034
        /*0044*/ 	.byte	0x00, 0xf0, 0x11, 0x00


	//----- nvinfo : EIATTR_KPARAM_INFO
	.align		4
.L_15:
        /*0048*/ 	.byte	0x04, 0x17
        /*004a*/ 	.short	(.L_17 - .L_16)
.L_16:
        /*004c*/ 	.word	0x00000000
        /*0050*/ 	.short	0x0009
        /*0052*/ 	.short	0x0030
        /*0054*/ 	.byte	0x00, 0xf0, 0x11, 0x00


	//----- nvinfo : EIATTR_KPARAM_INFO
	.align		4
.L_17:
        /*0058*/ 	.byte	0x04, 0x17
        /*005a*/ 	.short	(.L_19 - .L_18)
.L_18:
        /*005c*/ 	.word	0x00000000
        /*0060*/ 	.short	0x0008
        /*0062*/ 	.short	0x002c
        /*0064*/ 	.byte	0x00, 0xf0, 0x11, 0x00


	//----- nvinfo : EIATTR_KPARAM_INFO
	.align		4
.L_19:
        /*0068*/ 	.byte	0x04, 0x17
        /*006a*/ 	.short	(.L_21 - .L_20)
.L_20:
        /*006c*/ 	.word	0x00000000
        /*0070*/ 	.short	0x0007
        /*0072*/ 	.short	0x0028
        /*0074*/ 	.byte	0x00, 0xf0, 0x11, 0x00


	//----- nvinfo : EIATTR_KPARAM_INFO
	.align		4
.L_21:
        /*0078*/ 	.byte	0x04, 0x17
        /*007a*/ 	.short	(.L_23 - .L_22)
.L_22:
        /*007c*/ 	.word	0x00000000
        /*0080*/ 	.short	0x0006
        /*0082*/ 	.short	0x0024
        /*0084*/ 	.byte	0x00, 0xf0, 0x11, 0x00


	//----- nvinfo : EIATTR_KPARAM_INFO
	.align		4
.L_23:
        /*0088*/ 	.byte	0x04, 0x17
        /*008a*/ 	.short	(.L_25 - .L_24)
.L_24:
        /*008c*/ 	.word	0x00000000
        /*0090*/ 	.short	0x0005
        /*0092*/ 	.short	0x0020
        /*0094*/ 	.byte	0x00, 0xf0, 0x11, 0x00


	//----- nvinfo : EIATTR_KPARAM_INFO
	.align		4
.L_25:
        /*0098*/ 	.byte	0x04, 0x17
        /*009a*/ 	.short	(.L_27 - .L_26)
.L_26:
        /*009c*/ 	.word	0x00000000
        /*00a0*/ 	.short	0x0004
        /*00a2*/ 	.short	0x001c
        /*00a4*/ 	.byte	0x00, 0xf0, 0x11, 0x00


	//----- nvinfo : EIATTR_KPARAM_INFO
	.align		4
.L_27:
        /*00a8*/ 	.byte	0x04, 0x17
        /*00aa*/ 	.short	(.L_29 - .L_28)
.L_28:
        /*00ac*/ 	.word	0x00000000
        /*00b0*/ 	.short	0x0003
        /*00b2*/ 	.short	0x0018
        /*00b4*/ 	.byte	0x00, 0xf0, 0x11, 0x00


	//----- nvinfo : EIATTR_KPARAM_INFO
	.align		4
.L_29:
        /*00b8*/ 	.byte	0x04, 0x17
        /*00ba*/ 	.short	(.L_31 - .L_30)
.L_30:
        /*00bc*/ 	.word	0x00000000
        /*00c0*/ 	.short	0x0002
        /*00c2*/ 	.short	0x0010
        /*00c4*/ 	.byte	0x00, 0xf4, 0x21, 0x00


	//----- nvinfo : EIATTR_KPARAM_INFO
	.align		4
.L_31:
        /*00c8*/ 	.byte	0x04, 0x17
        /*00ca*/ 	.short	(.L_33 - .L_32)
.L_32:
        /*00cc*/ 	.word	0x00000000
        /*00d0*/ 	.short	0x0001
        /*00d2*/ 	.short	0x0008
        /*00d4*/ 	.byte	0x00, 0xf4, 0x21, 0x00


	//----- nvinfo : EIATTR_KPARAM_INFO
	.align		4
.L_33:
        /*00d8*/ 	.byte	0x04, 0x17
        /*00da*/ 	.short	(.L_35 - .L_34)
.L_34:
        /*00dc*/ 	.word	0x00000000
        /*00e0*/ 	.short	0x0000
        /*00e2*/ 	.short	0x0000
        /*00e4*/ 	.byte	0x00, 0xf4, 0x21, 0x00


	//----- nvinfo : EIATTR_SPARSE_MMA_MASK
	.align		4
.L_35:
        /*00e8*/ 	.byte	0x03, 0x50
        /*00ea*/ 	.short	0x0000


	//----- nvinfo : EIATTR_MAXREG_COUNT
	.align		4
        /*00ec*/ 	.byte	0x03, 0x1b
        /*00ee*/ 	.short	0x00ff


	//----- nvinfo : EIATTR_NUM_BARRIERS
	.align		4
        /*00f0*/ 	.byte	0x02, 0x4c
        /*00f2*/ 	.byte	0x01
	.zero		1


	//----- nvinfo : EIATTR_ANNOTATIONS
	.align		4
        /*00f4*/ 	.byte	0x04, 0x55
        /*00f6*/ 	.short	(.L_37 - .L_36)


	//   ....[0]....
.L_36:
        /*00f8*/ 	.word	0x00000001
        /*00fc*/ 	.byte	0xa0, 0x00, 0x00, 0x00, 0x01, 0x00, 0x00, 0x00, 0x70, 0x06, 0x00, 0x00, 0x01, 0x00, 0x00, 0x00
        /* <DEDUP_REMOVED lines=2577> */
        /*a21c*/ 	.byte	0x00, 0x9b, 0x03, 0x00


	//----- nvinfo : EIATTR_MERCURY_ISA_VERSION
	.align		4
.L_37:
        /*a220*/ 	.byte	0x03, 0x5f
        /*a222*/ 	.short	0x0101


	//----- nvinfo : EIATTR_EXIT_INSTR_OFFSETS
	.align		4
        /*a224*/ 	.byte	0x04, 0x1c
        /*a226*/ 	.short	(.L_39 - .L_38)


	//   ....[0]....
.L_38:
        /*a228*/ 	.word	0x00039c60


	//   ....[1]....
        /*a22c*/ 	.word	0x00039c80


	//----- nvinfo : EIATTR_REQNTID
	.align		4
.L_39:
        /*a230*/ 	.byte	0x04, 0x10
        /*a232*/ 	.short	(.L_41 - .L_40)
.L_40:
        /*a234*/ 	.word	0x00000040
        /*a238*/ 	.word	0x00000001
        /*a23c*/ 	.word	0x00000001


	//----- nvinfo : EIATTR_CBANK_PARAM_SIZE
	.align		4
.L_41:
        /*a240*/ 	.byte	0x03, 0x19
        /*a242*/ 	.short	0x0050


	//----- nvinfo : EIATTR_PARAM_CBANK
	.align		4
        /*a244*/ 	.byte	0x04, 0x0a
        /*a246*/ 	.short	(.L_43 - .L_42)
	.align		4
.L_42:
        /*a248*/ 	.word	index@(.nv.constant0.matmul_kernel)
        /*a24c*/ 	.short	0x0210
        /*a24e*/ 	.short	0x0050


	//----- nvinfo : EIATTR_SW_WAR
	.align		4
.L_43:
        /*a250*/ 	.byte	0x04, 0x36
        /*a252*/ 	.short	(.L_45 - .L_44)
.L_44:
        /*a254*/ 	.word	0x00000008
.L_45:


//--------------------- .nv.callgraph             --------------------------
	.section	.nv.callgraph,"",@"SHT_CUDA_CALLGRAPH"
	.align	4
	.sectionentsize	8
	.align		4
        /*0000*/ 	.word	0x00000000
	.align		4
        /*0004*/ 	.word	0xffffffff
	.align		4
        /*0008*/ 	.word	0x00000000
	.align		4
        /*000c*/ 	.word	0xfffffffe
	.align		4
        /*0010*/ 	.word	0x00000000
	.align		4
        /*0014*/ 	.word	0xfffffffd
	.align		4
        /*0018*/ 	.word	0x00000000
	.align		4
        /*001c*/ 	.word	0xfffffffc


//--------------------- .text.matmul_kernel       --------------------------
	.section	.text.matmul_kernel,"ax",@progbits
	.align	128
        .global         matmul_kernel
        .type           matmul_kernel,@function
        .size           matmul_kernel,(.L_x_4 - matmul_kernel)
        .other          matmul_kernel,@"STO_CUDA_ENTRY STV_DEFAULT"
matmul_kernel:
.text.matmul_kernel:
[----:B------:R-:W1:Y:S08]  /*0000*/  LDC R1, c[0x0][0x28] ;  /* 0x00000a00ff017b82 */ /* 0x000e700000000800 */
[----:B------:R-:W2:Y:S01]  /*0010*/  LDC.64 R2, c[0x0][0x228] ;  /* 0x00008a00ff027b82 */ /* 0x000ea20000000a00 */
[----:B-1----:R-:W-:Y:S01]  /*0020*/  VIADD R1, R1, 0xffffea10 ;  /* 0xffffea1001017836 */ /* 0x002fe20000000000 */
[----:B------:R-:W1:Y:S01]  /*0030*/  S2R R5, SR_CTAID.X ;  /* 0x0000000000057919 */ /* 0x000e620000002500 */
[----:B------:R-:W-:Y:S01]  /*0040*/  ULDC.64 UR4, c[0x0][0x238] ;  /* 0x00008e0000047ab9 */ /* 0x000fe20000000a00 */
[----:B------:R-:W-:Y:S01]  /*0050*/  ULDC.64 UR6, c[0x0][0x218] ;  /* 0x0000860000067ab9 */ /* 0x000fe20000000a00 */
[----:B------:R-:W-:Y:S01]  /*0060*/  ULDC.64 UR8, c[0x0][0x210] ;  /* 0x0000840000087ab9 */ /* 0x000fe20000000a00 */
[----:B------:R-:W3:Y:S02]  /*0070*/  S2R R56, SR_TID.X ;  /* 0x0000000000387919 */ /* 0x000ee40000002100 */
[----:B------:R-:W4:Y:S01]  /*0080*/  LDC.64 R236, c[0x0][0x230] ;  /* 0x00008c00ffec7b82 */ /* 0x000f220000000a00 */
[----:B--2---:R-:W-:Y:S01]  /*0090*/  IMAD.MOV.U32 R50, RZ, RZ, R3 ;  /* 0x000000ffff327224 */ /* 0x004fe200078e0003 */
[----:B------:R2:W-:Y:S01]  /*00a0*/  STL.64 [R1+0xf70], R2 ;  /* 0x000f700201007387 */ /* 0x0005e20000100a00 */
[----:B------:R-:W-:-:S02]  /*00b0*/  IMAD.MOV.U32 R52, RZ, RZ, R2 ;  /* 0x000000ffff347224 */ /* 0x000fc400078e0002 */
[----:B------:R-:W-:Y:S02]  /*00c0*/  VIADD R0, R50, 0xff ;  /* 0x000000ff32007836 */ /* 0x000fe40000000000 */
[----:B----4-:R-:W-:Y:S01]  /*00d0*/  VIADD R238, R236, 0xffffffff ;  /* 0xffffffffecee7836 */ /* 0x010fe20000000000 */
[----:B-1----:R-:W-:Y:S02]  /*00e0*/  IABS R8, R5 ;  /* 0x0000000500087213 */ /* 0x002fe40000000000 */
[----:B--2---:R-:W-:Y:S02]  /*00f0*/  SHF.R.S32.HI R3, RZ, 0x1f, R0 ;  /* 0x0000001fff037819 */ /* 0x004fe40000011400 */
[----:B---3--:R-:W-:Y:S02]  /*0100*/  LOP3.LUT R12, R56, 0x3f, RZ, 0xc0, !PT ;  /* 0x0000003f380c7812 */ /* 0x008fe400078ec0ff */
[----:B------:R-:W-:-:S04]  /*0110*/  LEA.HI R3, R3, R0, RZ, 0x8 ;  /* 0x0000000003037211 */ /* 0x000fc800078f40ff */
[----:B------:R-:W-:-:S05]  /*0120*/  SHF.R.S32.HI R3, RZ, 0x8, R3 ;  /* 0x00000008ff037819 */ /* 0x000fca0000011403 */
[----:B------:R-:W-:-:S05]  /*0130*/  IMAD.SHL.U32 R4, R3, 0x8, RZ ;  /* 0x0000000803047824 */ /* 0x000fca00078e00ff */
[-C--:B------:R-:W-:Y:S02]  /*0140*/  IABS R7, R4.reuse ;  /* 0x0000000400077213 */ /* 0x080fe40000000000 */
[----:B------:R-:W-:Y:S02]  /*0150*/  IABS R10, R4 ;  /* 0x00000004000a7213 */ /* 0x000fe40000000000 */
[----:B------:R-:W1:Y:S08]  /*0160*/  I2F.RP R0, R7 ;  /* 0x0000000700007306 */ /* 0x000e700000209400 */
[----:B-1----:R-:W1:Y:S02]  /*0170*/  MUFU.RCP R0, R0 ;  /* 0x0000000000007308 */ /* 0x002e640000001000 */
[----:B-1----:R-:W-:-:S02]  /*0180*/  VIADD R2, R0, 0xffffffe ;  /* 0x0ffffffe00027836 */ /* 0x002fc40000000000 */
[----:B------:R-:W-:-:S04]  /*0190*/  IMAD.MOV R0, RZ, RZ, -R10 ;  /* 0x000000ffff007224 */ /* 0x000fc800078e0a0a */
[----:B------:R1:W2:Y:S02]  /*01a0*/  F2I.FTZ.U32.TRUNC.NTZ R3, R2 ;  /* 0x0000000200037305 */ /* 0x0002a4000021f000 */
[----:B-1----:R-:W-:Y:S02]  /*01b0*/  IMAD.MOV.U32 R2, RZ, RZ, RZ ;  /* 0x000000ffff027224 */ /* 0x002fe400078e00ff */
[----:B--2---:R-:W-:-:S04]  /*01c0*/  IMAD.MOV R6, RZ, RZ, -R3 ;  /* 0x000000ffff067224 */ /* 0x004fc800078e0a03 */
[----:B------:R-:W-:Y:S01]  /*01d0*/  IMAD R9, R6, R7, RZ ;  /* 0x0000000706097224 */ /* 0x000fe200078e02ff */
[----:B------:R-:W-:-:S03]  /*01e0*/  MOV R6, R8 ;  /* 0x0000000800067202 */ /* 0x000fc60000000f00 */
[----:B------:R-:W-:Y:S01]  /*01f0*/  IMAD.HI.U32 R3, R3, R9, R2 ;  /* 0x0000000903037227 */ /* 0x000fe200078e0002 */
[----:B------:R-:W-:-:S05]  /*0200*/  IABS R9, R52 ;  /* 0x0000003400097213 */ /* 0x000fca0000000000 */
[----:B------:R-:W-:-:S04]  /*0210*/  IMAD.HI.U32 R3, R3, R6, RZ ;  /* 0x0000000603037227 */ /* 0x000fc800078e00ff */
[----:B------:R-:W-:-:S05]  /*0220*/  IMAD R0, R3, R0, R6 ;  /* 0x0000000003007224 */ /* 0x000fca00078e0206 */
[----:B------:R-:W-:-:S13]  /*0230*/  ISETP.GT.U32.AND P1, PT, R7, R0, PT ;  /* 0x000000000700720c */ /* 0x000fda0003f24070 */
[----:B------:R-:W-:Y:S02]  /*0240*/  @!P1 IMAD.IADD R0, R0, 0x1, -R7 ;  /* 0x0000000100009824 */ /* 0x000fe400078e0a07 */
[----:B------:R-:W-:Y:S01]  /*0250*/  @!P1 VIADD R3, R3, 0x1 ;  /* 0x0000000103039836 */ /* 0x000fe20000000000 */
[----:B------:R-:W-:Y:S02]  /*0260*/  ISETP.NE.AND P1, PT, R4, RZ, PT ;  /* 0x000000ff0400720c */ /* 0x000fe40003f25270 */
[----:B------:R-:W-:Y:S02]  /*0270*/  ISETP.GE.U32.AND P0, PT, R0, R7, PT ;  /* 0x000000070000720c */ /* 0x000fe40003f06070 */
[----:B------:R-:W-:-:S04]  /*0280*/  LOP3.LUT R0, R5, R4, RZ, 0x3c, !PT ;  /* 0x0000000405007212 */ /* 0x000fc800078e3cff */
[----:B------:R-:W-:Y:S01]  /*0290*/  ISETP.GE.AND P2, PT, R0, RZ, PT ;  /* 0x000000ff0000720c */ /* 0x000fe20003f46270 */
[----:B------:R-:W-:-:S06]  /*02a0*/  VIADD R0, R52, 0x7f ;  /* 0x0000007f34007836 */ /* 0x000fcc0000000000 */
[----:B------:R-:W-:-:S04]  /*02b0*/  @P0 VIADD R3, R3, 0x1 ;  /* 0x0000000103030836 */ /* 0x000fc80000000000 */
[----:B------:R-:W-:Y:S01]  /*02c0*/  IMAD.MOV.U32 R2, RZ, RZ, R3 ;  /* 0x000000ffff027224 */ /* 0x000fe200078e0003 */
[----:B------:R-:W-:-:S04]  /*02d0*/  SHF.R.S32.HI R3, RZ, 0x1f, R0 ;  /* 0x0000001fff037819 */ /* 0x000fc80000011400 */
[----:B------:R-:W-:Y:S02]  /*02e0*/  @!P2 IADD3 R2, -R2, RZ, RZ ;  /* 0x000000ff0202a210 */ /* 0x000fe40007ffe1ff */
[----:B------:R-:W-:Y:S02]  /*02f0*/  @!P1 LOP3.LUT R2, RZ, R4, RZ, 0x33, !PT ;  /* 0x00000004ff029212 */ /* 0x000fe400078e33ff */
[----:B------:R-:W-:-:S03]  /*0300*/  LEA.HI R3, R3, R0, RZ, 0x7 ;  /* 0x0000000003037211 */ /* 0x000fc600078f38ff */
[----:B------:R-:W-:Y:S02]  /*0310*/  IMAD.SHL.U32 R8, R2, 0x8, RZ ;  /* 0x0000000802087824 */ /* 0x000fe400078e00ff */
[----:B------:R-:W-:-:S03]  /*0320*/  IMAD.MOV R2, RZ, RZ, -R2 ;  /* 0x000000ffff027224 */ /* 0x000fc600078e0a02 */
[----:B------:R-:W-:Y:S01]  /*0330*/  LEA.HI.SX32 R3, R3, -R8, 0x19 ;  /* 0x8000000803037211 */ /* 0x000fe200078fcaff */
[----:B------:R-:W-:Y:S02]  /*0340*/  IMAD R10, R4, R2, R5 ;  /* 0x00000002040a7224 */ /* 0x000fe400078e0205 */
[----:B------:R-:W-:Y:S01]  /*0350*/  IMAD.MOV.U32 R2, RZ, RZ, RZ ;  /* 0x000000ffff027224 */ /* 0x000fe200078e00ff */
[----:B------:R-:W-:-:S04]  /*0360*/  VIMNMX R11, R3, 0x8, PT ;  /* 0x00000008030b7848 */ /* 0x000fc80003fe0100 */
[-C--:B------:R-:W-:Y:S02]  /*0370*/  IABS R6, R11.reuse ;  /* 0x0000000b00067213 */ /* 0x080fe40000000000 */
[----:B------:R-:W-:Y:S02]  /*0380*/  IABS R4, R11 ;  /* 0x0000000b00047213 */ /* 0x000fe40000000000 */
[----:B------:R-:W1:Y:S08]  /*0390*/  I2F.RP R0, R6 ;  /* 0x0000000600007306 */ /* 0x000e700000209400 */
[----:B-1----:R-:W1:Y:S02]  /*03a0*/  MUFU.RCP R0, R0 ;  /* 0x0000000000007308 */ /* 0x002e640000001000 */
[----:B-1----:R-:W-:Y:S01]  /*03b0*/  VIADD R3, R0, 0xffffffe ;  /* 0x0ffffffe00037836 */ /* 0x002fe20000000000 */
[----:B------:R-:W-:-:S05]  /*03c0*/  IABS R0, R50 ;  /* 0x0000003200007213 */ /* 0x000fca0000000000 */
[----:B------:R-:W1:Y:S02]  /*03d0*/  F2I.FTZ.U32.TRUNC.NTZ R3, R3 ;  /* 0x0000000300037305 */ /* 0x000e64000021f000 */
[----:B-1----:R-:W-:-:S04]  /*03e0*/  IMAD.MOV R7, RZ, RZ, -R3 ;  /* 0x000000ffff077224 */ /* 0x002fc800078e0a03 */
[----:B------:R-:W-:Y:S01]  /*03f0*/  IMAD.MOV.U32 R5, RZ, RZ, R7 ;  /* 0x000000ffff057224 */ /* 0x000fe200078e0007 */
[----:B------:R-:W-:-:S03]  /*0400*/  IABS R7, R10 ;  /* 0x0000000a00077213 */ /* 0x000fc60000000000 */
[----:B------:R-:W-:-:S04]  /*0410*/  IMAD R5, R5, R6, RZ ;  /* 0x0000000605057224 */ /* 0x000fc800078e02ff */
[----:B------:R-:W-:Y:S02]  /*0420*/  IMAD.HI.U32 R2, R3, R5, R2 ;  /* 0x0000000503027227 */ /* 0x000fe400078e0002 */
[----:B------:R-:W1:Y:S02]  /*0430*/  I2F.RP R5, R0 ;  /* 0x0000000000057306 */ /* 0x000e640000209400 */
[----:B------:R-:W-:Y:S02]  /*0440*/  IMAD.MOV R3, RZ, RZ, -R4 ;  /* 0x000000ffff037224 */ /* 0x000fe400078e0a04 */
[----:B------:R-:W-:-:S04]  /*0450*/  IMAD.HI.U32 R2, R2, R7, RZ ;  /* 0x0000000702027227 */ /* 0x000fc800078e00ff */
[----:B------:R-:W-:Y:S01]  /*0460*/  IMAD R3, R2, R3, R7 ;  /* 0x0000000302037224 */ /* 0x000fe200078e0207 */
[----:B------:R-:W2:Y:S04]  /*0470*/  I2F.RP R4, R9 ;  /* 0x0000000900047306 */ /* 0x000ea80000209400 */
[----:B------:R-:W-:-:S04]  /*0480*/  ISETP.GT.U32.AND P1, PT, R6, R3, PT ;  /* 0x000000030600720c */ /* 0x000fc80003f24070 */
[----:B-1----:R-:W-:Y:S08]  /*0490*/  MUFU.RCP R5, R5 ;  /* 0x0000000500057308 */ /* 0x002ff00000001000 */
[----:B--2---:R-:W1:Y:S01]  /*04a0*/  MUFU.RCP R4, R4 ;  /* 0x0000000400047308 */ /* 0x004e620000001000 */
[----:B------:R-:W-:Y:S01]  /*04b0*/  @!P1 IADD3 R3, R3, -R6, RZ ;  /* 0x8000000603039210 */ /* 0x000fe20007ffe0ff */
[----:B------:R-:W-:Y:S01]  /*04c0*/  @!P1 VIADD R2, R2, 0x1 ;  /* 0x0000000102029836 */ /* 0x000fe20000000000 */
[----:B------:R-:W-:-:S02]  /*04d0*/  ISETP.NE.AND P1, PT, R11, RZ, PT ;  /* 0x000000ff0b00720c */ /* 0x000fc40003f25270 */
[----:B------:R-:W-:Y:S02]  /*04e0*/  ISETP.GE.U32.AND P0, PT, R3, R6, PT ;  /* 0x000000060300720c */ /* 0x000fe40003f06070 */
[----:B------:R-:W-:-:S04]  /*04f0*/  LOP3.LUT R3, R10, R11, RZ, 0x3c, !PT ;  /* 0x0000000b0a037212 */ /* 0x000fc800078e3cff */
[----:B------:R-:W-:Y:S01]  /*0500*/  ISETP.GE.AND P2, PT, R3, RZ, PT ;  /* 0x000000ff0300720c */ /* 0x000fe20003f46270 */
[----:B-1----:R-:W-:-:S06]  /*0510*/  VIADD R3, R4, 0xffffffe ;  /* 0x0ffffffe04037836 */ /* 0x002fcc0000000000 */
[----:B------:R-:W-:Y:S02]  /*0520*/  @P0 VIADD R2, R2, 0x1 ;  /* 0x0000000102020836 */ /* 0x000fe40000000000 */
[----:B------:R-:W-:Y:S02]  /*0530*/  VIADD R4, R5, 0xffffffe ;  /* 0x0ffffffe05047836 */ /* 0x000fe40000000000 */
[----:B------:R-:W-:Y:S01]  /*0540*/  IMAD.MOV.U32 R252, RZ, RZ, R2 ;  /* 0x000000fffffc7224 */ /* 0x000fe200078e0002 */
[----:B------:R-:W1:Y:S03]  /*0550*/  F2I.FTZ.U32.TRUNC.NTZ R3, R3 ;  /* 0x0000000300037305 */ /* 0x000e66000021f000 */
[----:B------:R-:W-:Y:S01]  /*0560*/  @!P2 IMAD.MOV R252, RZ, RZ, -R252 ;  /* 0x000000fffffca224 */ /* 0x000fe200078e0afc */
[----:B------:R-:W-:-:S04]  /*0570*/  @!P1 LOP3.LUT R252, RZ, R11, RZ, 0x33, !PT ;  /* 0x0000000bfffc9212 */ /* 0x000fc800078e33ff */
[----:B------:R-:W2:Y:S01]  /*0580*/  F2I.FTZ.U32.TRUNC.NTZ R5, R4 ;  /* 0x0000000400057305 */ /* 0x000ea2000021f000 */
[----:B------:R-:W-:Y:S02]  /*0590*/  IMAD.MOV R2, RZ, RZ, -R252 ;  /* 0x000000ffff027224 */ /* 0x000fe400078e0afc */
[----:B------:R-:W-:Y:S02]  /*05a0*/  IMAD.SHL.U32 R252, R252, 0x100, RZ ;  /* 0x00000100fcfc7824 */ /* 0x000fe400078e00ff */
[----:B------:R-:W-:Y:S01]  /*05b0*/  IMAD R2, R11, R2, R10 ;  /* 0x000000020b027224 */ /* 0x000fe200078e020a */
[----:B-1----:R-:W-:-:S03]  /*05c0*/  IADD3 R6, RZ, -R3, RZ ;  /* 0x80000003ff067210 */ /* 0x002fc60007ffe0ff */
[----:B------:R-:W-:Y:S02]  /*05d0*/  IMAD.IADD R2, R8, 0x1, R2 ;  /* 0x0000000108027824 */ /* 0x000fe400078e0202 */
[----:B------:R-:W-:Y:S01]  /*05e0*/  IMAD R7, R6, R9, RZ ;  /* 0x0000000906077224 */ /* 0x000fe200078e02ff */
[----:B------:R-:W-:Y:S01]  /*05f0*/  SHF.R.U32.HI R6, RZ, 0x5, R56 ;  /* 0x00000005ff067819 */ /* 0x000fe20000011638 */
[----:B------:R-:W-:Y:S01]  /*0600*/  IMAD R54, R2, 0x80, R12 ;  /* 0x0000008002367824 */ /* 0x000fe200078e020c */
[----:B------:R-:W-:Y:S01]  /*0610*/  LOP3.LUT R56, R56, 0x1f, RZ, 0xc0, !PT ;  /* 0x0000001f38387812 */ /* 0x000fe200078ec0ff */
[----:B------:R-:W-:Y:S02]  /*0620*/  IMAD.MOV.U32 R2, RZ, RZ, RZ ;  /* 0x000000ffff027224 */ /* 0x000fe400078e00ff */
[----:B------:R-:W-:Y:S01]  /*0630*/  VIADD R48, R54, 0x40 ;  /* 0x0000004036307836 */ /* 0x000fe20000000000 */
[----:B------:R-:W-:Y:S01]  /*0640*/  IABS R36, R54 ;  /* 0x0000003600247213 */ /* 0x000fe20000000000 */
[----:B------:R-:W-:Y:S01]  /*0650*/  IMAD.HI.U32 R3, R3, R7, R2 ;  /* 0x0000000703037227 */ /* 0x000fe200078e0002 */
[----:B------:R-:W-:Y:S01]  /*0660*/  SGXT.U32 R7, R6, 0x1 ;  /* 0x000000010607781a */ /* 0x000fe20000000000 */
[----:B------:R1:W-:Y:S01]  /*0670*/  STL [R1+0x940], R54 ;  /* 0x0009403601007387 */ /* 0x0003e20000100800 */
[----:B------:R-:W-:Y:S01]  /*0680*/  IABS R42, R48 ;  /* 0x00000030002a7213 */ /* 0x000fe20000000000 */
[----:B--2---:R-:W-:Y:S01]  /*0690*/  IMAD.MOV R4, RZ, RZ, -R5 ;  /* 0x000000ffff047224 */ /* 0x004fe200078e0a05 */
[----:B------:R-:W-:Y:S01]  /*06a0*/  LOP3.LUT R2, R252, R7, RZ, 0xfc, !PT ;  /* 0x00000007fc027212 */ /* 0x000fe200078efcff */
[C---:B------:R-:W-:Y:S01]  /*06b0*/  IMAD.HI.U32 R6, R3.reuse, R36, RZ ;  /* 0x0000002403067227 */ /* 0x040fe200078e00ff */
[----:B------:R2:W-:Y:S02]  /*06c0*/  STL [R1+0x944], R48 ;  /* 0x0009443001007387 */ /* 0x0005e40000100800 */
[----:B------:R-:W-:Y:S01]  /*06d0*/  IABS R8, R2 ;  /* 0x0000000200087213 */ /* 0x000fe20000000000 */
[----:B------:R-:W-:Y:S01]  /*06e0*/  IMAD.MOV.U32 R7, RZ, RZ, R4 ;  /* 0x000000ffff077224 */ /* 0x000fe200078e0004 */
[----:B------:R-:W-:Y:S01]  /*06f0*/  MOV R4, RZ ;  /* 0x000000ff00047202 */ /* 0x000fe20000000f00 */
[----:B------:R-:W-:Y:S01]  /*0700*/  IMAD.HI.U32 R3, R3, R42, RZ ;  /* 0x0000002a03037227 */ /* 0x000fe200078e00ff */
[C---:B------:R-:W-:Y:S01]  /*0710*/  LOP3.LUT R13, R2.reuse, 0xfe, RZ, 0xfc, !PT ;  /* 0x000000fe020d7812 */ /* 0x040fe200078efcff */
[----:B------:R3:W-:Y:S01]  /*0720*/  STL [R1+0xfa8], R252 ;  /* 0x000fa8fc01007387 */ /* 0x0007e20000100800 */
[C---:B------:R-:W-:Y:S01]  /*0730*/  LOP3.LUT R10, R2.reuse, 0x4, RZ, 0xfc, !PT ;  /* 0x00000004020a7812 */ /* 0x040fe200078efcff */
[----:B------:R-:W-:Y:S01]  /*0740*/  IMAD R7, R7, R0, RZ ;  /* 0x0000000007077224 */ /* 0x000fe200078e02ff */
[----:B------:R-:W-:Y:S01]  /*0750*/  IABS R11, R13 ;  /* 0x0000000d000b7213 */ /* 0x000fe20000000000 */
[----:B------:R-:W-:Y:S01]  /*0760*/  IMAD.MOV R3, RZ, RZ, -R3 ;  /* 0x000000ffff037224 */ /* 0x000fe200078e0a03 */
[----:B------:R-:W-:Y:S01]  /*0770*/  IABS R221, R10 ;  /* 0x0000000a00dd7213 */ /* 0x000fe20000000000 */
[----:B------:R-:W-:Y:S01]  /*0780*/  IMAD.HI.U32 R4, R5, R7, R4 ;  /* 0x0000000705047227 */ /* 0x000fe200078e0004 */
[----:B------:R-:W-:-:S02]  /*0790*/  LOP3.LUT R12, R2, 0x6, RZ, 0xfc, !PT ;  /* 0x00000006020c7812 */ /* 0x000fc400078efcff */
[----:B------:R-:W-:Y:S01]  /*07a0*/  ISETP.GE.AND P6, PT, R13, RZ, PT ;  /* 0x000000ff0d00720c */ /* 0x000fe20003fc6270 */
[----:B------:R-:W-:Y:S01]  /*07b0*/  IMAD.MOV.U32 R7, RZ, RZ, R8 ;  /* 0x000000ffff077224 */ /* 0x000fe200078e0008 */
[C---:B------:R-:W-:Y:S01]  /*07c0*/  LOP3.LUT R8, R2.reuse, 0x2, RZ, 0xfc, !PT ;  /* 0x0000000202087812 */ /* 0x040fe200078efcff */
[C---:B------:R-:W-:Y:S01]  /*07d0*/  IMAD R42, R9.reuse, R3, R42 ;  /* 0x00000003092a7224 */ /* 0x040fe200078e022a */
[----:B------:R-:W-:Y:S01]  /*07e0*/  LOP3.LUT R14, R2, 0x16, RZ, 0xfc, !PT ;  /* 0x00000016020e7812 */ /* 0x000fe200078efcff */
[----:B------:R-:W-:Y:S01]  /*07f0*/  IMAD.HI.U32 R3, R4, R7, RZ ;  /* 0x0000000704037227 */ /* 0x000fe200078e00ff */
[----:B------:R-:W-:Y:S02]  /*0800*/  IABS R139, R8 ;  /* 0x00000008008b7213 */ /* 0x000fe40000000000 */
[----:B------:R-:W-:Y:S01]  /*0810*/  ISETP.GT.U32.AND P1, PT, R9, R42, PT ;  /* 0x0000002a0900720c */ /* 0x000fe20003f24070 */
[----:B------:R-:W-:Y:S01]  /*0820*/  IMAD.MOV R3, RZ, RZ, -R3 ;  /* 0x000000ffff037224 */ /* 0x000fe200078e0a03 */
[----:B------:R-:W-:Y:S01]  /*0830*/  ISETP.GE.AND P5, PT, R8, RZ, PT ;  /* 0x000000ff0800720c */ /* 0x000fe20003fa6270 */
[----:B------:R-:W-:Y:S01]  /*0840*/  IMAD.HI.U32 R5, R4, R11, RZ ;  /* 0x0000000b04057227 */ /* 0x000fe200078e00ff */
[----:B------:R-:W-:-:S02]  /*0850*/  LOP3.LUT R8, R2, 0x8, RZ, 0xfc, !PT ;  /* 0x0000000802087812 */ /* 0x000fc400078efcff */
[----:B------:R-:W-:Y:S01]  /*0860*/  IABS R13, R14 ;  /* 0x0000000e000d7213 */ /* 0x000fe20000000000 */
[C---:B------:R-:W-:Y:S01]  /*0870*/  IMAD R3, R0.reuse, R3, R7 ;  /* 0x0000000300037224 */ /* 0x040fe200078e0207 */
[----:B------:R-:W-:Y:S01]  /*0880*/  IABS R7, R12 ;  /* 0x0000000c00077213 */ /* 0x000fe20000000000 */
[----:B------:R-:W-:Y:S01]  /*0890*/  IMAD.MOV R6, RZ, RZ, -R6 ;  /* 0x000000ffff067224 */ /* 0x000fe200078e0a06 */
[----:B------:R-:W-:Y:S01]  /*08a0*/  IABS R21, R8 ;  /* 0x0000000800157213 */ /* 0x000fe20000000000 */
[----:B------:R-:W-:Y:S01]  /*08b0*/  IMAD.MOV R5, RZ, RZ, -R5 ;  /* 0x000000ffff057224 */ /* 0x000fe200078e0a05 */
[----:B------:R-:W-:Y:S01]  /*08c0*/  ISETP.GT.U32.AND P2, PT, R0, R3, PT ;  /* 0x000000030000720c */ /* 0x000fe20003f44070 */
[C---:B------:R-:W-:Y:S01]  /*08d0*/  IMAD R36, R9.reuse, R6, R36 ;  /* 0x0000000609247224 */ /* 0x040fe200078e0224 */
[----:B------:R-:W-:Y:S01]  /*08e0*/  LOP3.LUT R15, R2, 0x18, RZ, 0xfc, !PT ;  /* 0x00000018020f7812 */ /* 0x000fe200078efcff */
[----:B------:R-:W-:Y:S01]  /*08f0*/  IMAD R11, R0, R5, R11 ;  /* 0x00000005000b7224 */ /* 0x000fe200078e020b */
[----:B------:R-:W-:Y:S01]  /*0900*/  LOP3.LUT R18, R2, 0x1c, RZ, 0xfc, !PT ;  /* 0x0000001c02127812 */ /* 0x000fe200078efcff */
[----:B------:R-:W-:Y:S01]  /*0910*/  IMAD.HI.U32 R6, R4, R221, RZ ;  /* 0x000000dd04067227 */ /* 0x000fe200078e00ff */
[----:B------:R-:W-:-:S02]  /*0920*/  ISETP.GT.U32.AND P0, PT, R9, R36, PT ;  /* 0x000000240900720c */ /* 0x000fc40003f04070 */
[----:B------:R-:W-:Y:S01]  /*0930*/  ISETP.GT.U32.AND P3, PT, R0, R11, PT ;  /* 0x0000000b0000720c */ /* 0x000fe20003f64070 */
[----:B------:R-:W-:Y:S01]  /*0940*/  IMAD.MOV R6, RZ, RZ, -R6 ;  /* 0x000000ffff067224 */ /* 0x000fe200078e0a06 */
[----:B------:R-:W-:Y:S01]  /*0950*/  IABS R29, R15 ;  /* 0x0000000f001d7213 */ /* 0x000fe20000000000 */
[----:B------:R-:W-:Y:S01]  /*0960*/  @!P1 IMAD.IADD R42, R42, 0x1, -R9 ;  /* 0x000000012a2a9824 */ /* 0x000fe200078e0a09 */
[----:B------:R-:W-:Y:S01]  /*0970*/  LOP3.LUT R16, R2, 0x1a, RZ, 0xfc, !PT ;  /* 0x0000001a02107812 */ /* 0x000fe200078efcff */
[----:B------:R-:W-:Y:S01]  /*0980*/  IMAD R221, R0, R6, R221 ;  /* 0x0000000600dd7224 */ /* 0x000fe200078e02dd */
[----:B------:R-:W-:Y:S01]  /*0990*/  IABS R133, R18 ;  /* 0x0000001200857213 */ /* 0x000fe20000000000 */
[----:B------:R-:W-:Y:S01]  /*09a0*/  @!P2 IMAD.IADD R3, R3, 0x1, -R0 ;  /* 0x000000010303a824 */ /* 0x000fe200078e0a00 */
[----:B------:R-:W-:Y:S01]  /*09b0*/  ISETP.GT.U32.AND P1, PT, R9, R42, PT ;  /* 0x0000002a0900720c */ /* 0x000fe20003f24070 */
[----:B------:R-:W-:Y:S01]  /*09c0*/  IMAD.HI.U32 R5, R4, R139, RZ ;  /* 0x0000008b04057227 */ /* 0x000fe200078e00ff */
[----:B------:R-:W-:-:S02]  /*09d0*/  ISETP.GT.U32.AND P2, PT, R0, R221, PT ;  /* 0x000000dd0000720c */ /* 0x000fc40003f44070 */
[----:B------:R-:W-:Y:S01]  /*09e0*/  ISETP.GT.U32.AND P4, PT, R0, R3, PT ;  /* 0x000000030000720c */ /* 0x000fe20003f84070 */
[----:B------:R-:W-:Y:S01]  /*09f0*/  @!P3 IMAD.IADD R11, R11, 0x1, -R0 ;  /* 0x000000010b0bb824 */ /* 0x000fe200078e0a00 */
[----:B------:R-:W-:Y:S01]  /*0a00*/  IADD3 R5, -R5, RZ, RZ ;  /* 0x000000ff05057210 */ /* 0x000fe20007ffe1ff */
[----:B------:R-:W-:Y:S01]  /*0a10*/  @!P0 IMAD.IADD R36, R36, 0x1, -R9 ;  /* 0x0000000124248824 */ /* 0x000fe200078e0a09 */
[----:B------:R-:W-:Y:S01]  /*0a20*/  IABS R151, R16 ;  /* 0x0000001000977213 */ /* 0x000fe20000000000 */
[----:B------:R-:W-:Y:S01]  /*0a30*/  IMAD.HI.U32 R6, R4, R21, RZ ;  /* 0x0000001504067227 */ /* 0x000fe200078e00ff */
[C---:B------:R-:W-:Y:S02]  /*0a40*/  ISETP.GT.U32.AND P3, PT, R0.reuse, R11, PT ;  /* 0x0000000b0000720c */ /* 0x040fe40003f64070 */
[----:B------:R-:W-:Y:S01]  /*0a50*/  ISETP.GT.U32.AND P0, PT, R9, R36, PT ;  /* 0x000000240900720c */ /* 0x000fe20003f04070 */
[----:B------:R-:W-:Y:S01]  /*0a60*/  IMAD R139, R0, R5, R139 ;  /* 0x00000005008b7224 */ /* 0x000fe200078e028b */
[----:B------:R-:W-:Y:S01]  /*0a70*/  LOP3.LUT R20, R2, 0xce, RZ, 0xfc, !PT ;  /* 0x000000ce02147812 */ /* 0x000fe200078efcff */
[----:B------:R-:W-:Y:S01]  /*0a80*/  IMAD.HI.U32 R5, R4, R7, RZ ;  /* 0x0000000704057227 */ /* 0x000fe200078e00ff */
[----:B------:R-:W-:-:S02]  /*0a90*/  LOP3.LUT R22, R2, 0xd0, RZ, 0xfc, !PT ;  /* 0x000000d002167812 */ /* 0x000fc400078efcff */
[----:B------:R-:W-:Y:S01]  /*0aa0*/  IABS R183, R20 ;  /* 0x0000001400b77213 */ /* 0x000fe20000000000 */
[--C-:B------:R-:W-:Y:S01]  /*0ab0*/  @!P2 IMAD.IADD R221, R221, 0x1, -R0.reuse ;  /* 0x00000001dddda824 */ /* 0x100fe200078e0a00 */
[----:B------:R-:W-:Y:S01]  /*0ac0*/  IABS R85, R22 ;  /* 0x0000001600557213 */ /* 0x000fe20000000000 */
[----:B------:R-:W-:Y:S01]  /*0ad0*/  @!P1 IMAD.IADD R42, R42, 0x1, -R9 ;  /* 0x000000012a2a9824 */ /* 0x000fe200078e0a09 */
[C---:B------:R-:W-:Y:S01]  /*0ae0*/  ISETP.GT.U32.AND P1, PT, R0.reuse, R139, PT ;  /* 0x0000008b0000720c */ /* 0x040fe20003f24070 */
[----:B------:R-:W-:Y:S01]  /*0af0*/  IMAD.MOV R5, RZ, RZ, -R5 ;  /* 0x000000ffff057224 */ /* 0x000fe200078e0a05 */
[----:B------:R-:W-:Y:S01]  /*0b00*/  ISETP.GT.U32.AND P2, PT, R0, R221, PT ;  /* 0x000000dd0000720c */ /* 0x000fe20003f44070 */
[----:B------:R-:W-:Y:S01]  /*0b10*/  @!P3 IMAD.IADD R11, R11, 0x1, -R0 ;  /* 0x000000010b0bb824 */ /* 0x000fe200078e0a00 */
[----:B------:R-:W-:Y:S01]  /*0b20*/  LOP3.LUT R24, R2, 0xd4, RZ, 0xfc, !PT ;  /* 0x000000d402187812 */ /* 0x000fe200078efcff */
[----:B------:R-:W-:Y:S01]  /*0b30*/  IMAD R5, R0, R5, R7 ;  /* 0x0000000500057224 */ /* 0x000fe200078e0207 */
[----:B------:R-:W-:Y:S01]  /*0b40*/  LOP3.LUT R26, R2, 0xe6, RZ, 0xfc, !PT ;  /* 0x000000e6021a7812 */ /* 0x000fe200078efcff */
[----:B------:R-:W-:Y:S01]  /*0b50*/  IMAD.MOV R6, RZ, RZ, -R6 ;  /* 0x000000ffff067224 */ /* 0x000fe200078e0a06 */
[----:B------:R-:W-:Y:S01]  /*0b60*/  IABS R123, R24 ;  /* 0x00000018007b7213 */ /* 0x000fe20000000000 */
[----:B------:R-:W-:Y:S01]  /*0b70*/  @!P0 IMAD.IADD R36, R36, 0x1, -R9 ;  /* 0x0000000124248824 */ /* 0x000fe200078e0a09 */
[C---:B------:R-:W-:Y:S01]  /*0b80*/  ISETP.GT.U32.AND P3, PT, R0.reuse, R5, PT ;  /* 0x000000050000720c */ /* 0x040fe20003f64070 */
[----:B------:R-:W-:Y:S01]  /*0b90*/  IMAD R21, R0, R6, R21 ;  /* 0x0000000600157224 */ /* 0x000fe200078e0215 */
[----:B------:R-:W-:Y:S01]  /*0ba0*/  LOP3.LUT R9, R2, 0xa, RZ, 0xfc, !PT ;  /* 0x0000000a02097812 */ /* 0x000fe200078efcff */
[----:B------:R-:W-:Y:S01]  /*0bb0*/  @!P6 IMAD.MOV R11, RZ, RZ, -R11 ;  /* 0x000000ffff0be224 */ /* 0x000fe200078e0a0b */
[----:B------:R-:W-:Y:S01]  /*0bc0*/  @!P1 IADD3 R139, R139, -R0, RZ ;  /* 0x800000008b8b9210 */ /* 0x000fe20007ffe0ff */
[--C-:B------:R-:W-:Y:S01]  /*0bd0*/  @!P2 IMAD.IADD R221, R221, 0x1, -R0.reuse ;  /* 0x00000001dddda824 */ /* 0x100fe200078e0a00 */
[C---:B------:R-:W-:Y:S01]  /*0be0*/  ISETP.GT.U32.AND P2, PT, R0.reuse, R21, PT ;  /* 0x000000150000720c */ /* 0x040fe20003f44070 */
[----:B------:R-:W-:Y:S01]  /*0bf0*/  @!P4 IMAD.IADD R3, R3, 0x1, -R0 ;  /* 0x000000010303c824 */ /* 0x000fe200078e0a00 */
[----:B------:R-:W-:-:S02]  /*0c00*/  ISETP.GT.U32.AND P1, PT, R0, R139, PT ;  /* 0x0000008b0000720c */ /* 0x000fc40003f24070 */
[----:B------:R-:W-:Y:S02]  /*0c10*/  IABS R143, R9 ;  /* 0x00000009008f7213 */ /* 0x000fe40000000000 */
[----:B------:R-:W-:Y:S02]  /*0c20*/  ISETP.GE.AND P0, PT, R10, RZ, PT ;  /* 0x000000ff0a00720c */ /* 0x000fe40003f06270 */
[----:B------:R-:W-:Y:S01]  /*0c30*/  @!P3 IADD3 R5, R5, -R0, RZ ;  /* 0x800000000505b210 */ /* 0x000fe20007ffe0ff */
[----:B------:R-:W-:Y:S01]  /*0c40*/  IMAD.HI.U32 R7, R4, R143, RZ ;  /* 0x0000008f04077227 */ /* 0x000fe200078e00ff */
[----:B------:R-:W-:Y:S02]  /*0c50*/  LOP3.LUT R6, R2, 0xc, RZ, 0xfc, !PT ;  /* 0x0000000c02067812 */ /* 0x000fe400078efcff */
[----:B------:R-:W-:Y:S01]  /*0c60*/  ISETP.GT.U32.AND P3, PT, R0, R5, PT ;  /* 0x000000050000720c */ /* 0x000fe20003f64070 */
[----:B------:R-:W-:Y:S01]  /*0c70*/  IMAD.MOV R7, RZ, RZ, -R7 ;  /* 0x000000ffff077224 */ /* 0x000fe200078e0a07 */
[----:B------:R-:W-:Y:S01]  /*0c80*/  IABS R217, R6 ;  /* 0x0000000600d97213 */ /* 0x000fe20000000000 */
[--C-:B------:R-:W-:Y:S01]  /*0c90*/  @!P1 IMAD.IADD R139, R139, 0x1, -R0.reuse ;  /* 0x000000018b8b9824 */ /* 0x100fe200078e0a00 */
[----:B------:R-:W-:Y:S01]  /*0ca0*/  ISETP.GE.AND P1, PT, R9, RZ, PT ;  /* 0x000000ff0900720c */ /* 0x000fe20003f26270 */
[----:B------:R-:W-:Y:S01]  /*0cb0*/  @!P2 IMAD.IADD R21, R21, 0x1, -R0 ;  /* 0x000000011515a824 */ /* 0x000fe200078e0a00 */
[----:B------:R-:W-:Y:S01]  /*0cc0*/  ISETP.GE.AND P6, PT, R12, RZ, PT ;  /* 0x000000ff0c00720c */ /* 0x000fe20003fc6270 */
[----:B------:R-:W-:Y:S01]  /*0cd0*/  IMAD R143, R0, R7, R143 ;  /* 0x00000007008f7224 */ /* 0x000fe200078e028f */
[----:B------:R-:W-:Y:S01]  /*0ce0*/  LOP3.LUT R7, R2, 0xe, RZ, 0xfc, !PT ;  /* 0x0000000e02077812 */ /* 0x000fe200078efcff */
[----:B------:R-:W-:Y:S01]  /*0cf0*/  @!P5 IMAD.MOV R139, RZ, RZ, -R139 ;  /* 0x000000ffff8bd224 */ /* 0x000fe200078e0a8b */
[----:B------:R-:W-:Y:S01]  /*0d00*/  ISETP.GE.AND P5, PT, R6, RZ, PT ;  /* 0x000000ff0600720c */ /* 0x000fe20003fa6270 */
[----:B------:R-:W-:Y:S01]  /*0d10*/  IMAD.HI.U32 R6, R4, R217, RZ ;  /* 0x000000d904067227 */ /* 0x000fe200078e00ff */
[----:B------:R-:W-:-:S02]  /*0d20*/  ISETP.GT.U32.AND P2, PT, R0, R21, PT ;  /* 0x000000150000720c */ /* 0x000fc40003f44070 */
[----:B------:R-:W-:Y:S01]  /*0d30*/  IABS R9, R7 ;  /* 0x0000000700097213 */ /* 0x000fe20000000000 */
[----:B------:R-:W-:Y:S01]  /*0d40*/  @!P0 IMAD.MOV R221, RZ, RZ, -R221 ;  /* 0x000000ffffdd8224 */ /* 0x000fe200078e0add */
[----:B------:R-:W-:Y:S01]  /*0d50*/  ISETP.GE.AND P0, PT, R7, RZ, PT ;  /* 0x000000ff0700720c */ /* 0x000fe20003f06270 */
[----:B------:R-:W-:Y:S01]  /*0d60*/  @!P3 IMAD.IADD R5, R5, 0x1, -R0 ;  /* 0x000000010505b824 */ /* 0x000fe200078e0a00 */
[----:B------:R-:W-:Y:S01]  /*0d70*/  ISETP.GT.U32.AND P3, PT, R0, R143, PT ;  /* 0x0000008f0000720c */ /* 0x000fe20003f64070 */
[----:B------:R-:W-:Y:S01]  /*0d80*/  IMAD.MOV R6, RZ, RZ, -R6 ;  /* 0x000000ffff067224 */ /* 0x000fe200078e0a06 */
[----:B------:R-:W-:Y:S01]  /*0d90*/  ISETP.GE.AND P4, PT, R2, RZ, PT ;  /* 0x000000ff0200720c */ /* 0x000fe20003f86270 */
[----:B------:R-:W-:Y:S01]  /*0da0*/  IMAD.HI.U32 R7, R4, R9, RZ ;  /* 0x0000000904077227 */ /* 0x000fe200078e00ff */
[C---:B------:R-:W-:Y:S02]  /*0db0*/  LOP3.LUT R10, R2.reuse, 0x10, RZ, 0xfc, !PT ;  /* 0x00000010020a7812 */ /* 0x040fe400078efcff */
[----:B------:R-:W-:Y:S01]  /*0dc0*/  LOP3.LUT R12, R2, 0x12, RZ, 0xfc, !PT ;  /* 0x00000012020c7812 */ /* 0x000fe200078efcff */
[C---:B------:R-:W-:Y:S01]  /*0dd0*/  IMAD R217, R0.reuse, R6, R217 ;  /* 0x0000000600d97224 */ /* 0x040fe200078e02d9 */
[----:B------:R-:W-:Y:S01]  /*0de0*/  IABS R25, R10 ;  /* 0x0000000a00197213 */ /* 0x000fe20000000000 */
[----:B------:R-:W-:Y:S01]  /*0df0*/  IMAD.MOV R7, RZ, RZ, -R7 ;  /* 0x000000ffff077224 */ /* 0x000fe200078e0a07 */
[----:B------:R-:W-:Y:S01]  /*0e00*/  IABS R147, R12 ;  /* 0x0000000c00937213 */ /* 0x000fe20000000000 */
[----:B------:R-:W-:Y:S01]  /*0e10*/  @!P2 IMAD.IADD R21, R21, 0x1, -R0 ;  /* 0x000000011515a824 */ /* 0x000fe200078e0a00 */
[C---:B------:R-:W-:Y:S01]  /*0e20*/  ISETP.GT.U32.AND P2, PT, R0.reuse, R217, PT ;  /* 0x000000d90000720c */ /* 0x040fe20003f44070 */
[----:B------:R-:W-:Y:S01]  /*0e30*/  IMAD R7, R0, R7, R9 ;  /* 0x0000000700077224 */ /* 0x000fe200078e0209 */
[----:B------:R-:W-:Y:S01]  /*0e40*/  @!P3 IADD3 R143, R143, -R0, RZ ;  /* 0x800000008f8fb210 */ /* 0x000fe20007ffe0ff */
[----:B------:R-:W-:Y:S01]  /*0e50*/  @!P6 IMAD.MOV R5, RZ, RZ, -R5 ;  /* 0x000000ffff05e224 */ /* 0x000fe200078e0a05 */
[----:B------:R-:W-:Y:S01]  /*0e60*/  LOP3.LUT R30, R2, 0xea, RZ, 0xfc, !PT ;  /* 0x000000ea021e7812 */ /* 0x000fe200078efcff */
[----:B------:R-:W-:Y:S01]  /*0e70*/  IMAD.HI.U32 R6, R4, R25, RZ ;  /* 0x0000001904067227 */ /* 0x000fe200078e00ff */
[----:B------:R-:W-:-:S02]  /*0e80*/  ISETP.GT.U32.AND P6, PT, R0, R7, PT ;  /* 0x000000070000720c */ /* 0x000fc40003fc4070 */
[----:B------:R-:W-:Y:S01]  /*0e90*/  ISETP.GT.U32.AND P3, PT, R0, R143, PT ;  /* 0x0000008f0000720c */ /* 0x000fe20003f64070 */
[----:B------:R-:W-:Y:S01]  /*0ea0*/  @!P4 IMAD.MOV R3, RZ, RZ, -R3 ;  /* 0x000000ffff03c224 */ /* 0x000fe200078e0a03 */
[----:B------:R-:W-:Y:S01]  /*0eb0*/  ISETP.GE.AND P4, PT, R8, RZ, PT ;  /* 0x000000ff0800720c */ /* 0x000fe20003f86270 */
[----:B------:R-:W-:Y:S01]  /*0ec0*/  IMAD.HI.U32 R8, R4, R147, RZ ;  /* 0x0000009304087227 */ /* 0x000fe200078e00ff */
[----:B------:R-:W-:Y:S02]  /*0ed0*/  IABS R207, R26 ;  /* 0x0000001a00cf7213 */ /* 0x000fe40000000000 */
[C---:B------:R-:W-:Y:S01]  /*0ee0*/  LOP3.LUT R28, R2.reuse, 0xe8, RZ, 0xfc, !PT ;  /* 0x000000e8021c7812 */ /* 0x040fe200078efcff */
[----:B------:R-:W-:Y:S01]  /*0ef0*/  @!P2 IMAD.IADD R217, R217, 0x1, -R0 ;  /* 0x00000001d9d9a824 */ /* 0x000fe200078e0a00 */
[----:B------:R-:W-:Y:S01]  /*0f00*/  LOP3.LUT R32, R2, 0xee, RZ, 0xfc, !PT ;  /* 0x000000ee02207812 */ /* 0x000fe200078efcff */
[----:B------:R-:W-:Y:S01]  /*0f10*/  IMAD.MOV R6, RZ, RZ, -R6 ;  /* 0x000000ffff067224 */ /* 0x000fe200078e0a06 */
[----:B------:R-:W-:Y:S01]  /*0f20*/  IABS R69, R28 ;  /* 0x0000001c00457213 */ /* 0x000fe20000000000 */
[----:B------:R-:W-:Y:S01]  /*0f30*/  IMAD.MOV R8, RZ, RZ, -R8 ;  /* 0x000000ffff087224 */ /* 0x000fe200078e0a08 */
[C---:B------:R-:W-:Y:S01]  /*0f40*/  ISETP.GT.U32.AND P2, PT, R0.reuse, R217, PT ;  /* 0x000000d90000720c */ /* 0x040fe20003f44070 */
[----:B------:R-:W-:Y:S01]  /*0f50*/  @!P3 IMAD.IADD R143, R143, 0x1, -R0 ;  /* 0x000000018f8fb824 */ /* 0x000fe200078e0a00 */
[----:B------:R-:W-:Y:S01]  /*0f60*/  @!P6 IADD3 R7, R7, -R0, RZ ;  /* 0x800000000707e210 */ /* 0x000fe20007ffe0ff */
[----:B------:R-:W-:Y:S01]  /*0f70*/  IMAD R25, R0, R6, R25 ;  /* 0x0000000600197224 */ /* 0x000fe200078e0219 */
[----:B------:R-:W-:Y:S01]  /*0f80*/  ISETP.GE.AND P3, PT, R12, RZ, PT ;  /* 0x000000ff0c00720c */ /* 0x000fe20003f66270 */
[C---:B------:R-:W-:Y:S01]  /*0f90*/  IMAD R147, R0.reuse, R8, R147 ;  /* 0x0000000800937224 */ /* 0x040fe200078e0293 */
[----:B------:R-:W-:Y:S01]  /*0fa0*/  ISETP.GT.U32.AND P6, PT, R0, R7, PT ;  /* 0x000000070000720c */ /* 0x000fe20003fc4070 */
[----:B------:R-:W-:Y:S01]  /*0fb0*/  IMAD.HI.U32 R8, R4, R29, RZ ;  /* 0x0000001d04087227 */ /* 0x000fe200078e00ff */
[----:B------:R-:W-:-:S02]  /*0fc0*/  LOP3.LUT R12, R2, 0x14, RZ, 0xfc, !PT ;  /* 0x00000014020c7812 */ /* 0x000fc400078efcff */
[----:B------:R-:W-:Y:S01]  /*0fd0*/  IABS R173, R32 ;  /* 0x0000002000ad7213 */ /* 0x000fe20000000000 */
[----:B------:R-:W-:Y:S01]  /*0fe0*/  IMAD.MOV R8, RZ, RZ, -R8 ;  /* 0x000000ffff087224 */ /* 0x000fe200078e0a08 */
[----:B------:R-:W-:Y:S01]  /*0ff0*/  IABS R115, R12 ;  /* 0x0000000c00737213 */ /* 0x000fe20000000000 */
[--C-:B------:R-:W-:Y:S01]  /*1000*/  @!P2 IMAD.IADD R217, R217, 0x1, -R0.reuse ;  /* 0x00000001d9d9a824 */ /* 0x100fe200078e0a00 */
[----:B------:R-:W-:Y:S01]  /*1010*/  ISETP.GT.U32.AND P2, PT, R0, R25, PT ;  /* 0x000000190000720c */ /* 0x000fe20003f44070 */
[----:B------:R-:W-:Y:S01]  /*1020*/  @!P4 IMAD.MOV R21, RZ, RZ, -R21 ;  /* 0x000000ffff15c224 */ /* 0x000fe200078e0a15 */
[----:B------:R-:W-:Y:S01]  /*1030*/  ISETP.GE.AND P4, PT, R10, RZ, PT ;  /* 0x000000ff0a00720c */ /* 0x000fe20003f86270 */
[----:B------:R-:W-:Y:S01]  /*1040*/  IMAD.HI.U32 R6, R4, R115, RZ ;  /* 0x0000007304067227 */ /* 0x000fe200078e00ff */
[C---:B------:R-:W-:Y:S02]  /*1050*/  LOP3.LUT R34, R2.reuse, 0xf0, RZ, 0xfc, !PT ;  /* 0x000000f002227812 */ /* 0x040fe400078efcff */
[----:B------:R-:W-:Y:S01]  /*1060*/  LOP3.LUT R38, R2, 0xf2, RZ, 0xfc, !PT ;  /* 0x000000f202267812 */ /* 0x000fe200078efcff */
[----:B------:R-:W-:Y:S01]  /*1070*/  @!P6 IMAD.IADD R7, R7, 0x1, -R0 ;  /* 0x000000010707e824 */ /* 0x000fe200078e0a00 */
[----:B------:R-:W-:Y:S01]  /*1080*/  ISETP.GT.U32.AND P6, PT, R0, R147, PT ;  /* 0x000000930000720c */ /* 0x000fe20003fc4070 */
[----:B------:R-:W-:Y:S01]  /*1090*/  IMAD.MOV R9, RZ, RZ, -R6 ;  /* 0x000000ffff097224 */ /* 0x000fe200078e0a06 */
[----:B------:R-:W-:Y:S01]  /*10a0*/  IABS R53, R34 ;  /* 0x0000002200357213 */ /* 0x000fe20000000000 */
[----:B------:R-:W-:Y:S01]  /*10b0*/  IMAD.HI.U32 R6, R4, R13, RZ ;  /* 0x0000000d04067227 */ /* 0x000fe200078e00ff */
[----:B------:R-:W-:-:S02]  /*10c0*/  IABS R75, R38 ;  /* 0x00000026004b7213 */ /* 0x000fc40000000000 */
[----:B------:R-:W-:Y:S01]  /*10d0*/  LOP3.LUT R40, R2, 0xf6, RZ, 0xfc, !PT ;  /* 0x000000f602287812 */ /* 0x000fe200078efcff */
[----:B------:R-:W-:Y:S01]  /*10e0*/  IMAD R115, R0, R9, R115 ;  /* 0x0000000900737224 */ /* 0x000fe200078e0273 */
[C---:B------:R-:W-:Y:S01]  /*10f0*/  LOP3.LUT R44, R2.reuse, 0xf8, RZ, 0xfc, !PT ;  /* 0x000000f8022c7812 */ /* 0x040fe200078efcff */
[----:B------:R-:W-:Y:S01]  /*1100*/  IMAD.MOV R9, RZ, RZ, -R6 ;  /* 0x000000ffff097224 */ /* 0x000fe200078e0a06 */
[----:B------:R-:W-:Y:S01]  /*1110*/  LOP3.LUT R46, R2, 0xfa, RZ, 0xfc, !PT ;  /* 0x000000fa022e7812 */ /* 0x000fe200078efcff */
[--C-:B------:R-:W-:Y:S01]  /*1120*/  @!P2 IMAD.IADD R25, R25, 0x1, -R0.reuse ;  /* 0x000000011919a824 */ /* 0x100fe200078e0a00 */
[C---:B------:R-:W-:Y:S01]  /*1130*/  ISETP.GT.U32.AND P2, PT, R0.reuse, R115, PT ;  /* 0x000000730000720c */ /* 0x040fe20003f44070 */
[----:B------:R-:W-:Y:S01]  /*1140*/  IMAD R9, R0, R9, R13 ;  /* 0x0000000900097224 */ /* 0x000fe200078e020d */
[----:B------:R-:W-:Y:S01]  /*1150*/  LOP3.LUT R13, R2, 0x20, RZ, 0xfc, !PT ;  /* 0x00000020020d7812 */ /* 0x000fe200078efcff */
[----:B------:R-:W-:Y:S01]  /*1160*/  @!P6 IMAD.IADD R147, R147, 0x1, -R0 ;  /* 0x000000019393e824 */ /* 0x000fe200078e0a00 */
[----:B------:R-:W-:Y:S01]  /*1170*/  IABS R49, R40 ;  /* 0x0000002800317213 */ /* 0x000fe20000000000 */
[C---:B------:R-:W-:Y:S01]  /*1180*/  IMAD R29, R0.reuse, R8, R29 ;  /* 0x00000008001d7224 */ /* 0x040fe200078e021d */
[----:B------:R-:W-:Y:S01]  /*1190*/  ISETP.GT.U32.AND P6, PT, R0, R9, PT ;  /* 0x000000090000720c */ /* 0x000fe20003fc4070 */
[----:B------:R-:W-:Y:S01]  /*11a0*/  IMAD.HI.U32 R6, R4, R133, RZ ;  /* 0x0000008504067227 */ /* 0x000fe200078e00ff */
[----:B------:R-:W-:-:S02]  /*11b0*/  IABS R33, R13 ;  /* 0x0000000d00217213 */ /* 0x000fc40000000000 */
[----:B------:R-:W-:Y:S01]  /*11c0*/  IABS R45, R44 ;  /* 0x0000002c002d7213 */ /* 0x000fe20000000000 */
[----:B------:R-:W-:Y:S01]  /*11d0*/  IMAD.HI.U32 R10, R4, R151, RZ ;  /* 0x00000097040a7227 */ /* 0x000fe200078e00ff */
[----:B------:R-:W-:Y:S02]  /*11e0*/  IADD3 R6, -R6, RZ, RZ ;  /* 0x000000ff06067210 */ /* 0x000fe40007ffe1ff */
[----:B------:R-:W-:Y:S01]  /*11f0*/  IABS R225, R46 ;  /* 0x0000002e00e17213 */ /* 0x000fe20000000000 */
[--C-:B------:R-:W-:Y:S01]  /*1200*/  @!P2 IMAD.IADD R115, R115, 0x1, -R0.reuse ;  /* 0x000000017373a824 */ /* 0x100fe200078e0a00 */
[C---:B------:R-:W-:Y:S01]  /*1210*/  ISETP.GT.U32.AND P2, PT, R0.reuse, R25, PT ;  /* 0x000000190000720c */ /* 0x040fe20003f44070 */
[----:B------:R-:W-:Y:S01]  /*1220*/  @!P1 IMAD.MOV R143, RZ, RZ, -R143 ;  /* 0x000000ffff8f9224 */ /* 0x000fe200078e0a8f */
[C---:B------:R-:W-:Y:S01]  /*1230*/  ISETP.GT.U32.AND P1, PT, R0.reuse, R147, PT ;  /* 0x000000930000720c */ /* 0x040fe20003f24070 */
[----:B------:R-:W-:Y:S01]  /*1240*/  @!P6 IMAD.IADD R9, R9, 0x1, -R0 ;  /* 0x000000010909e824 */ /* 0x000fe200078e0a00 */
[C---:B------:R-:W-:Y:S01]  /*1250*/  ISETP.GT.U32.AND P6, PT, R0.reuse, R115, PT ;  /* 0x000000730000720c */ /* 0x040fe20003fc4070 */
[----:B------:R-:W-:Y:S01]  /*1260*/  @!P0 IMAD.MOV R7, RZ, RZ, -R7 ;  /* 0x000000ffff078224 */ /* 0x000fe200078e0a07 */
[----:B------:R-:W-:Y:S01]  /*1270*/  ISETP.GT.U32.AND P0, PT, R0, R29, PT ;  /* 0x0000001d0000720c */ /* 0x000fe20003f04070 */
[----:B------:R-:W-:-:S02]  /*1280*/  IMAD.MOV R10, RZ, RZ, -R10 ;  /* 0x000000ffff0a7224 */ /* 0x000fc400078e0a0a */
[----:B------:R-:W-:Y:S01]  /*1290*/  @!P5 IMAD.MOV R217, RZ, RZ, -R217 ;  /* 0x000000ffffd9d224 */ /* 0x000fe200078e0ad9 */
[C---:B------:R-:W-:Y:S01]  /*12a0*/  ISETP.GT.U32.AND P5, PT, R0.reuse, R9, PT ;  /* 0x000000090000720c */ /* 0x040fe20003fa4070 */
[----:B------:R-:W-:Y:S01]  /*12b0*/  IMAD R151, R0, R10, R151 ;  /* 0x0000000a00977224 */ /* 0x000fe200078e0297 */
[----:B------:R-:W-:Y:S01]  /*12c0*/  LOP3.LUT R10, R2, 0x1e, RZ, 0xfc, !PT ;  /* 0x0000001e020a7812 */ /* 0x000fe200078efcff */
[C---:B------:R-:W-:Y:S02]  /*12d0*/  IMAD R133, R0.reuse, R6, R133 ;  /* 0x0000000600857224 */ /* 0x040fe400078e0285 */
[--C-:B------:R-:W-:Y:S01]  /*12e0*/  @!P2 IMAD.IADD R25, R25, 0x1, -R0.reuse ;  /* 0x000000011919a824 */ /* 0x100fe200078e0a00 */
[----:B------:R-:W-:Y:S01]  /*12f0*/  IABS R17, R10 ;  /* 0x0000000a00117213 */ /* 0x000fe20000000000 */
[--C-:B------:R-:W-:Y:S01]  /*1300*/  @!P6 IMAD.IADD R115, R115, 0x1, -R0.reuse ;  /* 0x000000017373e824 */ /* 0x100fe200078e0a00 */
[----:B------:R-:W-:Y:S01]  /*1310*/  ISETP.GT.U32.AND P6, PT, R0, R133, PT ;  /* 0x000000850000720c */ /* 0x000fe20003fc4070 */
[----:B------:R-:W-:Y:S01]  /*1320*/  @!P0 IMAD.IADD R29, R29, 0x1, -R0 ;  /* 0x000000011d1d8824 */ /* 0x000fe200078e0a00 */
[----:B------:R-:W-:Y:S01]  /*1330*/  @!P1 IADD3 R147, R147, -R0, RZ ;  /* 0x8000000093939210 */ /* 0x000fe20007ffe0ff */
[----:B------:R-:W-:Y:S01]  /*1340*/  IMAD.HI.U32 R8, R4, R33, RZ ;  /* 0x0000002104087227 */ /* 0x000fe200078e00ff */
[----:B------:R-:W-:-:S02]  /*1350*/  ISETP.GE.AND P1, PT, R12, RZ, PT ;  /* 0x000000ff0c00720c */ /* 0x000fc40003f26270 */
[----:B------:R-:W-:Y:S01]  /*1360*/  @!P4 IADD3 R25, -R25, RZ, RZ ;  /* 0x000000ff1919c210 */ /* 0x000fe20007ffe1ff */
[----:B------:R-:W-:Y:S01]  /*1370*/  IMAD.HI.U32 R6, R4, R17, RZ ;  /* 0x0000001104067227 */ /* 0x000fe200078e00ff */
[C---:B------:R-:W-:Y:S02]  /*1380*/  ISETP.GT.U32.AND P2, PT, R0.reuse, R151, PT ;  /* 0x000000970000720c */ /* 0x040fe40003f44070 */
[----:B------:R-:W-:Y:S01]  /*1390*/  ISETP.GT.U32.AND P4, PT, R0, R29, PT ;  /* 0x0000001d0000720c */ /* 0x000fe20003f84070 */
[----:B------:R-:W-:Y:S01]  /*13a0*/  @!P5 IMAD.IADD R9, R9, 0x1, -R0 ;  /* 0x000000010909d824 */ /* 0x000fe200078e0a00 */
[----:B------:R-:W-:Y:S01]  /*13b0*/  ISETP.GE.AND P5, PT, R14, RZ, PT ;  /* 0x000000ff0e00720c */ /* 0x000fe20003fa6270 */
[----:B------:R-:W-:Y:S01]  /*13c0*/  IMAD.MOV R8, RZ, RZ, -R8 ;  /* 0x000000ffff087224 */ /* 0x000fe200078e0a08 */
[----:B------:R-:W-:Y:S01]  /*13d0*/  ISETP.GE.AND P0, PT, R15, RZ, PT ;  /* 0x000000ff0f00720c */ /* 0x000fe20003f06270 */
[----:B------:R-:W-:Y:S01]  /*13e0*/  IMAD.MOV R6, RZ, RZ, -R6 ;  /* 0x000000ffff067224 */ /* 0x000fe200078e0a06 */
[----:B------:R-:W-:Y:S01]  /*13f0*/  LOP3.LUT R12, R2, 0x24, RZ, 0xfc, !PT ;  /* 0x00000024020c7812 */ /* 0x000fe200078efcff */
[----:B------:R-:W-:Y:S01]  /*1400*/  IMAD R33, R0, R8, R33 ;  /* 0x0000000800217224 */ /* 0x000fe200078e0221 */
[----:B------:R-:W-:Y:S01]  /*1410*/  LOP3.LUT R8, R2, 0x22, RZ, 0xfc, !PT ;  /* 0x0000002202087812 */ /* 0x000fe200078efcff */
[C---:B------:R-:W-:Y:S01]  /*1420*/  IMAD R17, R0.reuse, R6, R17 ;  /* 0x0000000600117224 */ /* 0x040fe200078e0211 */
[----:B------:R-:W-:Y:S01]  /*1430*/  IABS R91, R12 ;  /* 0x0000000c005b7213 */ /* 0x000fe20000000000 */
[--C-:B------:R-:W-:Y:S01]  /*1440*/  @!P6 IMAD.IADD R133, R133, 0x1, -R0.reuse ;  /* 0x000000018585e824 */ /* 0x100fe200078e0a00 */
[----:B------:R-:W-:Y:S01]  /*1450*/  IABS R153, R8 ;  /* 0x0000000800997213 */ /* 0x000fe20000000000 */
[----:B------:R-:W-:Y:S01]  /*1460*/  @!P1 IMAD.MOV R115, RZ, RZ, -R115 ;  /* 0x000000ffff739224 */ /* 0x000fe200078e0a73 */
[C---:B------:R-:W-:Y:S01]  /*1470*/  ISETP.GT.U32.AND P1, PT, R0.reuse, R17, PT ;  /* 0x000000110000720c */ /* 0x040fe20003f24070 */
[--C-:B------:R-:W-:Y:S01]  /*1480*/  @!P2 IMAD.IADD R151, R151, 0x1, -R0.reuse ;  /* 0x000000019797a824 */ /* 0x100fe200078e0a00 */
[C---:B------:R-:W-:Y:S01]  /*1490*/  ISETP.GT.U32.AND P6, PT, R0.reuse, R133, PT ;  /* 0x000000850000720c */ /* 0x040fe20003fc4070 */
[----:B------:R-:W-:Y:S01]  /*14a0*/  @!P4 IMAD.IADD R29, R29, 0x1, -R0 ;  /* 0x000000011d1dc824 */ /* 0x000fe200078e0a00 */
[----:B------:R-:W-:Y:S01]  /*14b0*/  ISETP.GT.U32.AND P4, PT, R0, R33, PT ;  /* 0x000000210000720c */ /* 0x000fe20003f84070 */
[----:B------:R-:W-:Y:S01]  /*14c0*/  @!P5 IMAD.MOV R9, RZ, RZ, -R9 ;  /* 0x000000ffff09d224 */ /* 0x000fe200078e0a09 */
[----:B------:R-:W-:Y:S01]  /*14d0*/  ISETP.GE.AND P5, PT, R18, RZ, PT ;  /* 0x000000ff1200720c */ /* 0x000fe20003fa6270 */
[----:B------:R-:W-:Y:S01]  /*14e0*/  IMAD.HI.U32 R6, R4, R153, RZ ;  /* 0x0000009904067227 */ /* 0x000fe200078e00ff */
[----:B------:R-:W-:-:S02]  /*14f0*/  ISETP.GE.AND P2, PT, R16, RZ, PT ;  /* 0x000000ff1000720c */ /* 0x000fc40003f46270 */
[----:B------:R-:W-:Y:S01]  /*1500*/  LOP3.LUT R14, R2, 0x32, RZ, 0xfc, !PT ;  /* 0x00000032020e7812 */ /* 0x000fe200078efcff */
[----:B------:R-:W-:Y:S01]  /*1510*/  @!P3 IMAD.MOV R147, RZ, RZ, -R147 ;  /* 0x000000ffff93b224 */ /* 0x000fe200078e0a93 */
[----:B------:R-:W-:Y:S01]  /*1520*/  ISETP.GT.U32.AND P3, PT, R0, R151, PT ;  /* 0x000000970000720c */ /* 0x000fe20003f64070 */
[--C-:B------:R-:W-:Y:S01]  /*1530*/  @!P1 IMAD.IADD R17, R17, 0x1, -R0.reuse ;  /* 0x0000000111119824 */ /* 0x100fe200078e0a00 */
[----:B------:R-:W-:Y:S01]  /*1540*/  IADD3 R6, -R6, RZ, RZ ;  /* 0x000000ff06067210 */ /* 0x000fe20007ffe1ff */
[--C-:B------:R-:W-:Y:S01]  /*1550*/  @!P6 IMAD.IADD R133, R133, 0x1, -R0.reuse ;  /* 0x000000018585e824 */ /* 0x100fe200078e0a00 */
[----:B------:R-:W-:Y:S01]  /*1560*/  ISETP.GE.AND P1, PT, R8, RZ, PT ;  /* 0x000000ff0800720c */ /* 0x000fe20003f26270 */
[--C-:B------:R-:W-:Y:S01]  /*1570*/  @!P4 IMAD.IADD R33, R33, 0x1, -R0.reuse ;  /* 0x000000012121c824 */ /* 0x100fe200078e0a00 */
[----:B------:R-:W-:Y:S01]  /*1580*/  ISETP.GE.AND P6, PT, R13, RZ, PT ;  /* 0x000000ff0d00720c */ /* 0x000fe20003fc6270 */
[----:B------:R-:W-:Y:S01]  /*1590*/  IMAD R153, R0, R6, R153 ;  /* 0x0000000600997224 */ /* 0x000fe200078e0299 */
[----:B------:R-:W-:Y:S01]  /*15a0*/  LOP3.LUT R6, R2, 0x26, RZ, 0xfc, !PT ;  /* 0x0000002602067812 */ /* 0x000fe200078efcff */
[----:B------:R-:W-:Y:S01]  /*15b0*/  @!P0 IMAD.MOV R29, RZ, RZ, -R29 ;  /* 0x000000ffff1d8224 */ /* 0x000fe200078e0a1d */
[C---:B------:R-:W-:Y:S01]  /*15c0*/  ISETP.GT.U32.AND P0, PT, R0.reuse, R17, PT ;  /* 0x000000110000720c */ /* 0x040fe20003f04070 */
[----:B------:R-:W-:Y:S01]  /*15d0*/  @!P5 IMAD.MOV R133, RZ, RZ, -R133 ;  /* 0x000000ffff85d224 */ /* 0x000fe200078e0a85 */
[----:B------:R-:W-:Y:S01]  /*15e0*/  ISETP.GT.U32.AND P5, PT, R0, R153, PT ;  /* 0x000000990000720c */ /* 0x000fe20003fa4070 */
[----:B------:R-:W-:Y:S01]  /*15f0*/  @!P3 IMAD.IADD R151, R151, 0x1, -R0 ;  /* 0x000000019797b824 */ /* 0x000fe200078e0a00 */
[----:B------:R-:W-:Y:S01]  /*1600*/  ISETP.GE.AND P3, PT, R10, RZ, PT ;  /* 0x000000ff0a00720c */ /* 0x000fe20003f66270 */
[----:B------:R-:W-:Y:S01]  /*1610*/  IMAD.HI.U32 R8, R4, R91, RZ ;  /* 0x0000005b04087227 */ /* 0x000fe200078e00ff */
[----:B------:R-:W-:-:S02]  /*1620*/  ISETP.GT.U32.AND P4, PT, R0, R33, PT ;  /* 0x000000210000720c */ /* 0x000fc40003f84070 */
[----:B------:R-:W-:Y:S01]  /*1630*/  IABS R23, R6 ;  /* 0x0000000600177213 */ /* 0x000fe20000000000 */
[----:B------:R-:W-:Y:S01]  /*1640*/  IMAD.MOV R8, RZ, RZ, -R8 ;  /* 0x000000ffff087224 */ /* 0x000fe200078e0a08 */
[----:B------:R-:W-:Y:S01]  /*1650*/  LOP3.LUT R13, R2, 0x30, RZ, 0xfc, !PT ;  /* 0x00000030020d7812 */ /* 0x000fe200078efcff */
[----:B------:R-:W-:Y:S01]  /*1660*/  @!P2 IMAD.MOV R151, RZ, RZ, -R151 ;  /* 0x000000ffff97a224 */ /* 0x000fe200078e0a97 */
[----:B------:R-:W-:Y:S01]  /*1670*/  ISETP.GE.AND P2, PT, R12, RZ, PT ;  /* 0x000000ff0c00720c */ /* 0x000fe20003f46270 */
[----:B------:R-:W-:Y:S01]  /*1680*/  IMAD R91, R0, R8, R91 ;  /* 0x00000008005b7224 */ /* 0x000fe200078e025b */
[----:B------:R-:W-:Y:S01]  /*1690*/  LOP3.LUT R12, R2, 0x2a, RZ, 0xfc, !PT ;  /* 0x0000002a020c7812 */ /* 0x000fe200078efcff */
[--C-:B------:R-:W-:Y:S01]  /*16a0*/  @!P0 IMAD.IADD R17, R17, 0x1, -R0.reuse ;  /* 0x0000000111118824 */ /* 0x100fe200078e0a00 */
[----:B------:R-:W-:Y:S02]  /*16b0*/  @!P5 IADD3 R153, R153, -R0, RZ ;  /* 0x800000009999d210 */ /* 0x000fe40007ffe0ff */
[----:B------:R-:W-:Y:S01]  /*16c0*/  IABS R157, R12 ;  /* 0x0000000c009d7213 */ /* 0x000fe20000000000 */
[----:B------:R-:W-:Y:S01]  /*16d0*/  @!P4 IMAD.IADD R33, R33, 0x1, -R0 ;  /* 0x000000012121c824 */ /* 0x000fe200078e0a00 */
[C---:B------:R-:W-:Y:S01]  /*16e0*/  ISETP.GT.U32.AND P4, PT, R0.reuse, R91, PT ;  /* 0x0000005b0000720c */ /* 0x040fe20003f84070 */
[----:B------:R-:W-:Y:S01]  /*16f0*/  @!P3 IMAD.MOV R17, RZ, RZ, -R17 ;  /* 0x000000ffff11b224 */ /* 0x000fe200078e0a11 */
[----:B------:R-:W-:Y:S01]  /*1700*/  ISETP.GT.U32.AND P3, PT, R0, R153, PT ;  /* 0x000000990000720c */ /* 0x000fe20003f64070 */
[----:B------:R-:W-:Y:S01]  /*1710*/  IMAD.HI.U32 R10, R4, R157, RZ ;  /* 0x0000009d040a7227 */ /* 0x000fe200078e00ff */
[----:B------:R-:W-:-:S02]  /*1720*/  ISETP.GE.AND P0, PT, R6, RZ, PT ;  /* 0x000000ff0600720c */ /* 0x000fc40003f06270 */
[----:B------:R-:W-:Y:S01]  /*1730*/  LOP3.LUT R8, R2, 0x28, RZ, 0xfc, !PT ;  /* 0x0000002802087812 */ /* 0x000fe200078efcff */
[----:B------:R-:W-:Y:S01]  /*1740*/  IMAD.HI.U32 R6, R4, R23, RZ ;  /* 0x0000001704067227 */ /* 0x000fe200078e00ff */
[----:B------:R-:W-:Y:S02]  /*1750*/  IABS R19, R13 ;  /* 0x0000000d00137213 */ /* 0x000fe40000000000 */
[----:B------:R-:W-:Y:S01]  /*1760*/  IABS R37, R8 ;  /* 0x0000000800257213 */ /* 0x000fe20000000000 */
[----:B------:R-:W-:Y:S01]  /*1770*/  IMAD.MOV R6, RZ, RZ, -R6 ;  /* 0x000000ffff067224 */ /* 0x000fe200078e0a06 */
[----:B------:R-:W-:Y:S01]  /*1780*/  ISETP.GE.AND P5, PT, R8, RZ, PT ;  /* 0x000000ff0800720c */ /* 0x000fe20003fa6270 */
[----:B------:R-:W-:Y:S01]  /*1790*/  IMAD.MOV R10, RZ, RZ, -R10 ;  /* 0x000000ffff0a7224 */ /* 0x000fe200078e0a0a */
[----:B------:R-:W-:Y:S01]  /*17a0*/  IABS R161, R14 ;  /* 0x0000000e00a17213 */ /* 0x000fe20000000000 */
[----:B------:R-:W-:Y:S01]  /*17b0*/  IMAD R23, R0, R6, R23 ;  /* 0x0000000600177224 */ /* 0x000fe200078e0217 */
[C---:B------:R-:W-:Y:S01]  /*17c0*/  LOP3.LUT R15, R2.reuse, 0x46, RZ, 0xfc, !PT ;  /* 0x00000046020f7812 */ /* 0x040fe200078efcff */
[--C-:B------:R-:W-:Y:S01]  /*17d0*/  @!P4 IMAD.IADD R91, R91, 0x1, -R0.reuse ;  /* 0x000000015b5bc824 */ /* 0x100fe200078e0a00 */
[----:B------:R-:W-:Y:S01]  /*17e0*/  LOP3.LUT R16, R2, 0x8e, RZ, 0xfc, !PT ;  /* 0x0000008e02107812 */ /* 0x000fe200078efcff */
[----:B------:R-:W-:Y:S01]  /*17f0*/  @!P3 IMAD.IADD R153, R153, 0x1, -R0 ;  /* 0x000000019999b824 */ /* 0x000fe200078e0a00 */
[C---:B------:R-:W-:Y:S01]  /*1800*/  ISETP.GT.U32.AND P3, PT, R0.reuse, R23, PT ;  /* 0x000000170000720c */ /* 0x040fe20003f64070 */
[C---:B------:R-:W-:Y:S01]  /*1810*/  IMAD R157, R0.reuse, R10, R157 ;  /* 0x0000000a009d7224 */ /* 0x040fe200078e029d */
[----:B------:R-:W-:Y:S01]  /*1820*/  ISETP.GT.U32.AND P4, PT, R0, R91, PT ;  /* 0x0000005b0000720c */ /* 0x000fe20003f84070 */
[----:B------:R-:W-:Y:S01]  /*1830*/  @!P1 IMAD.MOV R153, RZ, RZ, -R153 ;  /* 0x000000ffff999224 */ /* 0x000fe200078e0a99 */
[----:B------:R-:W-:Y:S01]  /*1840*/  IABS R61, R15 ;  /* 0x0000000f003d7213 */ /* 0x000fe20000000000 */
        /* <DEDUP_REMOVED lines=9> */
[----:B------:R-:W-:Y:S01]  /*18e0*/  @!P3 IMAD.IADD R23, R23, 0x1, -R0 ;  /* 0x000000011717b824 */ /* 0x000fe200078e0a00 */
[----:B------:R-:W-:Y:S01]  /*18f0*/  @!P4 IADD3 R91, R91, -R0, RZ ;  /* 0x800000005b5bc210 */ /* 0x000fe20007ffe0ff */
[----:B------:R-:W-:Y:S01]  /*1900*/  IMAD.HI.U32 R10, R4, R161, RZ ;  /* 0x000000a1040a7227 */ /* 0x000fe200078e00ff */
[----:B------:R-:W-:-:S02]  /*1910*/  IABS R59, R8 ;  /* 0x00000008003b7213 */ /* 0x000fc40000000000 */
[----:B------:R-:W-:Y:S01]  /*1920*/  ISETP.GT.U32.AND P3, PT, R0, R23, PT ;  /* 0x000000170000720c */ /* 0x000fe20003f64070 */
[----:B------:R-:W-:Y:S01]  /*1930*/  @!P1 IMAD.IADD R157, R157, 0x1, -R0 ;  /* 0x000000019d9d9824 */ /* 0x000fe200078e0a00 */
[----:B------:R-:W-:Y:S01]  /*1940*/  LOP3.LUT R12, R2, 0x2e, RZ, 0xfc, !PT ;  /* 0x0000002e020c7812 */ /* 0x000fe200078efcff */
[----:B------:R-:W-:Y:S01]  /*1950*/  IMAD.HI.U32 R6, R4, R59, RZ ;  /* 0x0000003b04067227 */ /* 0x000fe200078e00ff */
[C---:B------:R-:W-:Y:S02]  /*1960*/  ISETP.GT.U32.AND P4, PT, R0.reuse, R37, PT ;  /* 0x000000250000720c */ /* 0x040fe40003f84070 */
[----:B------:R-:W-:Y:S01]  /*1970*/  ISETP.GT.U32.AND P1, PT, R0, R157, PT ;  /* 0x0000009d0000720c */ /* 0x000fe20003f24070 */
[----:B------:R-:W-:Y:S01]  /*1980*/  @!P2 IMAD.MOV R91, RZ, RZ, -R91 ;  /* 0x000000ffff5ba224 */ /* 0x000fe200078e0a5b */
[----:B------:R-:W-:Y:S01]  /*1990*/  ISETP.GE.AND P2, PT, R8, RZ, PT ;  /* 0x000000ff0800720c */ /* 0x000fe20003f46270 */
[----:B------:R-:W-:Y:S01]  /*19a0*/  IMAD.HI.U32 R8, R4, R19, RZ ;  /* 0x0000001304087227 */ /* 0x000fe200078e00ff */
[----:B------:R-:W-:-:S02]  /*19b0*/  IABS R31, R12 ;  /* 0x0000000c001f7213 */ /* 0x000fc40000000000 */
[----:B------:R-:W-:Y:S01]  /*19c0*/  IABS R211, R18 ;  /* 0x0000001200d37213 */ /* 0x000fe20000000000 */
[----:B------:R-:W-:Y:S02]  /*19d0*/  IMAD.MOV R6, RZ, RZ, -R6 ;  /* 0x000000ffff067224 */ /* 0x000fe400078e0a06 */
[----:B------:R-:W-:Y:S02]  /*19e0*/  IMAD.MOV R8, RZ, RZ, -R8 ;  /* 0x000000ffff087224 */ /* 0x000fe400078e0a08 */
[C---:B------:R-:W-:Y:S02]  /*19f0*/  IMAD R59, R0.reuse, R6, R59 ;  /* 0x00000006003b7224 */ /* 0x040fe400078e023b */
[----:B------:R-:W-:Y:S02]  /*1a00*/  IMAD.MOV R10, RZ, RZ, -R10 ;  /* 0x000000ffff0a7224 */ /* 0x000fe400078e0a0a */
[----:B------:R-:W-:Y:S01]  /*1a10*/  IMAD R19, R0, R8, R19 ;  /* 0x0000000800137224 */ /* 0x000fe200078e0213 */
[----:B------:R-:W-:Y:S01]  /*1a20*/  LOP3.LUT R8, R2, 0x34, RZ, 0xfc, !PT ;  /* 0x0000003402087812 */ /* 0x000fe200078efcff */
[--C-:B------:R-:W-:Y:S01]  /*1a30*/  @!P3 IMAD.IADD R23, R23, 0x1, -R0.reuse ;  /* 0x000000011717b824 */ /* 0x100fe200078e0a00 */
[C---:B------:R-:W-:Y:S01]  /*1a40*/  ISETP.GT.U32.AND P3, PT, R0.reuse, R59, PT ;  /* 0x0000003b0000720c */ /* 0x040fe20003f64070 */
[----:B------:R-:W-:Y:S01]  /*1a50*/  @!P1 IMAD.IADD R157, R157, 0x1, -R0 ;  /* 0x000000019d9d9824 */ /* 0x000fe200078e0a00 */
[----:B------:R-:W-:Y:S01]  /*1a60*/  ISETP.GT.U32.AND P1, PT, R0, R19, PT ;  /* 0x000000130000720c */ /* 0x000fe20003f24070 */
[----:B------:R-:W-:Y:S01]  /*1a70*/  IMAD.HI.U32 R6, R4, R31, RZ ;  /* 0x0000001f04067227 */ /* 0x000fe200078e00ff */
[----:B------:R-:W-:-:S02]  /*1a80*/  IABS R43, R8 ;  /* 0x00000008002b7213 */ /* 0x000fc40000000000 */
[----:B------:R-:W-:Y:S01]  /*1a90*/  @!P6 IADD3 R157, -R157, RZ, RZ ;  /* 0x000000ff9d9de210 */ /* 0x000fe20007ffe1ff */
[----:B------:R-:W-:Y:S01]  /*1aa0*/  IMAD R161, R0, R10, R161 ;  /* 0x0000000a00a17224 */ /* 0x000fe200078e02a1 */
[----:B------:R-:W-:Y:S01]  /*1ab0*/  IADD3 R6, -R6, RZ, RZ ;  /* 0x000000ff06067210 */ /* 0x000fe20007ffe1ff */
[----:B------:R-:W-:Y:S01]  /*1ac0*/  @!P4 IMAD.IADD R37, R37, 0x1, -R0 ;  /* 0x000000012525c824 */ /* 0x000fe200078e0a00 */
[----:B------:R-:W-:Y:S01]  /*1ad0*/  LOP3.LUT R10, R2, 0x36, RZ, 0xfc, !PT ;  /* 0x00000036020a7812 */ /* 0x000fe200078efcff */
[----:B------:R-:W-:Y:S01]  /*1ae0*/  @!P0 IMAD.MOV R23, RZ, RZ, -R23 ;  /* 0x000000ffff178224 */ /* 0x000fe200078e0a17 */
[C---:B------:R-:W-:Y:S01]  /*1af0*/  ISETP.GT.U32.AND P6, PT, R0.reuse, R161, PT ;  /* 0x000000a10000720c */ /* 0x040fe20003fc4070 */
[----:B------:R-:W-:Y:S01]  /*1b00*/  IMAD R31, R0, R6, R31 ;  /* 0x00000006001f7224 */ /* 0x000fe200078e021f */
[----:B------:R-:W-:Y:S01]  /*1b10*/  IABS R39, R10 ;  /* 0x0000000a00277213 */ /* 0x000fe20000000000 */
[----:B------:R-:W-:Y:S01]  /*1b20*/  IMAD.HI.U32 R6, R4, R43, RZ ;  /* 0x0000002b04067227 */ /* 0x000fe200078e00ff */
[----:B------:R-:W-:-:S02]  /*1b30*/  ISETP.GT.U32.AND P4, PT, R0, R37, PT ;  /* 0x000000250000720c */ /* 0x000fc40003f84070 */
[C---:B------:R-:W-:Y:S01]  /*1b40*/  ISETP.GT.U32.AND P0, PT, R0.reuse, R31, PT ;  /* 0x0000001f0000720c */ /* 0x040fe20003f04070 */
[--C-:B------:R-:W-:Y:S02]  /*1b50*/  @!P3 IMAD.IADD R59, R59, 0x1, -R0.reuse ;  /* 0x000000013b3bb824 */ /* 0x100fe400078e0a00 */
[----:B------:R-:W-:Y:S02]  /*1b60*/  @!P1 IMAD.IADD R19, R19, 0x1, -R0 ;  /* 0x0000000113139824 */ /* 0x000fe400078e0a00 */
[----:B------:R-:W-:Y:S01]  /*1b70*/  IMAD.MOV R6, RZ, RZ, -R6 ;  /* 0x000000ffff067224 */ /* 0x000fe200078e0a06 */
[C---:B------:R-:W-:Y:S01]  /*1b80*/  ISETP.GT.U32.AND P3, PT, R0.reuse, R59, PT ;  /* 0x0000003b0000720c */ /* 0x040fe20003f64070 */
[----:B------:R-:W-:Y:S01]  /*1b90*/  @!P6 IMAD.IADD R161, R161, 0x1, -R0 ;  /* 0x00000001a1a1e824 */ /* 0x000fe200078e0a00 */
[C---:B------:R-:W-:Y:S01]  /*1ba0*/  ISETP.GT.U32.AND P6, PT, R0.reuse, R19, PT ;  /* 0x000000130000720c */ /* 0x040fe20003fc4070 */
[----:B------:R-:W-:Y:S02]  /*1bb0*/  IMAD R43, R0, R6, R43 ;  /* 0x00000006002b7224 */ /* 0x000fe400078e022b */
[----:B------:R-:W-:-:S04]  /*1bc0*/  IMAD.HI.U32 R6, R4, R39, RZ ;  /* 0x0000002704067227 */ /* 0x000fc800078e00ff */
[----:B------:R-:W-:Y:S02]  /*1bd0*/  IMAD.MOV R6, RZ, RZ, -R6 ;  /* 0x000000ffff067224 */ /* 0x000fe400078e0a06 */
[--C-:B------:R-:W-:Y:S01]  /*1be0*/  @!P4 IMAD.IADD R37, R37, 0x1, -R0.reuse ;  /* 0x000000012525c824 */ /* 0x100fe200078e0a00 */
[----:B------:R-:W-:Y:S01]  /*1bf0*/  ISETP.GE.AND P4, PT, R12, RZ, PT ;  /* 0x000000ff0c00720c */ /* 0x000fe20003f86270 */
[----:B------:R-:W-:Y:S01]  /*1c00*/  IMAD R39, R0, R6, R39 ;  /* 0x0000000600277224 */ /* 0x000fe200078e0227 */
[----:B------:R-:W-:Y:S01]  /*1c10*/  LOP3.LUT R12, R2, 0x38, RZ, 0xfc, !PT ;  /* 0x00000038020c7812 */ /* 0x000fe200078efcff */
[--C-:B------:R-:W-:Y:S01]  /*1c20*/  @!P3 IMAD.IADD R59, R59, 0x1, -R0.reuse ;  /* 0x000000013b3bb824 */ /* 0x100fe200078e0a00 */
[----:B------:R-:W-:Y:S01]  /*1c30*/  ISETP.GE.AND P3, PT, R14, RZ, PT ;  /* 0x000000ff0e00720c */ /* 0x000fe20003f66270 */
[--C-:B------:R-:W-:Y:S01]  /*1c40*/  @!P6 IMAD.IADD R19, R19, 0x1, -R0.reuse ;  /* 0x000000011313e824 */ /* 0x100fe200078e0a00 */
[C---:B------:R-:W-:Y:S01]  /*1c50*/  ISETP.GT.U32.AND P6, PT, R0.reuse, R39, PT ;  /* 0x000000270000720c */ /* 0x040fe20003fc4070 */
[----:B------:R-:W-:Y:S01]  /*1c60*/  @!P2 IMAD.MOV R59, RZ, RZ, -R59 ;  /* 0x000000ffff3ba224 */ /* 0x000fe200078e0a3b */
[----:B------:R-:W-:Y:S01]  /*1c70*/  ISETP.GT.U32.AND P2, PT, R0, R161, PT ;  /* 0x000000a10000720c */ /* 0x000fe20003f44070 */
[----:B------:R-:W-:Y:S01]  /*1c80*/  @!P5 IMAD.MOV R37, RZ, RZ, -R37 ;  /* 0x000000ffff25d224 */ /* 0x000fe200078e0a25 */
[----:B------:R-:W-:Y:S01]  /*1c90*/  ISETP.GE.AND P5, PT, R13, RZ, PT ;  /* 0x000000ff0d00720c */ /* 0x000fe20003fa6270 */
[----:B------:R-:W-:Y:S01]  /*1ca0*/  @!P0 IMAD.IADD R31, R31, 0x1, -R0 ;  /* 0x000000011f1f8824 */ /* 0x000fe200078e0a00 */
[----:B------:R-:W-:-:S02]  /*1cb0*/  LOP3.LUT R13, R2, 0x3a, RZ, 0xfc, !PT ;  /* 0x0000003a020d7812 */ /* 0x000fc400078efcff */
[----:B------:R-:W-:Y:S02]  /*1cc0*/  IABS R35, R12 ;  /* 0x0000000c00237213 */ /* 0x000fe40000000000 */
[----:B------:R-:W-:Y:S02]  /*1cd0*/  LOP3.LUT R14, R2, 0x3c, RZ, 0xfc, !PT ;  /* 0x0000003c020e7812 */ /* 0x000fe400078efcff */
[----:B------:R-:W-:Y:S01]  /*1ce0*/  ISETP.GT.U32.AND P1, PT, R0, R31, PT ;  /* 0x0000001f0000720c */ /* 0x000fe20003f24070 */
[----:B------:R-:W-:Y:S01]  /*1cf0*/  IMAD.HI.U32 R6, R4, R35, RZ ;  /* 0x0000002304067227 */ /* 0x000fe200078e00ff */
[----:B------:R-:W-:Y:S02]  /*1d00*/  IABS R165, R13 ;  /* 0x0000000d00a57213 */ /* 0x000fe40000000000 */
[----:B------:R-:W-:Y:S01]  /*1d10*/  IABS R107, R14 ;  /* 0x0000000e006b7213 */ /* 0x000fe20000000000 */
[--C-:B------:R-:W-:Y:S01]  /*1d20*/  @!P6 IMAD.IADD R39, R39, 0x1, -R0.reuse ;  /* 0x000000012727e824 */ /* 0x100fe200078e0a00 */
[----:B------:R-:W-:Y:S01]  /*1d30*/  ISETP.GE.AND P0, PT, R8, RZ, PT ;  /* 0x000000ff0800720c */ /* 0x000fe20003f06270 */
[----:B------:R-:W-:Y:S01]  /*1d40*/  @!P2 IMAD.IADD R161, R161, 0x1, -R0 ;  /* 0x00000001a1a1a824 */ /* 0x000fe200078e0a00 */
[----:B------:R-:W-:Y:S01]  /*1d50*/  ISETP.GE.AND P2, PT, R10, RZ, PT ;  /* 0x000000ff0a00720c */ /* 0x000fe20003f46270 */
[----:B------:R-:W-:Y:S01]  /*1d60*/  IMAD.HI.U32 R8, R4, R165, RZ ;  /* 0x000000a504087227 */ /* 0x000fe200078e00ff */
[----:B------:R-:W-:-:S03]  /*1d70*/  ISETP.GT.U32.AND P6, PT, R0, R39, PT ;  /* 0x000000270000720c */ /* 0x000fc60003fc4070 */
[----:B------:R-:W-:Y:S01]  /*1d80*/  IMAD.MOV R6, RZ, RZ, -R6 ;  /* 0x000000ffff067224 */ /* 0x000fe200078e0a06 */
[----:B------:R-:W-:Y:S01]  /*1d90*/  @!P1 IADD3 R31, R31, -R0, RZ ;  /* 0x800000001f1f9210 */ /* 0x000fe20007ffe0ff */
[----:B------:R-:W-:Y:S01]  /*1da0*/  IMAD.HI.U32 R10, R4, R107, RZ ;  /* 0x0000006b040a7227 */ /* 0x000fe200078e00ff */
[----:B------:R-:W-:-:S03]  /*1db0*/  ISETP.GT.U32.AND P1, PT, R0, R43, PT ;  /* 0x0000002b0000720c */ /* 0x000fc60003f24070 */
[----:B------:R-:W-:Y:S01]  /*1dc0*/  IMAD.MOV R8, RZ, RZ, -R8 ;  /* 0x000000ffff087224 */ /* 0x000fe200078e0a08 */
[----:B------:R-:W-:Y:S01]  /*1dd0*/  IADD3 R10, -R10, RZ, RZ ;  /* 0x000000ff0a0a7210 */ /* 0x000fe20007ffe1ff */
[C---:B------:R-:W-:Y:S02]  /*1de0*/  IMAD R35, R0.reuse, R6, R35 ;  /* 0x0000000600237224 */ /* 0x040fe400078e0223 */
[C---:B------:R-:W-:Y:S02]  /*1df0*/  IMAD R165, R0.reuse, R8, R165 ;  /* 0x0000000800a57224 */ /* 0x040fe400078e02a5 */
[----:B------:R-:W-:Y:S01]  /*1e00*/  @!P5 IMAD.MOV R19, RZ, RZ, -R19 ;  /* 0x000000ffff13d224 */ /* 0x000fe200078e0a13 */
[C---:B------:R-:W-:Y:S01]  /*1e10*/  ISETP.GT.U32.AND P5, PT, R0.reuse, R35, PT ;  /* 0x000000230000720c */ /* 0x040fe20003fa4070 */
[----:B------:R-:W-:Y:S01]  /*1e20*/  IMAD R107, R0, R10, R107 ;  /* 0x0000000a006b7224 */ /* 0x000fe200078e026b */
[----:B------:R-:W-:Y:S01]  /*1e30*/  LOP3.LUT R10, R2, 0x3e, RZ, 0xfc, !PT ;  /* 0x0000003e020a7812 */ /* 0x000fe200078efcff */
[----:B------:R-:W-:Y:S01]  /*1e40*/  @!P3 IMAD.MOV R161, RZ, RZ, -R161 ;  /* 0x000000ffffa1b224 */ /* 0x000fe200078e0aa1 */
[C---:B------:R-:W-:Y:S01]  /*1e50*/  ISETP.GT.U32.AND P3, PT, R0.reuse, R165, PT ;  /* 0x000000a50000720c */ /* 0x040fe20003f64070 */
[--C-:B------:R-:W-:Y:S01]  /*1e60*/  @!P6 IMAD.IADD R39, R39, 0x1, -R0.reuse ;  /* 0x000000012727e824 */ /* 0x100fe200078e0a00 */
[----:B------:R-:W-:Y:S01]  /*1e70*/  ISETP.GT.U32.AND P6, PT, R0, R107, PT ;  /* 0x0000006b0000720c */ /* 0x000fe20003fc4070 */
[--C-:B------:R-:W-:Y:S01]  /*1e80*/  @!P1 IMAD.IADD R43, R43, 0x1, -R0.reuse ;  /* 0x000000012b2b9824 */ /* 0x100fe200078e0a00 */
[----:B------:R-:W-:Y:S01]  /*1e90*/  ISETP.GE.AND P1, PT, R12, RZ, PT ;  /* 0x000000ff0c00720c */ /* 0x000fe20003f26270 */
[----:B------:R-:W-:Y:S01]  /*1ea0*/  @!P4 IMAD.MOV R31, RZ, RZ, -R31 ;  /* 0x000000ffff1fc224 */ /* 0x000fe200078e0a1f */
[----:B------:R-:W-:Y:S01]  /*1eb0*/  IABS R47, R10 ;  /* 0x0000000a002f7213 */ /* 0x000fe20000000000 */
[----:B------:R-:W-:Y:S01]  /*1ec0*/  @!P2 IMAD.MOV R39, RZ, RZ, -R39 ;  /* 0x000000ffff27a224 */ /* 0x000fe200078e0a27 */
[----:B------:R-:W-:Y:S01]  /*1ed0*/  LOP3.LUT R12, R2, 0x40, RZ, 0xfc, !PT ;  /* 0x00000040020c7812 */ /* 0x000fe200078efcff */
[----:B------:R-:W-:Y:S01]  /*1ee0*/  @!P5 IMAD.IADD R35, R35, 0x1, -R0 ;  /* 0x000000012323d824 */ /* 0x000fe200078e0a00 */
[----:B------:R-:W-:Y:S01]  /*1ef0*/  ISETP.GT.U32.AND P4, PT, R0, R43, PT ;  /* 0x0000002b0000720c */ /* 0x000fe20003f84070 */
[----:B------:R-:W-:Y:S01]  /*1f00*/  IMAD.HI.U32 R6, R4, R47, RZ ;  /* 0x0000002f04067227 */ /* 0x000fe200078e00ff */
[----:B------:R-:W-:-:S02]  /*1f10*/  IABS R55, R12 ;  /* 0x0000000c00377213 */ /* 0x000fc40000000000 */
[----:B------:R-:W-:Y:S01]  /*1f20*/  ISETP.GE.AND P5, PT, R14, RZ, PT ;  /* 0x000000ff0e00720c */ /* 0x000fe20003fa6270 */
[----:B------:R-:W-:Y:S01]  /*1f30*/  @!P3 IMAD.IADD R165, R165, 0x1, -R0 ;  /* 0x00000001a5a5b824 */ /* 0x000fe200078e0a00 */
[----:B------:R-:W-:Y:S01]  /*1f40*/  ISETP.GT.U32.AND P3, PT, R0, R35, PT ;  /* 0x000000230000720c */ /* 0x000fe20003f64070 */
[----:B------:R-:W-:Y:S01]  /*1f50*/  IMAD.MOV R8, RZ, RZ, -R6 ;  /* 0x000000ffff087224 */ /* 0x000fe200078e0a06 */
[----:B------:R-:W-:Y:S01]  /*1f60*/  @!P6 IADD3 R107, R107, -R0, RZ ;  /* 0x800000006b6be210 */ /* 0x000fe20007ffe0ff */
[----:B------:R-:W-:Y:S01]  /*1f70*/  IMAD.HI.U32 R6, R4, R55, RZ ;  /* 0x0000003704067227 */ /* 0x000fe200078e00ff */
[----:B------:R-:W-:Y:S02]  /*1f80*/  ISETP.GT.U32.AND P6, PT, R0, R165, PT ;  /* 0x000000a50000720c */ /* 0x000fe40003fc4070 */
[----:B------:R-:W-:Y:S01]  /*1f90*/  LOP3.LUT R14, R2, 0x44, RZ, 0xfc, !PT ;  /* 0x00000044020e7812 */ /* 0x000fe200078efcff */
[C---:B------:R-:W-:Y:S02]  /*1fa0*/  IMAD R47, R0.reuse, R8, R47 ;  /* 0x00000008002f7224 */ /* 0x040fe400078e022f */
[----:B------:R-:W-:Y:S01]  /*1fb0*/  IMAD.MOV R6, RZ, RZ, -R6 ;  /* 0x000000ffff067224 */ /* 0x000fe200078e0a06 */
[----:B------:R-:W-:Y:S01]  /*1fc0*/  IABS R57, R14 ;  /* 0x0000000e00397213 */ /* 0x000fe20000000000 */
[--C-:B------:R-:W-:Y:S01]  /*1fd0*/  @!P4 IMAD.IADD R43, R43, 0x1, -R0.reuse ;  /* 0x000000012b2bc824 */ /* 0x100fe200078e0a00 */
[----:B------:R-:W-:Y:S01]  /*1fe0*/  ISETP.GE.AND P4, PT, R13, RZ, PT ;  /* 0x000000ff0d00720c */ /* 0x000fe20003f86270 */
[--C-:B------:R-:W-:Y:S01]  /*1ff0*/  @!P3 IMAD.IADD R35, R35, 0x1, -R0.reuse ;  /* 0x000000012323b824 */ /* 0x100fe200078e0a00 */
[C---:B------:R-:W-:Y:S01]  /*2000*/  ISETP.GT.U32.AND P3, PT, R0.reuse, R47, PT ;  /* 0x0000002f0000720c */ /* 0x040fe20003f64070 */
[----:B------:R-:W-:Y:S01]  /*2010*/  IMAD R55, R0, R6, R55 ;  /* 0x0000000600377224 */ /* 0x000fe200078e0237 */
[----:B------:R-:W-:Y:S01]  /*2020*/  LOP3.LUT R13, R2, 0x42, RZ, 0xfc, !PT ;  /* 0x00000042020d7812 */ /* 0x000fe200078efcff */
[----:B------:R-:W-:-:S02]  /*2030*/  @!P6 IMAD.IADD R165, R165, 0x1, -R0 ;  /* 0x00000001a5a5e824 */ /* 0x000fc400078e0a00 */
[----:B------:R-:W-:Y:S01]  /*2040*/  @!P0 IMAD.MOV R43, RZ, RZ, -R43 ;  /* 0x000000ffff2b8224 */ /* 0x000fe200078e0a2b */
[C---:B------:R-:W-:Y:S01]  /*2050*/  ISETP.GT.U32.AND P6, PT, R0.reuse, R55, PT ;  /* 0x000000370000720c */ /* 0x040fe20003fc4070 */
[----:B------:R-:W-:Y:S01]  /*2060*/  @!P1 IMAD.MOV R35, RZ, RZ, -R35 ;  /* 0x000000ffff239224 */ /* 0x000fe200078e0a23 */
[----:B------:R-:W-:Y:S02]  /*2070*/  IABS R167, R13 ;  /* 0x0000000d00a77213 */ /* 0x000fe40000000000 */
[----:B------:R-:W-:Y:S01]  /*2080*/  ISETP.GT.U32.AND P0, PT, R0, R107, PT ;  /* 0x0000006b0000720c */ /* 0x000fe20003f04070 */
[----:B------:R-:W-:Y:S01]  /*2090*/  @!P4 IMAD.MOV R165, RZ, RZ, -R165 ;  /* 0x000000ffffa5c224 */ /* 0x000fe200078e0aa5 */
[----:B------:R-:W-:Y:S01]  /*20a0*/  ISETP.GE.AND P4, PT, R13, RZ, PT ;  /* 0x000000ff0d00720c */ /* 0x000fe20003f86270 */
[----:B------:R-:W-:Y:S01]  /*20b0*/  IMAD.HI.U32 R6, R4, R167, RZ ;  /* 0x000000a704067227 */ /* 0x000fe200078e00ff */
[----:B------:R-:W-:-:S03]  /*20c0*/  LOP3.LUT R13, R2, 0x4e, RZ, 0xfc, !PT ;  /* 0x0000004e020d7812 */ /* 0x000fc600078efcff */
[----:B------:R-:W-:Y:S01]  /*20d0*/  @!P3 IMAD.IADD R47, R47, 0x1, -R0 ;  /* 0x000000012f2fb824 */ /* 0x000fe200078e0a00 */
[----:B------:R-:W-:Y:S01]  /*20e0*/  ISETP.GE.AND P3, PT, R12, RZ, PT ;  /* 0x000000ff0c00720c */ /* 0x000fe20003f66270 */
[----:B------:R-:W-:Y:S01]  /*20f0*/  IMAD.MOV R8, RZ, RZ, -R6 ;  /* 0x000000ffff087224 */ /* 0x000fe200078e0a06 */
[----:B------:R-:W-:Y:S01]  /*2100*/  LOP3.LUT R12, R2, 0x4c, RZ, 0xfc, !PT ;  /* 0x0000004c020c7812 */ /* 0x000fe200078efcff */
[----:B------:R-:W-:Y:S01]  /*2110*/  IMAD.HI.U32 R6, R4, R57, RZ ;  /* 0x0000003904067227 */ /* 0x000fe200078e00ff */
[----:B------:R-:W-:Y:S02]  /*2120*/  IABS R65, R13 ;  /* 0x0000000d00417213 */ /* 0x000fe40000000000 */
[----:B------:R-:W-:Y:S01]  /*2130*/  IABS R127, R12 ;  /* 0x0000000c007f7213 */ /* 0x000fe20000000000 */
[----:B------:R-:W-:Y:S01]  /*2140*/  @!P6 IMAD.IADD R55, R55, 0x1, -R0 ;  /* 0x000000013737e824 */ /* 0x000fe200078e0a00 */
[C---:B------:R-:W-:Y:S01]  /*2150*/  ISETP.GT.U32.AND P6, PT, R0.reuse, R47, PT ;  /* 0x0000002f0000720c */ /* 0x040fe20003fc4070 */
[----:B------:R-:W-:Y:S01]  /*2160*/  IMAD R167, R0, R8, R167 ;  /* 0x0000000800a77224 */ /* 0x000fe200078e02a7 */
[----:B------:R-:W-:Y:S01]  /*2170*/  IADD3 R8, -R6, RZ, RZ ;  /* 0x000000ff06087210 */ /* 0x000fe20007ffe1ff */
[----:B------:R-:W-:Y:S01]  /*2180*/  IMAD.HI.U32 R6, R4, R61, RZ ;  /* 0x0000003d04067227 */ /* 0x000fe200078e00ff */
[----:B------:R-:W-:-:S02]  /*2190*/  ISETP.GT.U32.AND P1, PT, R0, R55, PT ;  /* 0x000000370000720c */ /* 0x000fc40003f24070 */
[C---:B------:R-:W-:Y:S01]  /*21a0*/  ISETP.GT.U32.AND P2, PT, R0.reuse, R167, PT ;  /* 0x000000a70000720c */ /* 0x040fe20003f44070 */
[----:B------:R-:W-:Y:S01]  /*21b0*/  IMAD R57, R0, R8, R57 ;  /* 0x0000000800397224 */ /* 0x000fe200078e0239 */
[----:B------:R-:W-:Y:S01]  /*21c0*/  LOP3.LUT R8, R2, 0x48, RZ, 0xfc, !PT ;  /* 0x0000004802087812 */ /* 0x000fe200078efcff */
[----:B------:R-:W-:Y:S02]  /*21d0*/  IMAD.MOV R6, RZ, RZ, -R6 ;  /* 0x000000ffff067224 */ /* 0x000fe400078e0a06 */
[--C-:B------:R-:W-:Y:S01]  /*21e0*/  @!P0 IMAD.IADD R107, R107, 0x1, -R0.reuse ;  /* 0x000000016b6b8824 */ /* 0x100fe200078e0a00 */
[----:B------:R-:W-:Y:S01]  /*21f0*/  IABS R63, R8 ;  /* 0x00000008003f7213 */ /* 0x000fe20000000000 */
[----:B------:R-:W-:Y:S01]  /*2200*/  @!P6 IMAD.IADD R47, R47, 0x1, -R0 ;  /* 0x000000012f2fe824 */ /* 0x000fe200078e0a00 */
[C---:B------:R-:W-:Y:S01]  /*2210*/  ISETP.GT.U32.AND P6, PT, R0.reuse, R57, PT ;  /* 0x000000390000720c */ /* 0x040fe20003fc4070 */
[----:B------:R-:W-:Y:S01]  /*2220*/  IMAD R61, R0, R6, R61 ;  /* 0x00000006003d7224 */ /* 0x000fe200078e023d */
[----:B------:R-:W-:Y:S01]  /*2230*/  ISETP.GE.AND P0, PT, R10, RZ, PT ;  /* 0x000000ff0a00720c */ /* 0x000fe20003f06270 */
[----:B------:R-:W-:Y:S01]  /*2240*/  IMAD.HI.U32 R6, R4, R63, RZ ;  /* 0x0000003f04067227 */ /* 0x000fe200078e00ff */
[----:B------:R-:W-:-:S02]  /*2250*/  @!P1 IADD3 R55, R55, -R0, RZ ;  /* 0x8000000037379210 */ /* 0x000fc40007ffe0ff */
[----:B------:R-:W-:Y:S01]  /*2260*/  LOP3.LUT R10, R2, 0x4a, RZ, 0xfc, !PT ;  /* 0x0000004a020a7812 */ /* 0x000fe200078efcff */
[----:B------:R-:W-:Y:S01]  /*2270*/  @!P2 IMAD.IADD R167, R167, 0x1, -R0 ;  /* 0x00000001a7a7a824 */ /* 0x000fe200078e0a00 */
[----:B------:R-:W-:Y:S01]  /*2280*/  ISETP.GE.AND P2, PT, R8, RZ, PT ;  /* 0x000000ff0800720c */ /* 0x000fe20003f46270 */
[----:B------:R-:W-:Y:S01]  /*2290*/  IMAD.MOV R6, RZ, RZ, -R6 ;  /* 0x000000ffff067224 */ /* 0x000fe200078e0a06 */
[----:B------:R-:W-:Y:S01]  /*22a0*/  IABS R235, R10 ;  /* 0x0000000a00eb7213 */ /* 0x000fe20000000000 */
[----:B------:R-:W-:Y:S01]  /*22b0*/  @!P3 IMAD.MOV R55, RZ, RZ, -R55 ;  /* 0x000000ffff37b224 */ /* 0x000fe200078e0a37 */
[C---:B------:R-:W-:Y:S01]  /*22c0*/  ISETP.GT.U32.AND P3, PT, R0.reuse, R61, PT ;  /* 0x0000003d0000720c */ /* 0x040fe20003f64070 */
[----:B------:R-:W-:Y:S01]  /*22d0*/  @!P6 IMAD.IADD R57, R57, 0x1, -R0 ;  /* 0x000000013939e824 */ /* 0x000fe200078e0a00 */
[C---:B------:R-:W-:Y:S01]  /*22e0*/  ISETP.GT.U32.AND P6, PT, R0.reuse, R167, PT ;  /* 0x000000a70000720c */ /* 0x040fe20003fc4070 */
[C---:B------:R-:W-:Y:S01]  /*22f0*/  IMAD R63, R0.reuse, R6, R63 ;  /* 0x00000006003f7224 */ /* 0x040fe200078e023f */
[----:B------:R-:W-:Y:S01]  /*2300*/  ISETP.GE.AND P1, PT, R15, RZ, PT ;  /* 0x000000ff0f00720c */ /* 0x000fe20003f26270 */
[----:B------:R-:W-:Y:S01]  /*2310*/  @!P0 IMAD.MOV R47, RZ, RZ, -R47 ;  /* 0x000000ffff2f8224 */ /* 0x000fe200078e0a2f */
[----:B------:R-:W-:Y:S01]  /*2320*/  ISETP.GT.U32.AND P0, PT, R0, R57, PT ;  /* 0x000000390000720c */ /* 0x000fe20003f04070 */
[----:B------:R-:W-:Y:S01]  /*2330*/  @!P5 IMAD.MOV R107, RZ, RZ, -R107 ;  /* 0x000000ffff6bd224 */ /* 0x000fe200078e0a6b */
[----:B------:R-:W-:Y:S01]  /*2340*/  ISETP.GE.AND P5, PT, R14, RZ, PT ;  /* 0x000000ff0e00720c */ /* 0x000fe20003fa6270 */
[----:B------:R-:W-:Y:S01]  /*2350*/  IMAD.HI.U32 R6, R4, R235, RZ ;  /* 0x000000eb04067227 */ /* 0x000fe200078e00ff */
[----:B------:R-:W-:-:S02]  /*2360*/  LOP3.LUT R15, R2, 0x56, RZ, 0xfc, !PT ;  /* 0x00000056020f7812 */ /* 0x000fc400078efcff */
[----:B------:R-:W-:Y:S01]  /*2370*/  LOP3.LUT R14, R2, 0x54, RZ, 0xfc, !PT ;  /* 0x00000054020e7812 */ /* 0x000fe200078efcff */
[--C-:B------:R-:W-:Y:S01]  /*2380*/  @!P3 IMAD.IADD R61, R61, 0x1, -R0.reuse ;  /* 0x000000013d3db824 */ /* 0x100fe200078e0a00 */
[----:B------:R-:W-:Y:S01]  /*2390*/  ISETP.GE.AND P3, PT, R12, RZ, PT ;  /* 0x000000ff0c00720c */ /* 0x000fe20003f66270 */
[--C-:B------:R-:W-:Y:S01]  /*23a0*/  @!P6 IMAD.IADD R167, R167, 0x1, -R0.reuse ;  /* 0x00000001a7a7e824 */ /* 0x100fe200078e0a00 */
[----:B------:R-:W-:Y:S01]  /*23b0*/  ISETP.GT.U32.AND P6, PT, R0, R63, PT ;  /* 0x0000003f0000720c */ /* 0x000fe20003fc4070 */
[----:B------:R-:W-:Y:S01]  /*23c0*/  IMAD.HI.U32 R8, R4, R127, RZ ;  /* 0x0000007f04087227 */ /* 0x000fe200078e00ff */
[----:B------:R-:W-:Y:S02]  /*23d0*/  LOP3.LUT R12, R2, 0x52, RZ, 0xfc, !PT ;  /* 0x00000052020c7812 */ /* 0x000fe400078efcff */
[----:B------:R-:W-:Y:S01]  /*23e0*/  IABS R79, R15 ;  /* 0x0000000f004f7213 */ /* 0x000fe20000000000 */
[----:B------:R-:W-:Y:S01]  /*23f0*/  @!P0 IMAD.IADD R57, R57, 0x1, -R0 ;  /* 0x0000000139398824 */ /* 0x000fe200078e0a00 */
[----:B------:R-:W-:Y:S01]  /*2400*/  ISETP.GE.AND P0, PT, R10, RZ, PT ;  /* 0x000000ff0a00720c */ /* 0x000fe20003f06270 */
[----:B------:R-:W-:Y:S01]  /*2410*/  @!P4 IMAD.MOV R167, RZ, RZ, -R167 ;  /* 0x000000ffffa7c224 */ /* 0x000fe200078e0aa7 */
[----:B------:R-:W-:Y:S01]  /*2420*/  IADD3 R10, -R6, RZ, RZ ;  /* 0x000000ff060a7210 */ /* 0x000fe20007ffe1ff */
[----:B------:R-:W-:Y:S01]  /*2430*/  IMAD.HI.U32 R6, R4, R65, RZ ;  /* 0x0000004104067227 */ /* 0x000fe200078e00ff */
[----:B------:R-:W-:-:S02]  /*2440*/  IABS R241, R12 ;  /* 0x0000000c00f17213 */ /* 0x000fc40000000000 */
[----:B------:R-:W-:Y:S01]  /*2450*/  IABS R71, R14 ;  /* 0x0000000e00477213 */ /* 0x000fe20000000000 */
[----:B------:R-:W-:Y:S01]  /*2460*/  @!P6 IMAD.IADD R63, R63, 0x1, -R0 ;  /* 0x000000013f3fe824 */ /* 0x000fe200078e0a00 */
[C---:B------:R-:W-:Y:S01]  /*2470*/  ISETP.GT.U32.AND P6, PT, R0.reuse, R61, PT ;  /* 0x0000003d0000720c */ /* 0x040fe20003fc4070 */
[----:B------:R-:W-:Y:S02]  /*2480*/  IMAD.MOV R8, RZ, RZ, -R8 ;  /* 0x000000ffff087224 */ /* 0x000fe400078e0a08 */
[C---:B------:R-:W-:Y:S01]  /*2490*/  IMAD R235, R0.reuse, R10, R235 ;  /* 0x0000000a00eb7224 */ /* 0x040fe200078e02eb */
[----:B------:R-:W-:Y:S01]  /*24a0*/  ISETP.GT.U32.AND P4, PT, R0, R63, PT ;  /* 0x0000003f0000720c */ /* 0x000fe20003f84070 */
[----:B------:R-:W-:Y:S01]  /*24b0*/  IMAD.MOV R6, RZ, RZ, -R6 ;  /* 0x000000ffff067224 */ /* 0x000fe200078e0a06 */
[----:B------:R-:W-:Y:S01]  /*24c0*/  LOP3.LUT R10, R2, 0x50, RZ, 0xfc, !PT ;  /* 0x00000050020a7812 */ /* 0x000fe200078efcff */
[C---:B------:R-:W-:Y:S02]  /*24d0*/  IMAD R127, R0.reuse, R8, R127 ;  /* 0x00000008007f7224 */ /* 0x040fe400078e027f */
[C---:B------:R-:W-:Y:S01]  /*24e0*/  IMAD R65, R0.reuse, R6, R65 ;  /* 0x0000000600417224 */ /* 0x040fe200078e0241 */
[----:B------:R-:W-:Y:S01]  /*24f0*/  IABS R67, R10 ;  /* 0x0000000a00437213 */ /* 0x000fe20000000000 */
[----:B------:R-:W-:Y:S01]  /*2500*/  @!P5 IMAD.MOV R57, RZ, RZ, -R57 ;  /* 0x000000ffff39d224 */ /* 0x000fe200078e0a39 */
[C---:B------:R-:W-:Y:S01]  /*2510*/  ISETP.GT.U32.AND P5, PT, R0.reuse, R235, PT ;  /* 0x000000eb0000720c */ /* 0x040fe20003fa4070 */
[----:B------:R-:W-:Y:S01]  /*2520*/  @!P6 IMAD.IADD R61, R61, 0x1, -R0 ;  /* 0x000000013d3de824 */ /* 0x000fe200078e0a00 */
[----:B------:R-:W-:Y:S01]  /*2530*/  ISETP.GT.U32.AND P6, PT, R0, R127, PT ;  /* 0x0000007f0000720c */ /* 0x000fe20003fc4070 */
[----:B------:R-:W-:-:S02]  /*2540*/  IMAD.HI.U32 R6, R4, R67, RZ ;  /* 0x0000004304067227 */ /* 0x000fc400078e00ff */
[----:B------:R-:W-:Y:S02]  /*2550*/  @!P4 IADD3 R63, R63, -R0, RZ ;  /* 0x800000003f3fc210 */ /* 0x000fe40007ffe0ff */
[----:B------:R-:W-:Y:S01]  /*2560*/  ISETP.GT.U32.AND P4, PT, R0, R65, PT ;  /* 0x000000410000720c */ /* 0x000fe20003f84070 */
[----:B------:R-:W-:-:S04]  /*2570*/  IMAD.HI.U32 R8, R4, R241, RZ ;  /* 0x000000f104087227 */ /* 0x000fc800078e00ff */
[----:B------:R-:W-:Y:S02]  /*2580*/  IMAD.MOV R6, RZ, RZ, -R6 ;  /* 0x000000ffff067224 */ /* 0x000fe400078e0a06 */
[--C-:B------:R-:W-:Y:S01]  /*2590*/  @!P5 IMAD.IADD R235, R235, 0x1, -R0.reuse ;  /* 0x00000001ebebd824 */ /* 0x100fe200078e0a00 */
[----:B------:R-:W-:Y:S01]  /*25a0*/  ISETP.GE.AND P5, PT, R13, RZ, PT ;  /* 0x000000ff0d00720c */ /* 0x000fe20003fa6270 */
[----:B------:R-:W-:Y:S01]  /*25b0*/  @!P6 IMAD.IADD R127, R127, 0x1, -R0 ;  /* 0x000000017f7fe824 */ /* 0x000fe200078e0a00 */
[----:B------:R-:W-:Y:S01]  /*25c0*/  LOP3.LUT R13, R2, 0x68, RZ, 0xfc, !PT ;  /* 0x00000068020d7812 */ /* 0x000fe200078efcff */
[----:B------:R-:W-:Y:S01]  /*25d0*/  IMAD.MOV R8, RZ, RZ, -R8 ;  /* 0x000000ffff087224 */ /* 0x000fe200078e0a08 */
[C---:B------:R-:W-:Y:S01]  /*25e0*/  ISETP.GT.U32.AND P6, PT, R0.reuse, R235, PT ;  /* 0x000000eb0000720c */ /* 0x040fe20003fc4070 */
[----:B------:R-:W-:Y:S01]  /*25f0*/  @!P4 IMAD.IADD R65, R65, 0x1, -R0 ;  /* 0x000000014141c824 */ /* 0x000fe200078e0a00 */
[C---:B------:R-:W-:Y:S01]  /*2600*/  ISETP.GT.U32.AND P4, PT, R0.reuse, R127, PT ;  /* 0x0000007f0000720c */ /* 0x040fe20003f84070 */
[C---:B------:R-:W-:Y:S01]  /*2610*/  IMAD R67, R0.reuse, R6, R67 ;  /* 0x0000000600437224 */ /* 0x040fe200078e0243 */
[----:B------:R-:W-:Y:S01]  /*2620*/  IABS R97, R13 ;  /* 0x0000000d00617213 */ /* 0x000fe20000000000 */
[----:B------:R-:W-:-:S02]  /*2630*/  IMAD R241, R0, R8, R241 ;  /* 0x0000000800f17224 */ /* 0x000fc400078e02f1 */
[----:B------:R-:W-:Y:S01]  /*2640*/  @!P2 IMAD.MOV R63, RZ, RZ, -R63 ;  /* 0x000000ffff3fa224 */ /* 0x000fe200078e0a3f */
[----:B------:R-:W-:Y:S01]  /*2650*/  ISETP.GE.AND P2, PT, R10, RZ, PT ;  /* 0x000000ff0a00720c */ /* 0x000fe20003f46270 */
[----:B------:R-:W-:Y:S01]  /*2660*/  IMAD.HI.U32 R8, R4, R79, RZ ;  /* 0x0000004f04087227 */ /* 0x000fe200078e00ff */
[----:B------:R-:W-:-:S03]  /*2670*/  LOP3.LUT R10, R2, 0x58, RZ, 0xfc, !PT ;  /* 0x00000058020a7812 */ /* 0x000fc600078efcff */
[----:B------:R-:W-:Y:S01]  /*2680*/  @!P6 IADD3 R235, R235, -R0, RZ ;  /* 0x80000000ebebe210 */ /* 0x000fe20007ffe0ff */
[----:B------:R-:W-:Y:S01]  /*2690*/  IMAD.HI.U32 R6, R4, R71, RZ ;  /* 0x0000004704067227 */ /* 0x000fe200078e00ff */
[C---:B------:R-:W-:Y:S02]  /*26a0*/  ISETP.GT.U32.AND P6, PT, R0.reuse, R67, PT ;  /* 0x000000430000720c */ /* 0x040fe40003fc4070 */
[----:B------:R-:W-:Y:S01]  /*26b0*/  IABS R83, R10 ;  /* 0x0000000a00537213 */ /* 0x000fe20000000000 */
[----:B------:R-:W-:Y:S01]  /*26c0*/  @!P4 IMAD.IADD R127, R127, 0x1, -R0 ;  /* 0x000000017f7fc824 */ /* 0x000fe200078e0a00 */
[C---:B------:R-:W-:Y:S01]  /*26d0*/  ISETP.GT.U32.AND P4, PT, R0.reuse, R241, PT ;  /* 0x000000f10000720c */ /* 0x040fe20003f84070 */
[----:B------:R-:W-:Y:S02]  /*26e0*/  IMAD.MOV R8, RZ, RZ, -R8 ;  /* 0x000000ffff087224 */ /* 0x000fe400078e0a08 */
[----:B------:R-:W-:Y:S02]  /*26f0*/  IMAD.MOV R6, RZ, RZ, -R6 ;  /* 0x000000ffff067224 */ /* 0x000fe400078e0a06 */
[----:B------:R-:W-:Y:S01]  /*2700*/  IMAD R79, R0, R8, R79 ;  /* 0x00000008004f7224 */ /* 0x000fe200078e024f */
[----:B------:R-:W-:Y:S01]  /*2710*/  LOP3.LUT R8, R2, 0x5a, RZ, 0xfc, !PT ;  /* 0x0000005a02087812 */ /* 0x000fe200078efcff */
[----:B------:R-:W-:-:S02]  /*2720*/  IMAD R71, R0, R6, R71 ;  /* 0x0000000600477224 */ /* 0x000fc400078e0247 */
[----:B------:R-:W-:Y:S01]  /*2730*/  @!P6 IMAD.IADD R67, R67, 0x1, -R0 ;  /* 0x000000014343e824 */ /* 0x000fe200078e0a00 */
[----:B------:R-:W-:Y:S01]  /*2740*/  IABS R171, R8 ;  /* 0x0000000800ab7213 */ /* 0x000fe20000000000 */
[----:B------:R-:W-:Y:S01]  /*2750*/  IMAD.HI.U32 R6, R4, R83, RZ ;  /* 0x0000005304067227 */ /* 0x000fe200078e00ff */
[----:B------:R-:W-:-:S03]  /*2760*/  ISETP.GT.U32.AND P6, PT, R0, R71, PT ;  /* 0x000000470000720c */ /* 0x000fc60003fc4070 */
[----:B------:R-:W-:Y:S01]  /*2770*/  @!P4 IMAD.IADD R241, R241, 0x1, -R0 ;  /* 0x00000001f1f1c824 */ /* 0x000fe200078e0a00 */
[----:B------:R-:W-:Y:S01]  /*2780*/  IADD3 R6, -R6, RZ, RZ ;  /* 0x000000ff06067210 */ /* 0x000fe20007ffe1ff */
[----:B------:R-:W-:Y:S01]  /*2790*/  @!P0 IMAD.MOV R235, RZ, RZ, -R235 ;  /* 0x000000ffffeb8224 */ /* 0x000fe200078e0aeb */
[C---:B------:R-:W-:Y:S01]  /*27a0*/  ISETP.GT.U32.AND P0, PT, R0.reuse, R67, PT ;  /* 0x000000430000720c */ /* 0x040fe20003f04070 */
[----:B------:R-:W-:Y:S01]  /*27b0*/  @!P3 IMAD.MOV R127, RZ, RZ, -R127 ;  /* 0x000000ffff7fb224 */ /* 0x000fe200078e0a7f */
[C---:B------:R-:W-:Y:S01]  /*27c0*/  ISETP.GT.U32.AND P4, PT, R0.reuse, R241, PT ;  /* 0x000000f10000720c */ /* 0x040fe20003f84070 */
[----:B------:R-:W-:Y:S01]  /*27d0*/  @!P1 IMAD.MOV R61, RZ, RZ, -R61 ;  /* 0x000000ffff3d9224 */ /* 0x000fe200078e0a3d */
[C---:B------:R-:W-:Y:S01]  /*27e0*/  ISETP.GT.U32.AND P3, PT, R0.reuse, R79, PT ;  /* 0x0000004f0000720c */ /* 0x040fe20003f64070 */
[C---:B------:R-:W-:Y:S01]  /*27f0*/  IMAD R83, R0.reuse, R6, R83 ;  /* 0x0000000600537224 */ /* 0x040fe200078e0253 */
[----:B------:R-:W-:Y:S01]  /*2800*/  ISETP.GT.U32.AND P1, PT, R0, R65, PT ;  /* 0x000000410000720c */ /* 0x000fe20003f24070 */
[----:B------:R-:W-:-:S04]  /*2810*/  IMAD.HI.U32 R6, R4, R171, RZ ;  /* 0x000000ab04067227 */ /* 0x000fc800078e00ff */
[----:B------:R-:W-:Y:S02]  /*2820*/  IMAD.MOV R6, RZ, RZ, -R6 ;  /* 0x000000ffff067224 */ /* 0x000fe400078e0a06 */
[--C-:B------:R-:W-:Y:S01]  /*2830*/  @!P0 IMAD.IADD R67, R67, 0x1, -R0.reuse ;  /* 0x0000000143438824 */ /* 0x100fe200078e0a00 */
[----:B------:R-:W-:Y:S01]  /*2840*/  ISETP.GE.AND P0, PT, R15, RZ, PT ;  /* 0x000000ff0f00720c */ /* 0x000fe20003f06270 */
[--C-:B------:R-:W-:Y:S01]  /*2850*/  @!P4 IMAD.IADD R241, R241, 0x1, -R0.reuse ;  /* 0x00000001f1f1c824 */ /* 0x100fe200078e0a00 */
[----:B------:R-:W-:Y:S01]  /*2860*/  ISETP.GT.U32.AND P4, PT, R0, R83, PT ;  /* 0x000000530000720c */ /* 0x000fe20003f84070 */
[--C-:B------:R-:W-:Y:S01]  /*2870*/  @!P3 IMAD.IADD R79, R79, 0x1, -R0.reuse ;  /* 0x000000014f4fb824 */ /* 0x100fe200078e0a00 */
[----:B------:R-:W-:Y:S01]  /*2880*/  @!P2 IADD3 R67, -R67, RZ, RZ ;  /* 0x000000ff4343a210 */ /* 0x000fe20007ffe1ff */
[--C-:B------:R-:W-:Y:S01]  /*2890*/  @!P1 IMAD.IADD R65, R65, 0x1, -R0.reuse ;  /* 0x0000000141419824 */ /* 0x100fe200078e0a00 */
[----:B------:R-:W-:Y:S01]  /*28a0*/  ISETP.GE.AND P1, PT, R12, RZ, PT ;  /* 0x000000ff0c00720c */ /* 0x000fe20003f26270 */
[C---:B------:R-:W-:Y:S01]  /*28b0*/  IMAD R171, R0.reuse, R6, R171 ;  /* 0x0000000600ab7224 */ /* 0x040fe200078e02ab */
[----:B------:R-:W-:Y:S01]  /*28c0*/  ISETP.GT.U32.AND P2, PT, R0, R79, PT ;  /* 0x0000004f0000720c */ /* 0x000fe20003f44070 */
[----:B------:R-:W-:Y:S01]  /*28d0*/  @!P6 IMAD.IADD R71, R71, 0x1, -R0 ;  /* 0x000000014747e824 */ /* 0x000fe200078e0a00 */
[----:B------:R-:W-:Y:S01]  /*28e0*/  LOP3.LUT R6, R2, 0x5c, RZ, 0xfc, !PT ;  /* 0x0000005c02067812 */ /* 0x000fe200078efcff */
[----:B------:R-:W-:Y:S01]  /*28f0*/  @!P5 IMAD.MOV R65, RZ, RZ, -R65 ;  /* 0x000000ffff41d224 */ /* 0x000fe200078e0a41 */
[----:B------:R-:W-:-:S02]  /*2900*/  ISETP.GE.AND P3, PT, R10, RZ, PT ;  /* 0x000000ff0a00720c */ /* 0x000fc40003f66270 */
[----:B------:R-:W-:Y:S01]  /*2910*/  IABS R87, R6 ;  /* 0x0000000600577213 */ /* 0x000fe20000000000 */
[--C-:B------:R-:W-:Y:S01]  /*2920*/  @!P4 IMAD.IADD R83, R83, 0x1, -R0.reuse ;  /* 0x000000015353c824 */ /* 0x100fe200078e0a00 */
[----:B------:R-:W-:Y:S02]  /*2930*/  ISETP.GT.U32.AND P6, PT, R0, R71, PT ;  /* 0x000000470000720c */ /* 0x000fe40003fc4070 */
[----:B------:R-:W-:Y:S01]  /*2940*/  LOP3.LUT R10, R2, 0x60, RZ, 0xfc, !PT ;  /* 0x00000060020a7812 */ /* 0x000fe200078efcff */
[----:B------:R-:W-:Y:S01]  /*2950*/  @!P1 IMAD.MOV R241, RZ, RZ, -R241 ;  /* 0x000000fffff19224 */ /* 0x000fe200078e0af1 */
[C---:B------:R-:W-:Y:S01]  /*2960*/  ISETP.GT.U32.AND P4, PT, R0.reuse, R83, PT ;  /* 0x000000530000720c */ /* 0x040fe20003f84070 */
[----:B------:R-:W-:Y:S01]  /*2970*/  @!P2 IMAD.IADD R79, R79, 0x1, -R0 ;  /* 0x000000014f4fa824 */ /* 0x000fe200078e0a00 */
[----:B------:R-:W-:Y:S02]  /*2980*/  ISETP.GT.U32.AND P2, PT, R0, R171, PT ;  /* 0x000000ab0000720c */ /* 0x000fe40003f44070 */
[----:B------:R-:W-:Y:S01]  /*2990*/  ISETP.GE.AND P1, PT, R6, RZ, PT ;  /* 0x000000ff0600720c */ /* 0x000fe20003f26270 */
[----:B------:R-:W-:Y:S01]  /*29a0*/  IMAD.HI.U32 R6, R4, R87, RZ ;  /* 0x0000005704067227 */ /* 0x000fe200078e00ff */
[----:B------:R-:W-:-:S02]  /*29b0*/  ISETP.GE.AND P5, PT, R14, RZ, PT ;  /* 0x000000ff0e00720c */ /* 0x000fc40003fa6270 */
[----:B------:R-:W-:Y:S01]  /*29c0*/  IABS R93, R10 ;  /* 0x0000000a005d7213 */ /* 0x000fe20000000000 */
[----:B------:R-:W-:Y:S01]  /*29d0*/  @!P0 IMAD.MOV R79, RZ, RZ, -R79 ;  /* 0x000000ffff4f8224 */ /* 0x000fe200078e0a4f */
[----:B------:R-:W-:Y:S01]  /*29e0*/  ISETP.GE.AND P0, PT, R10, RZ, PT ;  /* 0x000000ff0a00720c */ /* 0x000fe20003f06270 */
[----:B------:R-:W-:Y:S01]  /*29f0*/  IMAD.MOV R10, RZ, RZ, -R6 ;  /* 0x000000ffff0a7224 */ /* 0x000fe200078e0a06 */
[C---:B------:R-:W-:Y:S01]  /*2a00*/  LOP3.LUT R12, R2.reuse, 0x62, RZ, 0xfc, !PT ;  /* 0x00000062020c7812 */ /* 0x040fe200078efcff */
[--C-:B------:R-:W-:Y:S01]  /*2a10*/  @!P4 IMAD.IADD R83, R83, 0x1, -R0.reuse ;  /* 0x000000015353c824 */ /* 0x100fe200078e0a00 */
[----:B------:R-:W-:Y:S01]  /*2a20*/  LOP3.LUT R14, R2, 0x6a, RZ, 0xfc, !PT ;  /* 0x0000006a020e7812 */ /* 0x000fe200078efcff */
[----:B------:R-:W-:Y:S01]  /*2a30*/  IMAD R87, R0, R10, R87 ;  /* 0x0000000a00577224 */ /* 0x000fe200078e0257 */
[----:B------:R-:W-:Y:S01]  /*2a40*/  @!P2 IADD3 R171, R171, -R0, RZ ;  /* 0x80000000ababa210 */ /* 0x000fe20007ffe0ff */
[----:B------:R-:W-:Y:S01]  /*2a50*/  @!P6 IMAD.IADD R71, R71, 0x1, -R0 ;  /* 0x000000014747e824 */ /* 0x000fe200078e0a00 */
[----:B------:R-:W-:Y:S01]  /*2a60*/  ISETP.GE.AND P6, PT, R8, RZ, PT ;  /* 0x000000ff0800720c */ /* 0x000fe20003fc6270 */
[----:B------:R-:W-:Y:S01]  /*2a70*/  @!P3 IMAD.MOV R83, RZ, RZ, -R83 ;  /* 0x000000ffff53b224 */ /* 0x000fe200078e0a53 */
[----:B------:R-:W-:Y:S01]  /*2a80*/  LOP3.LUT R8, R2, 0x5e, RZ, 0xfc, !PT ;  /* 0x0000005e02087812 */ /* 0x000fe200078efcff */
[----:B------:R-:W-:Y:S01]  /*2a90*/  @!P5 IMAD.MOV R71, RZ, RZ, -R71 ;  /* 0x000000ffff47d224 */ /* 0x000fe200078e0a47 */
[----:B------:R-:W-:-:S02]  /*2aa0*/  ISETP.GT.U32.AND P2, PT, R0, R171, PT ;  /* 0x000000ab0000720c */ /* 0x000fc40003f44070 */
[----:B------:R-:W-:Y:S02]  /*2ab0*/  ISETP.GT.U32.AND P3, PT, R0, R87, PT ;  /* 0x000000570000720c */ /* 0x000fe40003f64070 */
[----:B------:R-:W-:Y:S02]  /*2ac0*/  ISETP.GE.AND P5, PT, R8, RZ, PT ;  /* 0x000000ff0800720c */ /* 0x000fe40003fa6270 */
[----:B------:R-:W-:Y:S01]  /*2ad0*/  IABS R89, R8 ;  /* 0x0000000800597213 */ /* 0x000fe20000000000 */
[----:B------:R-:W-:Y:S01]  /*2ae0*/  IMAD.HI.U32 R8, R4, R93, RZ ;  /* 0x0000005d04087227 */ /* 0x000fe200078e00ff */
[----:B------:R-:W-:Y:S02]  /*2af0*/  IABS R175, R12 ;  /* 0x0000000c00af7213 */ /* 0x000fe40000000000 */
[----:B------:R-:W-:Y:S01]  /*2b00*/  ISETP.GE.AND P4, PT, R12, RZ, PT ;  /* 0x000000ff0c00720c */ /* 0x000fe20003f86270 */
[----:B------:R-:W-:Y:S01]  /*2b10*/  IMAD.MOV R8, RZ, RZ, -R8 ;  /* 0x000000ffff087224 */ /* 0x000fe200078e0a08 */
[----:B------:R-:W-:Y:S01]  /*2b20*/  LOP3.LUT R12, R2, 0x66, RZ, 0xfc, !PT ;  /* 0x00000066020c7812 */ /* 0x000fe200078efcff */
[----:B------:R-:W-:Y:S01]  /*2b30*/  IMAD.HI.U32 R6, R4, R89, RZ ;  /* 0x0000005904067227 */ /* 0x000fe200078e00ff */
[----:B------:R-:W-:-:S02]  /*2b40*/  IABS R179, R14 ;  /* 0x0000000e00b37213 */ /* 0x000fc40000000000 */
[----:B------:R-:W-:Y:S01]  /*2b50*/  @!P3 IADD3 R87, R87, -R0, RZ ;  /* 0x800000005757b210 */ /* 0x000fe20007ffe0ff */
[----:B------:R-:W-:Y:S01]  /*2b60*/  @!P2 IMAD.IADD R171, R171, 0x1, -R0 ;  /* 0x00000001ababa824 */ /* 0x000fe200078e0a00 */
[----:B------:R-:W-:Y:S01]  /*2b70*/  IABS R101, R12 ;  /* 0x0000000c00657213 */ /* 0x000fe20000000000 */
[C---:B------:R-:W-:Y:S01]  /*2b80*/  IMAD R93, R0.reuse, R8, R93 ;  /* 0x00000008005d7224 */ /* 0x040fe200078e025d */
[----:B------:R-:W-:Y:S01]  /*2b90*/  ISETP.GT.U32.AND P3, PT, R0, R87, PT ;  /* 0x000000570000720c */ /* 0x000fe20003f64070 */
[----:B------:R-:W-:Y:S01]  /*2ba0*/  IMAD.MOV R10, RZ, RZ, -R6 ;  /* 0x000000ffff0a7224 */ /* 0x000fe200078e0a06 */
[----:B------:R-:W-:Y:S01]  /*2bb0*/  LOP3.LUT R15, R2, 0x6c, RZ, 0xfc, !PT ;  /* 0x0000006c020f7812 */ /* 0x000fe200078efcff */
[----:B------:R-:W-:Y:S01]  /*2bc0*/  @!P6 IMAD.MOV R171, RZ, RZ, -R171 ;  /* 0x000000ffffabe224 */ /* 0x000fe200078e0aab */
[----:B------:R-:W-:Y:S01]  /*2bd0*/  ISETP.GT.U32.AND P6, PT, R0, R93, PT ;  /* 0x0000005d0000720c */ /* 0x000fe20003fc4070 */
[----:B------:R-:W-:Y:S01]  /*2be0*/  IMAD.HI.U32 R6, R4, R175, RZ ;  /* 0x000000af04067227 */ /* 0x000fe200078e00ff */
[----:B------:R-:W-:-:S03]  /*2bf0*/  IABS R99, R15 ;  /* 0x0000000f00637213 */ /* 0x000fc60000000000 */
[----:B------:R-:W-:Y:S01]  /*2c00*/  IMAD R89, R0, R10, R89 ;  /* 0x0000000a00597224 */ /* 0x000fe200078e0259 */
[----:B------:R-:W-:Y:S01]  /*2c10*/  LOP3.LUT R10, R2, 0x64, RZ, 0xfc, !PT ;  /* 0x00000064020a7812 */ /* 0x000fe200078efcff */
[----:B------:R-:W-:Y:S02]  /*2c20*/  IMAD.MOV R6, RZ, RZ, -R6 ;  /* 0x000000ffff067224 */ /* 0x000fe400078e0a06 */
[--C-:B------:R-:W-:Y:S01]  /*2c30*/  @!P3 IMAD.IADD R87, R87, 0x1, -R0.reuse ;  /* 0x000000015757b824 */ /* 0x100fe200078e0a00 */
[C---:B------:R-:W-:Y:S01]  /*2c40*/  ISETP.GT.U32.AND P2, PT, R0.reuse, R89, PT ;  /* 0x000000590000720c */ /* 0x040fe20003f44070 */
[----:B------:R-:W-:Y:S01]  /*2c50*/  IMAD R175, R0, R6, R175 ;  /* 0x0000000600af7224 */ /* 0x000fe200078e02af */
[----:B------:R-:W-:Y:S01]  /*2c60*/  IABS R95, R10 ;  /* 0x0000000a005f7213 */ /* 0x000fe20000000000 */
[----:B------:R-:W-:Y:S02]  /*2c70*/  @!P6 IMAD.IADD R93, R93, 0x1, -R0 ;  /* 0x000000015d5de824 */ /* 0x000fe400078e0a00 */
[----:B------:R-:W-:Y:S01]  /*2c80*/  IMAD.HI.U32 R8, R4, R101, RZ ;  /* 0x0000006504087227 */ /* 0x000fe200078e00ff */
[----:B------:R-:W-:-:S02]  /*2c90*/  ISETP.GT.U32.AND P3, PT, R0, R175, PT ;  /* 0x000000af0000720c */ /* 0x000fc40003f64070 */
[----:B------:R-:W-:Y:S01]  /*2ca0*/  ISETP.GT.U32.AND P6, PT, R0, R93, PT ;  /* 0x0000005d0000720c */ /* 0x000fe20003fc4070 */
[----:B------:R-:W-:-:S04]  /*2cb0*/  IMAD.HI.U32 R6, R4, R95, RZ ;  /* 0x0000005f04067227 */ /* 0x000fc800078e00ff */
[----:B------:R-:W-:Y:S02]  /*2cc0*/  @!P2 IMAD.IADD R89, R89, 0x1, -R0 ;  /* 0x000000015959a824 */ /* 0x000fe400078e0a00 */
[----:B------:R-:W-:Y:S02]  /*2cd0*/  IMAD.MOV R8, RZ, RZ, -R8 ;  /* 0x000000ffff087224 */ /* 0x000fe400078e0a08 */
[----:B------:R-:W-:Y:S01]  /*2ce0*/  IMAD.MOV R6, RZ, RZ, -R6 ;  /* 0x000000ffff067224 */ /* 0x000fe200078e0a06 */
[C---:B------:R-:W-:Y:S01]  /*2cf0*/  ISETP.GT.U32.AND P2, PT, R0.reuse, R89, PT ;  /* 0x000000590000720c */ /* 0x040fe20003f44070 */
[C---:B------:R-:W-:Y:S01]  /*2d00*/  IMAD R101, R0.reuse, R8, R101 ;  /* 0x0000000800657224 */ /* 0x040fe200078e0265 */
[----:B------:R-:W-:Y:S01]  /*2d10*/  @!P3 IADD3 R175, R175, -R0, RZ ;  /* 0x80000000afafb210 */ /* 0x000fe20007ffe0ff */
[----:B------:R-:W-:Y:S02]  /*2d20*/  IMAD R95, R0, R6, R95 ;  /* 0x00000006005f7224 */ /* 0x000fe400078e025f */
[----:B------:R-:W-:Y:S01]  /*2d30*/  IMAD.HI.U32 R6, R4, R97, RZ ;  /* 0x0000006104067227 */ /* 0x000fe200078e00ff */
[----:B------:R-:W-:-:S03]  /*2d40*/  ISETP.GT.U32.AND P3, PT, R0, R175, PT ;  /* 0x000000af0000720c */ /* 0x000fc60003f64070 */
[----:B------:R-:W-:Y:S01]  /*2d50*/  @!P6 IMAD.IADD R93, R93, 0x1, -R0 ;  /* 0x000000015d5de824 */ /* 0x000fe200078e0a00 */
[----:B------:R-:W-:Y:S01]  /*2d60*/  ISETP.GT.U32.AND P6, PT, R0, R101, PT ;  /* 0x000000650000720c */ /* 0x000fe20003fc4070 */
[----:B------:R-:W-:-:S04]  /*2d70*/  IMAD.HI.U32 R8, R4, R179, RZ ;  /* 0x000000b304087227 */ /* 0x000fc800078e00ff */
[----:B------:R-:W-:Y:S02]  /*2d80*/  IMAD.MOV R6, RZ, RZ, -R6 ;  /* 0x000000ffff067224 */ /* 0x000fe400078e0a06 */
[----:B------:R-:W-:Y:S01]  /*2d90*/  @!P2 IMAD.IADD R89, R89, 0x1, -R0 ;  /* 0x000000015959a824 */ /* 0x000fe200078e0a00 */
[C---:B------:R-:W-:Y:S01]  /*2da0*/  ISETP.GT.U32.AND P2, PT, R0.reuse, R95, PT ;  /* 0x0000005f0000720c */ /* 0x040fe20003f44070 */
[----:B------:R-:W-:Y:S02]  /*2db0*/  IMAD.MOV R8, RZ, RZ, -R8 ;  /* 0x000000ffff087224 */ /* 0x000fe400078e0a08 */
[C---:B------:R-:W-:Y:S02]  /*2dc0*/  IMAD R97, R0.reuse, R6, R97 ;  /* 0x0000000600617224 */ /* 0x040fe400078e0261 */
[C---:B------:R-:W-:Y:S02]  /*2dd0*/  IMAD R179, R0.reuse, R8, R179 ;  /* 0x0000000800b37224 */ /* 0x040fe400078e02b3 */
[--C-:B------:R-:W-:Y:S01]  /*2de0*/  @!P3 IMAD.IADD R175, R175, 0x1, -R0.reuse ;  /* 0x00000001afafb824 */ /* 0x100fe200078e0a00 */
[----:B------:R-:W-:Y:S01]  /*2df0*/  ISETP.GT.U32.AND P3, PT, R0, R97, PT ;  /* 0x000000610000720c */ /* 0x000fe20003f64070 */
[----:B------:R-:W-:-:S02]  /*2e00*/  @!P6 IMAD.IADD R101, R101, 0x1, -R0 ;  /* 0x000000016565e824 */ /* 0x000fc400078e0a00 */
[----:B------:R-:W-:Y:S01]  /*2e10*/  @!P4 IMAD.MOV R175, RZ, RZ, -R175 ;  /* 0x000000ffffafc224 */ /* 0x000fe200078e0aaf */
[----:B------:R-:W-:Y:S01]  /*2e20*/  ISETP.GT.U32.AND P4, PT, R0, R179, PT ;  /* 0x000000b30000720c */ /* 0x000fe20003f84070 */
[----:B------:R-:W-:Y:S01]  /*2e30*/  IMAD.HI.U32 R6, R4, R99, RZ ;  /* 0x0000006304067227 */ /* 0x000fe200078e00ff */
[----:B------:R-:W-:-:S03]  /*2e40*/  ISETP.GT.U32.AND P6, PT, R0, R101, PT ;  /* 0x000000650000720c */ /* 0x000fc60003fc4070 */
[--C-:B------:R-:W-:Y:S01]  /*2e50*/  @!P2 IMAD.IADD R95, R95, 0x1, -R0.reuse ;  /* 0x000000015f5fa824 */ /* 0x100fe200078e0a00 */
[----:B------:R-:W-:Y:S01]  /*2e60*/  IADD3 R6, -R6, RZ, RZ ;  /* 0x000000ff06067210 */ /* 0x000fe20007ffe1ff */
[----:B------:R-:W-:Y:S01]  /*2e70*/  @!P1 IMAD.MOV R87, RZ, RZ, -R87 ;  /* 0x000000ffff579224 */ /* 0x000fe200078e0a57 */
[----:B------:R-:W-:Y:S01]  /*2e80*/  ISETP.GE.AND P1, PT, R10, RZ, PT ;  /* 0x000000ff0a00720c */ /* 0x000fe20003f26270 */
[----:B------:R-:W-:Y:S01]  /*2e90*/  @!P5 IMAD.MOV R89, RZ, RZ, -R89 ;  /* 0x000000ffff59d224 */ /* 0x000fe200078e0a59 */
[----:B------:R-:W-:Y:S01]  /*2ea0*/  LOP3.LUT R10, R2, 0x6e, RZ, 0xfc, !PT ;  /* 0x0000006e020a7812 */ /* 0x000fe200078efcff */
[--C-:B------:R-:W-:Y:S01]  /*2eb0*/  @!P3 IMAD.IADD R97, R97, 0x1, -R0.reuse ;  /* 0x000000016161b824 */ /* 0x100fe200078e0a00 */
[C---:B------:R-:W-:Y:S01]  /*2ec0*/  ISETP.GT.U32.AND P5, PT, R0.reuse, R95, PT ;  /* 0x0000005f0000720c */ /* 0x040fe20003fa4070 */
[C---:B------:R-:W-:Y:S01]  /*2ed0*/  IMAD R99, R0.reuse, R6, R99 ;  /* 0x0000000600637224 */ /* 0x040fe200078e0263 */
[----:B------:R-:W-:Y:S01]  /*2ee0*/  IABS R105, R10 ;  /* 0x0000000a00697213 */ /* 0x000fe20000000000 */
[--C-:B------:R-:W-:Y:S01]  /*2ef0*/  @!P4 IMAD.IADD R179, R179, 0x1, -R0.reuse ;  /* 0x00000001b3b3c824 */ /* 0x100fe200078e0a00 */
[C---:B------:R-:W-:Y:S01]  /*2f00*/  ISETP.GT.U32.AND P4, PT, R0.reuse, R97, PT ;  /* 0x000000610000720c */ /* 0x040fe20003f84070 */
[----:B------:R-:W-:Y:S01]  /*2f10*/  @!P6 IMAD.IADD R101, R101, 0x1, -R0 ;  /* 0x000000016565e824 */ /* 0x000fe200078e0a00 */
[----:B------:R-:W-:Y:S01]  /*2f20*/  ISETP.GT.U32.AND P6, PT, R0, R99, PT ;  /* 0x000000630000720c */ /* 0x000fe20003fc4070 */
[----:B------:R-:W-:Y:S01]  /*2f30*/  IMAD.HI.U32 R6, R4, R105, RZ ;  /* 0x0000006904067227 */ /* 0x000fe200078e00ff */
[----:B------:R-:W-:-:S02]  /*2f40*/  ISETP.GE.AND P2, PT, R12, RZ, PT ;  /* 0x000000ff0c00720c */ /* 0x000fc40003f46270 */
[----:B------:R-:W-:Y:S01]  /*2f50*/  LOP3.LUT R12, R2, 0x70, RZ, 0xfc, !PT ;  /* 0x00000070020c7812 */ /* 0x000fe200078efcff */
[----:B------:R-:W-:Y:S01]  /*2f60*/  IMAD.MOV R8, RZ, RZ, -R6 ;  /* 0x000000ffff087224 */ /* 0x000fe200078e0a06 */
[----:B------:R-:W-:Y:S01]  /*2f70*/  ISETP.GE.AND P3, PT, R15, RZ, PT ;  /* 0x000000ff0f00720c */ /* 0x000fe20003f66270 */
[--C-:B------:R-:W-:Y:S01]  /*2f80*/  @!P5 IMAD.IADD R95, R95, 0x1, -R0.reuse ;  /* 0x000000015f5fd824 */ /* 0x100fe200078e0a00 */
[----:B------:R-:W-:Y:S01]  /*2f90*/  IABS R103, R12 ;  /* 0x0000000c00677213 */ /* 0x000fe20000000000 */
[----:B------:R-:W-:Y:S01]  /*2fa0*/  IMAD R105, R0, R8, R105 ;  /* 0x0000000800697224 */ /* 0x000fe200078e0269 */
[----:B------:R-:W-:Y:S01]  /*2fb0*/  ISETP.GE.AND P5, PT, R14, RZ, PT ;  /* 0x000000ff0e00720c */ /* 0x000fe20003fa6270 */
[----:B------:R-:W-:Y:S01]  /*2fc0*/  @!P1 IMAD.MOV R95, RZ, RZ, -R95 ;  /* 0x000000ffff5f9224 */ /* 0x000fe200078e0a5f */
[C---:B------:R-:W-:Y:S01]  /*2fd0*/  ISETP.GT.U32.AND P1, PT, R0.reuse, R179, PT ;  /* 0x000000b30000720c */ /* 0x040fe20003f24070 */
[----:B------:R-:W-:Y:S01]  /*2fe0*/  @!P4 IMAD.IADD R97, R97, 0x1, -R0 ;  /* 0x000000016161c824 */ /* 0x000fe200078e0a00 */
[----:B------:R-:W-:Y:S01]  /*2ff0*/  ISETP.GT.U32.AND P4, PT, R0, R105, PT ;  /* 0x000000690000720c */ /* 0x000fe20003f84070 */
[----:B------:R-:W-:Y:S01]  /*3000*/  @!P0 IMAD.MOV R93, RZ, RZ, -R93 ;  /* 0x000000ffff5d8224 */ /* 0x000fe200078e0a5d */
[----:B------:R-:W-:Y:S01]  /*3010*/  @!P6 IADD3 R99, R99, -R0, RZ ;  /* 0x800000006363e210 */ /* 0x000fe20007ffe0ff */
[----:B------:R-:W-:Y:S01]  /*3020*/  IMAD.HI.U32 R6, R4, R103, RZ ;  /* 0x0000006704067227 */ /* 0x000fe200078e00ff */
[----:B------:R-:W-:-:S02]  /*3030*/  ISETP.GE.AND P0, PT, R13, RZ, PT ;  /* 0x000000ff0d00720c */ /* 0x000fc40003f06270 */
[----:B------:R-:W-:Y:S01]  /*3040*/  LOP3.LUT R13, R2, 0x72, RZ, 0xfc, !PT ;  /* 0x00000072020d7812 */ /* 0x000fe200078efcff */
[----:B------:R-:W-:Y:S01]  /*3050*/  IMAD.MOV R6, RZ, RZ, -R6 ;  /* 0x000000ffff067224 */ /* 0x000fe200078e0a06 */
[----:B------:R-:W-:Y:S01]  /*3060*/  ISETP.GT.U32.AND P6, PT, R0, R99, PT ;  /* 0x000000630000720c */ /* 0x000fe20003fc4070 */
[----:B------:R-:W-:Y:S01]  /*3070*/  @!P2 IMAD.MOV R101, RZ, RZ, -R101 ;  /* 0x000000ffff65a224 */ /* 0x000fe200078e0a65 */
[----:B------:R-:W-:Y:S01]  /*3080*/  IABS R181, R13 ;  /* 0x0000000d00b57213 */ /* 0x000fe20000000000 */
[----:B------:R-:W-:Y:S01]  /*3090*/  @!P1 IMAD.IADD R179, R179, 0x1, -R0 ;  /* 0x00000001b3b39824 */ /* 0x000fe200078e0a00 */
[----:B------:R-:W-:Y:S01]  /*30a0*/  ISETP.GE.AND P1, PT, R10, RZ, PT ;  /* 0x000000ff0a00720c */ /* 0x000fe20003f26270 */
[----:B------:R-:W-:Y:S01]  /*30b0*/  IMAD R103, R0, R6, R103 ;  /* 0x0000000600677224 */ /* 0x000fe200078e0267 */
[----:B------:R-:W-:Y:S01]  /*30c0*/  LOP3.LUT R10, R2, 0x76, RZ, 0xfc, !PT ;  /* 0x00000076020a7812 */ /* 0x000fe200078efcff */
[----:B------:R-:W-:Y:S01]  /*30d0*/  IMAD.HI.U32 R6, R4, R181, RZ ;  /* 0x000000b504067227 */ /* 0x000fe200078e00ff */
[----:B------:R-:W-:-:S02]  /*30e0*/  @!P4 IADD3 R105, R105, -R0, RZ ;  /* 0x800000006969c210 */ /* 0x000fc40007ffe0ff */
[----:B------:R-:W-:Y:S01]  /*30f0*/  LOP3.LUT R14, R2, 0x74, RZ, 0xfc, !PT ;  /* 0x00000074020e7812 */ /* 0x000fe200078efcff */
[----:B------:R-:W-:Y:S01]  /*3100*/  IMAD.MOV R6, RZ, RZ, -R6 ;  /* 0x000000ffff067224 */ /* 0x000fe200078e0a06 */
[----:B------:R-:W-:Y:S01]  /*3110*/  IABS R109, R10 ;  /* 0x0000000a006d7213 */ /* 0x000fe20000000000 */
[----:B------:R-:W-:Y:S01]  /*3120*/  @!P6 IMAD.IADD R99, R99, 0x1, -R0 ;  /* 0x000000016363e824 */ /* 0x000fe200078e0a00 */
[C---:B------:R-:W-:Y:S01]  /*3130*/  ISETP.GT.U32.AND P2, PT, R0.reuse, R105, PT ;  /* 0x000000690000720c */ /* 0x040fe20003f44070 */
[----:B------:R-:W-:Y:S01]  /*3140*/  IMAD R181, R0, R6, R181 ;  /* 0x0000000600b57224 */ /* 0x000fe200078e02b5 */
[----:B------:R-:W-:Y:S01]  /*3150*/  IABS R129, R14 ;  /* 0x0000000e00817213 */ /* 0x000fe20000000000 */
[----:B------:R-:W-:Y:S01]  /*3160*/  IMAD.HI.U32 R6, R4, R109, RZ ;  /* 0x0000006d04067227 */ /* 0x000fe200078e00ff */
[----:B------:R-:W-:Y:S02]  /*3170*/  ISETP.GT.U32.AND P6, PT, R0, R103, PT ;  /* 0x000000670000720c */ /* 0x000fe40003fc4070 */
[----:B------:R-:W-:Y:S01]  /*3180*/  ISETP.GE.AND P4, PT, R12, RZ, PT ;  /* 0x000000ff0c00720c */ /* 0x000fe20003f86270 */
[----:B------:R-:W-:Y:S01]  /*3190*/  IMAD.HI.U32 R8, R4, R129, RZ ;  /* 0x0000008104087227 */ /* 0x000fe200078e00ff */
[----:B------:R-:W-:-:S02]  /*31a0*/  LOP3.LUT R12, R2, 0x78, RZ, 0xfc, !PT ;  /* 0x00000078020c7812 */ /* 0x000fc400078efcff */
[----:B------:R-:W-:Y:S01]  /*31b0*/  LOP3.LUT R15, R2, 0x86, RZ, 0xfc, !PT ;  /* 0x00000086020f7812 */ /* 0x000fe200078efcff */
[----:B------:R-:W-:Y:S01]  /*31c0*/  IMAD.MOV R6, RZ, RZ, -R6 ;  /* 0x000000ffff067224 */ /* 0x000fe200078e0a06 */
[----:B------:R-:W-:Y:S01]  /*31d0*/  IABS R111, R12 ;  /* 0x0000000c006f7213 */ /* 0x000fe20000000000 */
[----:B------:R-:W-:Y:S01]  /*31e0*/  IMAD.MOV R8, RZ, RZ, -R8 ;  /* 0x000000ffff087224 */ /* 0x000fe200078e0a08 */
[----:B------:R-:W-:Y:S01]  /*31f0*/  IABS R119, R15 ;  /* 0x0000000f00777213 */ /* 0x000fe20000000000 */
[--C-:B------:R-:W-:Y:S01]  /*3200*/  @!P2 IMAD.IADD R105, R105, 0x1, -R0.reuse ;  /* 0x000000016969a824 */ /* 0x100fe200078e0a00 */
[----:B------:R-:W-:Y:S01]  /*3210*/  ISETP.GE.AND P2, PT, R14, RZ, PT ;  /* 0x000000ff0e00720c */ /* 0x000fe20003f46270 */
[----:B------:R-:W-:Y:S01]  /*3220*/  IMAD R109, R0, R6, R109 ;  /* 0x00000006006d7224 */ /* 0x000fe200078e026d */
[----:B------:R-:W-:Y:S01]  /*3230*/  LOP3.LUT R14, R2, 0x84, RZ, 0xfc, !PT ;  /* 0x00000084020e7812 */ /* 0x000fe200078efcff */
[C---:B------:R-:W-:Y:S02]  /*3240*/  IMAD R129, R0.reuse, R8, R129 ;  /* 0x0000000800817224 */ /* 0x040fe400078e0281 */
[----:B------:R-:W-:Y:S01]  /*3250*/  @!P6 IMAD.IADD R103, R103, 0x1, -R0 ;  /* 0x000000016767e824 */ /* 0x000fe200078e0a00 */
[----:B------:R-:W-:Y:S01]  /*3260*/  ISETP.GT.U32.AND P6, PT, R0, R181, PT ;  /* 0x000000b50000720c */ /* 0x000fe20003fc4070 */
[----:B------:R-:W-:Y:S01]  /*3270*/  IMAD.HI.U32 R8, R4, R111, RZ ;  /* 0x0000006f04087227 */ /* 0x000fe200078e00ff */
[----:B------:R-:W-:-:S03]  /*3280*/  IABS R187, R14 ;  /* 0x0000000e00bb7213 */ /* 0x000fc60000000000 */
[----:B------:R-:W-:Y:S01]  /*3290*/  @!P1 IMAD.MOV R105, RZ, RZ, -R105 ;  /* 0x000000ffff699224 */ /* 0x000fe200078e0a69 */
[----:B------:R-:W-:Y:S01]  /*32a0*/  ISETP.GT.U32.AND P1, PT, R0, R109, PT ;  /* 0x0000006d0000720c */ /* 0x000fe20003f24070 */
[----:B------:R-:W-:Y:S01]  /*32b0*/  @!P0 IMAD.MOV R97, RZ, RZ, -R97 ;  /* 0x000000ffff618224 */ /* 0x000fe200078e0a61 */
[----:B------:R-:W-:Y:S01]  /*32c0*/  IADD3 R8, -R8, RZ, RZ ;  /* 0x000000ff08087210 */ /* 0x000fe20007ffe1ff */
[----:B------:R-:W-:Y:S01]  /*32d0*/  @!P5 IMAD.MOV R179, RZ, RZ, -R179 ;  /* 0x000000ffffb3d224 */ /* 0x000fe200078e0ab3 */
[C---:B------:R-:W-:Y:S01]  /*32e0*/  ISETP.GT.U32.AND P0, PT, R0.reuse, R103, PT ;  /* 0x000000670000720c */ /* 0x040fe20003f04070 */
[----:B------:R-:W-:Y:S01]  /*32f0*/  @!P3 IMAD.MOV R99, RZ, RZ, -R99 ;  /* 0x000000ffff63b224 */ /* 0x000fe200078e0a63 */
[C---:B------:R-:W-:Y:S01]  /*3300*/  ISETP.GT.U32.AND P5, PT, R0.reuse, R129, PT ;  /* 0x000000810000720c */ /* 0x040fe20003fa4070 */
[----:B------:R-:W-:Y:S01]  /*3310*/  IMAD R111, R0, R8, R111 ;  /* 0x00000008006f7224 */ /* 0x000fe200078e026f */
[----:B------:R-:W-:Y:S01]  /*3320*/  LOP3.LUT R8, R2, 0x7a, RZ, 0xfc, !PT ;  /* 0x0000007a02087812 */ /* 0x000fe200078efcff */
[----:B------:R-:W-:Y:S01]  /*3330*/  @!P6 IMAD.IADD R181, R181, 0x1, -R0 ;  /* 0x00000001b5b5e824 */ /* 0x000fe200078e0a00 */
[----:B------:R-:W-:-:S02]  /*3340*/  ISETP.GE.AND P3, PT, R13, RZ, PT ;  /* 0x000000ff0d00720c */ /* 0x000fc40003f66270 */
[----:B------:R-:W-:Y:S02]  /*3350*/  IABS R185, R8 ;  /* 0x0000000800b97213 */ /* 0x000fe40000000000 */
[----:B------:R-:W-:Y:S02]  /*3360*/  @!P1 IADD3 R109, R109, -R0, RZ ;  /* 0x800000006d6d9210 */ /* 0x000fe40007ffe0ff */
[----:B------:R-:W-:Y:S01]  /*3370*/  ISETP.GT.U32.AND P6, PT, R0, R181, PT ;  /* 0x000000b50000720c */ /* 0x000fe20003fc4070 */
[----:B------:R-:W-:Y:S01]  /*3380*/  IMAD.HI.U32 R6, R4, R185, RZ ;  /* 0x000000b904067227 */ /* 0x000fe200078e00ff */
[----:B------:R-:W-:Y:S02]  /*3390*/  ISETP.GT.U32.AND P1, PT, R0, R109, PT ;  /* 0x0000006d0000720c */ /* 0x000fe40003f24070 */
[----:B------:R-:W-:Y:S01]  /*33a0*/  LOP3.LUT R13, R2, 0x82, RZ, 0xfc, !PT ;  /* 0x00000082020d7812 */ /* 0x000fe200078efcff */
[----:B------:R-:W-:Y:S01]  /*33b0*/  @!P0 IMAD.IADD R103, R103, 0x1, -R0 ;  /* 0x0000000167678824 */ /* 0x000fe200078e0a00 */
[----:B------:R-:W-:Y:S01]  /*33c0*/  ISETP.GE.AND P0, PT, R10, RZ, PT ;  /* 0x000000ff0a00720c */ /* 0x000fe20003f06270 */
[----:B------:R-:W-:Y:S01]  /*33d0*/  IMAD.MOV R6, RZ, RZ, -R6 ;  /* 0x000000ffff067224 */ /* 0x000fe200078e0a06 */
[----:B------:R-:W-:Y:S01]  /*33e0*/  LOP3.LUT R10, R2, 0x7c, RZ, 0xfc, !PT ;  /* 0x0000007c020a7812 */ /* 0x000fe200078efcff */
[----:B------:R-:W-:Y:S01]  /*33f0*/  @!P4 IMAD.MOV R103, RZ, RZ, -R103 ;  /* 0x000000ffff67c224 */ /* 0x000fe200078e0a67 */
[C---:B------:R-:W-:Y:S01]  /*3400*/  ISETP.GT.U32.AND P4, PT, R0.reuse, R111, PT ;  /* 0x0000006f0000720c */ /* 0x040fe20003f84070 */
[--C-:B------:R-:W-:Y:S01]  /*3410*/  @!P5 IMAD.IADD R129, R129, 0x1, -R0.reuse ;  /* 0x000000018181d824 */ /* 0x100fe200078e0a00 */
[----:B------:R-:W-:Y:S01]  /*3420*/  IABS R159, R10 ;  /* 0x0000000a009f7213 */ /* 0x000fe20000000000 */
[C---:B------:R-:W-:Y:S01]  /*3430*/  IMAD R185, R0.reuse, R6, R185 ;  /* 0x0000000600b97224 */ /* 0x040fe200078e02b9 */
[----:B------:R-:W-:Y:S01]  /*3440*/  IABS R189, R13 ;  /* 0x0000000d00bd7213 */ /* 0x000fe20000000000 */
[--C-:B------:R-:W-:Y:S01]  /*3450*/  @!P6 IMAD.IADD R181, R181, 0x1, -R0.reuse ;  /* 0x00000001b5b5e824 */ /* 0x100fe200078e0a00 */
[----:B------:R-:W-:Y:S01]  /*3460*/  ISETP.GT.U32.AND P5, PT, R0, R129, PT ;  /* 0x000000810000720c */ /* 0x000fe20003fa4070 */
[--C-:B------:R-:W-:Y:S01]  /*3470*/  @!P1 IMAD.IADD R109, R109, 0x1, -R0.reuse ;  /* 0x000000016d6d9824 */ /* 0x100fe200078e0a00 */
[----:B------:R-:W-:Y:S01]  /*3480*/  ISETP.GE.AND P6, PT, R12, RZ, PT ;  /* 0x000000ff0c00720c */ /* 0x000fe20003fc6270 */
[----:B------:R-:W-:Y:S01]  /*3490*/  @!P3 IMAD.MOV R181, RZ, RZ, -R181 ;  /* 0x000000ffffb5b224 */ /* 0x000fe200078e0ab5 */
[----:B------:R-:W-:Y:S01]  /*34a0*/  LOP3.LUT R12, R2, 0x7e, RZ, 0xfc, !PT ;  /* 0x0000007e020c7812 */ /* 0x000fe200078efcff */
[----:B------:R-:W-:Y:S01]  /*34b0*/  @!P0 IMAD.MOV R109, RZ, RZ, -R109 ;  /* 0x000000ffff6d8224 */ /* 0x000fe200078e0a6d */
[----:B------:R-:W-:Y:S01]  /*34c0*/  ISETP.GT.U32.AND P1, PT, R0, R185, PT ;  /* 0x000000b90000720c */ /* 0x000fe20003f24070 */
[----:B------:R-:W-:Y:S01]  /*34d0*/  @!P4 IMAD.IADD R111, R111, 0x1, -R0 ;  /* 0x000000016f6fc824 */ /* 0x000fe200078e0a00 */
[----:B------:R-:W-:-:S02]  /*34e0*/  IABS R113, R12 ;  /* 0x0000000c00717213 */ /* 0x000fc40000000000 */
[----:B------:R-:W-:Y:S02]  /*34f0*/  ISETP.GE.AND P4, PT, R10, RZ, PT ;  /* 0x000000ff0a00720c */ /* 0x000fe40003f86270 */
[----:B------:R-:W-:Y:S01]  /*3500*/  LOP3.LUT R10, R2, 0x80, RZ, 0xfc, !PT ;  /* 0x00000080020a7812 */ /* 0x000fe200078efcff */
[----:B------:R-:W-:Y:S01]  /*3510*/  IMAD.HI.U32 R6, R4, R113, RZ ;  /* 0x0000007104067227 */ /* 0x000fe200078e00ff */
[----:B------:R-:W-:Y:S02]  /*3520*/  ISETP.GT.U32.AND P3, PT, R0, R111, PT ;  /* 0x0000006f0000720c */ /* 0x000fe40003f64070 */
[----:B------:R-:W-:Y:S01]  /*3530*/  IABS R117, R10 ;  /* 0x0000000a00757213 */ /* 0x000fe20000000000 */
[----:B------:R-:W-:Y:S01]  /*3540*/  @!P5 IMAD.IADD R129, R129, 0x1, -R0 ;  /* 0x000000018181d824 */ /* 0x000fe200078e0a00 */
[----:B------:R-:W-:Y:S01]  /*3550*/  ISETP.GE.AND P5, PT, R8, RZ, PT ;  /* 0x000000ff0800720c */ /* 0x000fe20003fa6270 */
[----:B------:R-:W-:Y:S01]  /*3560*/  IMAD.MOV R6, RZ, RZ, -R6 ;  /* 0x000000ffff067224 */ /* 0x000fe200078e0a06 */
[----:B------:R-:W-:Y:S01]  /*3570*/  @!P1 IADD3 R185, R185, -R0, RZ ;  /* 0x80000000b9b99210 */ /* 0x000fe20007ffe0ff */
[----:B------:R-:W-:-:S02]  /*3580*/  @!P2 IMAD.MOV R129, RZ, RZ, -R129 ;  /* 0x000000ffff81a224 */ /* 0x000fc400078e0a81 */
[C---:B------:R-:W-:Y:S01]  /*3590*/  IMAD R113, R0.reuse, R6, R113 ;  /* 0x0000000600717224 */ /* 0x040fe200078e0271 */
[----:B------:R-:W-:Y:S01]  /*35a0*/  ISETP.GT.U32.AND P2, PT, R0, R185, PT ;  /* 0x000000b90000720c */ /* 0x000fe20003f44070 */
[----:B------:R-:W-:-:S03]  /*35b0*/  IMAD.HI.U32 R6, R4, R117, RZ ;  /* 0x0000007504067227 */ /* 0x000fc600078e00ff */
[----:B------:R-:W-:Y:S01]  /*35c0*/  ISETP.GT.U32.AND P1, PT, R0, R113, PT ;  /* 0x000000710000720c */ /* 0x000fe20003f24070 */
[----:B------:R-:W-:Y:S02]  /*35d0*/  IMAD.MOV R6, RZ, RZ, -R6 ;  /* 0x000000ffff067224 */ /* 0x000fe400078e0a06 */
[----:B------:R-:W-:-:S04]  /*35e0*/  IMAD.HI.U32 R8, R4, R159, RZ ;  /* 0x0000009f04087227 */ /* 0x000fc800078e00ff */
[C---:B------:R-:W-:Y:S02]  /*35f0*/  IMAD R117, R0.reuse, R6, R117 ;  /* 0x0000000600757224 */ /* 0x040fe400078e0275 */
[----:B------:R-:W-:Y:S02]  /*3600*/  IMAD.MOV R8, RZ, RZ, -R8 ;  /* 0x000000ffff087224 */ /* 0x000fe400078e0a08 */
[----:B------:R-:W-:Y:S01]  /*3610*/  @!P2 IMAD.IADD R185, R185, 0x1, -R0 ;  /* 0x00000001b9b9a824 */ /* 0x000fe200078e0a00 */
[C---:B------:R-:W-:Y:S01]  /*3620*/  ISETP.GT.U32.AND P2, PT, R0.reuse, R117, PT ;  /* 0x000000750000720c */ /* 0x040fe20003f44070 */
[----:B------:R-:W-:Y:S02]  /*3630*/  IMAD R159, R0, R8, R159 ;  /* 0x00000008009f7224 */ /* 0x000fe400078e029f */
[----:B------:R-:W-:-:S04]  /*3640*/  IMAD.HI.U32 R8, R4, R189, RZ ;  /* 0x000000bd04087227 */ /* 0x000fc800078e00ff */
[----:B------:R-:W-:-:S04]  /*3650*/  IMAD.HI.U32 R6, R4, R187, RZ ;  /* 0x000000bb04067227 */ /* 0x000fc800078e00ff */
[----:B------:R-:W-:Y:S02]  /*3660*/  IMAD.MOV R8, RZ, RZ, -R8 ;  /* 0x000000ffff087224 */ /* 0x000fe400078e0a08 */
[----:B------:R-:W-:Y:S02]  /*3670*/  IMAD.MOV R6, RZ, RZ, -R6 ;  /* 0x000000ffff067224 */ /* 0x000fe400078e0a06 */
[--C-:B------:R-:W-:Y:S01]  /*3680*/  @!P3 IMAD.IADD R111, R111, 0x1, -R0.reuse ;  /* 0x000000016f6fb824 */ /* 0x100fe200078e0a00 */
[C---:B------:R-:W-:Y:S01]  /*3690*/  ISETP.GT.U32.AND P3, PT, R0.reuse, R159, PT ;  /* 0x0000009f0000720c */ /* 0x040fe20003f64070 */
[C---:B------:R-:W-:Y:S02]  /*36a0*/  IMAD R189, R0.reuse, R8, R189 ;  /* 0x0000000800bd7224 */ /* 0x040fe400078e02bd */
[C---:B------:R-:W-:Y:S01]  /*36b0*/  IMAD R187, R0.reuse, R6, R187 ;  /* 0x0000000600bb7224 */ /* 0x040fe200078e02bb */
[----:B------:R-:W-:Y:S01]  /*36c0*/  @!P6 IADD3 R111, -R111, RZ, RZ ;  /* 0x000000ff6f6fe210 */ /* 0x000fe20007ffe1ff */
[----:B------:R-:W-:Y:S01]  /*36d0*/  @!P5 IMAD.MOV R185, RZ, RZ, -R185 ;  /* 0x000000ffffb9d224 */ /* 0x000fe200078e0ab9 */
[C---:B------:R-:W-:Y:S01]  /*36e0*/  ISETP.GT.U32.AND P5, PT, R0.reuse, R189, PT ;  /* 0x000000bd0000720c */ /* 0x040fe20003fa4070 */
[--C-:B------:R-:W-:Y:S01]  /*36f0*/  @!P2 IMAD.IADD R117, R117, 0x1, -R0.reuse ;  /* 0x000000017575a824 */ /* 0x100fe200078e0a00 */
[----:B------:R-:W-:Y:S01]  /*3700*/  ISETP.GT.U32.AND P2, PT, R0, R187, PT ;  /* 0x000000bb0000720c */ /* 0x000fe20003f44070 */
[----:B------:R-:W-:Y:S01]  /*3710*/  @!P1 IMAD.IADD R113, R113, 0x1, -R0 ;  /* 0x0000000171719824 */ /* 0x000fe200078e0a00 */
[----:B------:R-:W-:Y:S01]  /*3720*/  ISETP.GE.AND P6, PT, R10, RZ, PT ;  /* 0x000000ff0a00720c */ /* 0x000fe20003fc6270 */
[----:B------:R-:W-:-:S03]  /*3730*/  IMAD.HI.U32 R8, R4, R119, RZ ;  /* 0x0000007704087227 */ /* 0x000fc600078e00ff */
[----:B------:R-:W-:Y:S01]  /*3740*/  ISETP.GT.U32.AND P1, PT, R0, R113, PT ;  /* 0x000000710000720c */ /* 0x000fe20003f24070 */
[----:B------:R-:W-:Y:S01]  /*3750*/  @!P3 IMAD.IADD R159, R159, 0x1, -R0 ;  /* 0x000000019f9fb824 */ /* 0x000fe200078e0a00 */
[----:B------:R-:W-:Y:S01]  /*3760*/  ISETP.GE.AND P3, PT, R12, RZ, PT ;  /* 0x000000ff0c00720c */ /* 0x000fe20003f66270 */
[----:B------:R-:W-:Y:S01]  /*3770*/  IMAD.MOV R8, RZ, RZ, -R8 ;  /* 0x000000ffff087224 */ /* 0x000fe200078e0a08 */
[----:B------:R-:W-:Y:S01]  /*3780*/  LOP3.LUT R12, R2, 0x88, RZ, 0xfc, !PT ;  /* 0x00000088020c7812 */ /* 0x000fe200078efcff */
[--C-:B------:R-:W-:Y:S01]  /*3790*/  @!P5 IMAD.IADD R189, R189, 0x1, -R0.reuse ;  /* 0x00000001bdbdd824 */ /* 0x100fe200078e0a00 */
[C---:B------:R-:W-:Y:S01]  /*37a0*/  ISETP.GT.U32.AND P0, PT, R0.reuse, R159, PT ;  /* 0x0000009f0000720c */ /* 0x040fe20003f04070 */
[----:B------:R-:W-:Y:S01]  /*37b0*/  @!P2 IMAD.IADD R187, R187, 0x1, -R0 ;  /* 0x00000001bbbba824 */ /* 0x000fe200078e0a00 */
[----:B------:R-:W-:Y:S01]  /*37c0*/  IABS R121, R12 ;  /* 0x0000000c00797213 */ /* 0x000fe20000000000 */
[C---:B------:R-:W-:Y:S01]  /*37d0*/  IMAD R119, R0.reuse, R8, R119 ;  /* 0x0000000800777224 */ /* 0x040fe200078e0277 */
[----:B------:R-:W-:Y:S01]  /*37e0*/  ISETP.GT.U32.AND P5, PT, R0, R117, PT ;  /* 0x000000750000720c */ /* 0x000fe20003fa4070 */
[----:B------:R-:W-:Y:S01]  /*37f0*/  IMAD.HI.U32 R10, R4, R131, RZ ;  /* 0x00000083040a7227 */ /* 0x000fe200078e00ff */
[----:B------:R-:W-:-:S03]  /*3800*/  ISETP.GT.U32.AND P2, PT, R0, R187, PT ;  /* 0x000000bb0000720c */ /* 0x000fc60003f44070 */
[----:B------:R-:W-:Y:S01]  /*3810*/  IMAD.HI.U32 R6, R4, R121, RZ ;  /* 0x0000007904067227 */ /* 0x000fe200078e00ff */
[----:B------:R-:W-:-:S03]  /*3820*/  IADD3 R10, -R10, RZ, RZ ;  /* 0x000000ff0a0a7210 */ /* 0x000fc60007ffe1ff */
[----:B------:R-:W-:Y:S02]  /*3830*/  IMAD.MOV R6, RZ, RZ, -R6 ;  /* 0x000000ffff067224 */ /* 0x000fe400078e0a06 */
[--C-:B------:R-:W-:Y:S01]  /*3840*/  @!P0 IMAD.IADD R159, R159, 0x1, -R0.reuse ;  /* 0x000000019f9f8824 */ /* 0x100fe200078e0a00 */
[----:B------:R-:W-:Y:S01]  /*3850*/  ISETP.GE.AND P0, PT, R13, RZ, PT ;  /* 0x000000ff0d00720c */ /* 0x000fe20003f06270 */
[--C-:B------:R-:W-:Y:S01]  /*3860*/  @!P5 IMAD.IADD R117, R117, 0x1, -R0.reuse ;  /* 0x000000017575d824 */ /* 0x100fe200078e0a00 */
[C---:B------:R-:W-:Y:S01]  /*3870*/  ISETP.GT.U32.AND P5, PT, R0.reuse, R119, PT ;  /* 0x000000770000720c */ /* 0x040fe20003fa4070 */
[----:B------:R-:W-:Y:S01]  /*3880*/  IMAD R121, R0, R6, R121 ;  /* 0x0000000600797224 */ /* 0x000fe200078e0279 */
[----:B------:R-:W-:Y:S01]  /*3890*/  LOP3.LUT R13, R2, 0x8a, RZ, 0xfc, !PT ;  /* 0x0000008a020d7812 */ /* 0x000fe200078efcff */
[--C-:B------:R-:W-:Y:S01]  /*38a0*/  @!P1 IMAD.IADD R113, R113, 0x1, -R0.reuse ;  /* 0x0000000171719824 */ /* 0x100fe200078e0a00 */
[----:B------:R-:W-:Y:S01]  /*38b0*/  ISETP.GE.AND P1, PT, R14, RZ, PT ;  /* 0x000000ff0e00720c */ /* 0x000fe20003f26270 */
[--C-:B------:R-:W-:Y:S01]  /*38c0*/  @!P2 IMAD.IADD R187, R187, 0x1, -R0.reuse ;  /* 0x00000001bbbba824 */ /* 0x100fe200078e0a00 */
[----:B------:R-:W-:Y:S01]  /*38d0*/  ISETP.GT.U32.AND P2, PT, R0, R121, PT ;  /* 0x000000790000720c */ /* 0x000fe20003f44070 */
[----:B------:R-:W-:Y:S01]  /*38e0*/  @!P3 IMAD.MOV R113, RZ, RZ, -R113 ;  /* 0x000000ffff71b224 */ /* 0x000fe200078e0a71 */
[----:B------:R-:W-:Y:S01]  /*38f0*/  LOP3.LUT R14, R2, 0x8c, RZ, 0xfc, !PT ;  /* 0x0000008c020e7812 */ /* 0x000fe200078efcff */
[----:B------:R-:W-:Y:S01]  /*3900*/  @!P6 IMAD.MOV R117, RZ, RZ, -R117 ;  /* 0x000000ffff75e224 */ /* 0x000fe200078e0a75 */
[----:B------:R-:W-:Y:S01]  /*3910*/  IABS R193, R13 ;  /* 0x0000000d00c17213 */ /* 0x000fe20000000000 */
[C---:B------:R-:W-:Y:S01]  /*3920*/  IMAD R131, R0.reuse, R10, R131 ;  /* 0x0000000a00837224 */ /* 0x040fe200078e0283 */
[----:B------:R-:W-:Y:S01]  /*3930*/  @!P4 IADD3 R159, -R159, RZ, RZ ;  /* 0x000000ff9f9fc210 */ /* 0x000fe20007ffe1ff */
[----:B------:R-:W-:Y:S01]  /*3940*/  @!P5 IMAD.IADD R119, R119, 0x1, -R0 ;  /* 0x000000017777d824 */ /* 0x000fe200078e0a00 */
[----:B------:R-:W-:Y:S01]  /*3950*/  ISETP.GT.U32.AND P4, PT, R0, R189, PT ;  /* 0x000000bd0000720c */ /* 0x000fe20003f84070 */
[----:B------:R-:W-:Y:S01]  /*3960*/  IMAD.HI.U32 R6, R4, R193, RZ ;  /* 0x000000c104067227 */ /* 0x000fe200078e00ff */
[----:B------:R-:W-:-:S02]  /*3970*/  IABS R125, R14 ;  /* 0x0000000e007d7213 */ /* 0x000fc40000000000 */
[----:B------:R-:W-:Y:S01]  /*3980*/  ISETP.GE.AND P5, PT, R12, RZ, PT ;  /* 0x000000ff0c00720c */ /* 0x000fe20003fa6270 */
[----:B------:R-:W-:Y:S01]  /*3990*/  IMAD.MOV R6, RZ, RZ, -R6 ;  /* 0x000000ffff067224 */ /* 0x000fe200078e0a06 */
[----:B------:R-:W-:Y:S01]  /*39a0*/  LOP3.LUT R12, R2, 0x90, RZ, 0xfc, !PT ;  /* 0x00000090020c7812 */ /* 0x000fe200078efcff */
[----:B------:R-:W-:Y:S01]  /*39b0*/  IMAD.HI.U32 R8, R4, R125, RZ ;  /* 0x0000007d04087227 */ /* 0x000fe200078e00ff */
[----:B------:R-:W-:Y:S02]  /*39c0*/  LOP3.LUT R10, R2, 0x92, RZ, 0xfc, !PT ;  /* 0x00000092020a7812 */ /* 0x000fe400078efcff */
[----:B------:R-:W-:Y:S01]  /*39d0*/  IABS R135, R12 ;  /* 0x0000000c00877213 */ /* 0x000fe20000000000 */
[----:B------:R-:W-:Y:S01]  /*39e0*/  @!P2 IMAD.IADD R121, R121, 0x1, -R0 ;  /* 0x000000017979a824 */ /* 0x000fe200078e0a00 */
[C---:B------:R-:W-:Y:S01]  /*39f0*/  ISETP.GT.U32.AND P2, PT, R0.reuse, R119, PT ;  /* 0x000000770000720c */ /* 0x040fe20003f44070 */
[----:B------:R-:W-:Y:S01]  /*3a00*/  IMAD.MOV R8, RZ, RZ, -R8 ;  /* 0x000000ffff087224 */ /* 0x000fe200078e0a08 */
[----:B------:R-:W-:Y:S01]  /*3a10*/  IABS R197, R10 ;  /* 0x0000000a00c57213 */ /* 0x000fe20000000000 */
[C---:B------:R-:W-:Y:S01]  /*3a20*/  IMAD R193, R0.reuse, R6, R193 ;  /* 0x0000000600c17224 */ /* 0x040fe200078e02c1 */
[C---:B------:R-:W-:Y:S01]  /*3a30*/  ISETP.GT.U32.AND P6, PT, R0.reuse, R121, PT ;  /* 0x000000790000720c */ /* 0x040fe20003fc4070 */
[----:B------:R-:W-:Y:S01]  /*3a40*/  @!P4 IMAD.IADD R189, R189, 0x1, -R0 ;  /* 0x00000001bdbdc824 */ /* 0x000fe200078e0a00 */
[----:B------:R-:W-:Y:S01]  /*3a50*/  ISETP.GE.AND P4, PT, R15, RZ, PT ;  /* 0x000000ff0f00720c */ /* 0x000fe20003f86270 */
[C---:B------:R-:W-:Y:S01]  /*3a60*/  IMAD R125, R0.reuse, R8, R125 ;  /* 0x00000008007d7224 */ /* 0x040fe200078e027d */
[----:B------:R-:W-:Y:S01]  /*3a70*/  ISETP.GT.U32.AND P3, PT, R0, R193, PT ;  /* 0x000000c10000720c */ /* 0x000fe20003f64070 */
[----:B------:R-:W-:Y:S01]  /*3a80*/  @!P0 IMAD.MOV R189, RZ, RZ, -R189 ;  /* 0x000000ffffbd8224 */ /* 0x000fe200078e0abd */
[----:B------:R-:W-:Y:S01]  /*3a90*/  LOP3.LUT R15, R2, 0xa8, RZ, 0xfc, !PT ;  /* 0x000000a8020f7812 */ /* 0x000fe200078efcff */
[----:B------:R-:W-:Y:S01]  /*3aa0*/  IMAD.HI.U32 R6, R4, R135, RZ ;  /* 0x0000008704067227 */ /* 0x000fe200078e00ff */
[----:B------:R-:W-:-:S02]  /*3ab0*/  ISETP.GT.U32.AND P0, PT, R0, R125, PT ;  /* 0x0000007d0000720c */ /* 0x000fc40003f04070 */
[----:B------:R-:W-:Y:S01]  /*3ac0*/  IABS R177, R15 ;  /* 0x0000000f00b17213 */ /* 0x000fe20000000000 */
[--C-:B------:R-:W-:Y:S01]  /*3ad0*/  @!P2 IMAD.IADD R119, R119, 0x1, -R0.reuse ;  /* 0x000000017777a824 */ /* 0x100fe200078e0a00 */
[----:B------:R-:W-:Y:S01]  /*3ae0*/  ISETP.GT.U32.AND P2, PT, R0, R131, PT ;  /* 0x000000830000720c */ /* 0x000fe20003f44070 */
[--C-:B------:R-:W-:Y:S01]  /*3af0*/  @!P6 IMAD.IADD R121, R121, 0x1, -R0.reuse ;  /* 0x000000017979e824 */ /* 0x100fe200078e0a00 */
[----:B------:R-:W-:Y:S01]  /*3b00*/  IADD3 R8, -R6, RZ, RZ ;  /* 0x000000ff06087210 */ /* 0x000fe20007ffe1ff */
[----:B------:R-:W-:Y:S01]  /*3b10*/  @!P1 IMAD.MOV R187, RZ, RZ, -R187 ;  /* 0x000000ffffbb9224 */ /* 0x000fe200078e0abb */
[----:B------:R-:W-:Y:S01]  /*3b20*/  ISETP.GE.AND P1, PT, R13, RZ, PT ;  /* 0x000000ff0d00720c */ /* 0x000fe20003f26270 */
[--C-:B------:R-:W-:Y:S01]  /*3b30*/  @!P3 IMAD.IADD R193, R193, 0x1, -R0.reuse ;  /* 0x00000001c1c1b824 */ /* 0x100fe200078e0a00 */
[----:B------:R-:W-:Y:S01]  /*3b40*/  ISETP.GE.AND P6, PT, R14, RZ, PT ;  /* 0x000000ff0e00720c */ /* 0x000fe20003fc6270 */
[----:B------:R-:W-:Y:S01]  /*3b50*/  IMAD R135, R0, R8, R135 ;  /* 0x0000000800877224 */ /* 0x000fe200078e0287 */
[----:B------:R-:W-:Y:S01]  /*3b60*/  LOP3.LUT R14, R2, 0x96, RZ, 0xfc, !PT ;  /* 0x00000096020e7812 */ /* 0x000fe200078efcff */
[--C-:B------:R-:W-:Y:S01]  /*3b70*/  @!P0 IMAD.IADD R125, R125, 0x1, -R0.reuse ;  /* 0x000000017d7d8824 */ /* 0x100fe200078e0a00 */
[C---:B------:R-:W-:Y:S01]  /*3b80*/  ISETP.GT.U32.AND P0, PT, R0.reuse, R193, PT ;  /* 0x000000c10000720c */ /* 0x040fe20003f04070 */
[----:B------:R-:W-:Y:S01]  /*3b90*/  @!P5 IMAD.MOV R121, RZ, RZ, -R121 ;  /* 0x000000ffff79d224 */ /* 0x000fe200078e0a79 */
[C---:B------:R-:W-:Y:S01]  /*3ba0*/  ISETP.GT.U32.AND P5, PT, R0.reuse, R135, PT ;  /* 0x000000870000720c */ /* 0x040fe20003fa4070 */
[----:B------:R-:W-:Y:S01]  /*3bb0*/  @!P2 IMAD.IADD R131, R131, 0x1, -R0 ;  /* 0x000000018383a824 */ /* 0x000fe200078e0a00 */
[----:B------:R-:W-:Y:S01]  /*3bc0*/  ISETP.GT.U32.AND P2, PT, R0, R125, PT ;  /* 0x0000007d0000720c */ /* 0x000fe20003f44070 */
[----:B------:R-:W-:Y:S01]  /*3bd0*/  IMAD.HI.U32 R6, R4, R197, RZ ;  /* 0x000000c504067227 */ /* 0x000fe200078e00ff */
[----:B------:R-:W-:-:S02]  /*3be0*/  IABS R137, R14 ;  /* 0x0000000e00897213 */ /* 0x000fc40000000000 */
[----:B------:R-:W-:Y:S01]  /*3bf0*/  LOP3.LUT R13, R2, 0x94, RZ, 0xfc, !PT ;  /* 0x00000094020d7812 */ /* 0x000fe200078efcff */
[----:B------:R-:W-:Y:S01]  /*3c00*/  IMAD.MOV R6, RZ, RZ, -R6 ;  /* 0x000000ffff067224 */ /* 0x000fe200078e0a06 */
[----:B------:R-:W-:Y:S01]  /*3c10*/  ISETP.GE.AND P3, PT, R16, RZ, PT ;  /* 0x000000ff1000720c */ /* 0x000fe20003f66270 */
[----:B------:R-:W-:Y:S01]  /*3c20*/  @!P4 IMAD.MOV R119, RZ, RZ, -R119 ;  /* 0x000000ffff77c224 */ /* 0x000fe200078e0a77 */
[C---:B------:R-:W-:Y:S01]  /*3c30*/  ISETP.GT.U32.AND P4, PT, R0.reuse, R131, PT ;  /* 0x000000830000720c */ /* 0x040fe20003f84070 */
[C---:B------:R-:W-:Y:S01]  /*3c40*/  IMAD R197, R0.reuse, R6, R197 ;  /* 0x0000000600c57224 */ /* 0x040fe200078e02c5 */
[----:B------:R-:W-:Y:S01]  /*3c50*/  @!P0 IADD3 R193, R193, -R0, RZ ;  /* 0x80000000c1c18210 */ /* 0x000fe20007ffe0ff */
[--C-:B------:R-:W-:Y:S01]  /*3c60*/  @!P5 IMAD.IADD R135, R135, 0x1, -R0.reuse ;  /* 0x000000018787d824 */ /* 0x100fe200078e0a00 */
[----:B------:R-:W-:Y:S01]  /*3c70*/  IABS R213, R13 ;  /* 0x0000000d00d57213 */ /* 0x000fe20000000000 */
[----:B------:R-:W-:Y:S01]  /*3c80*/  @!P2 IMAD.IADD R125, R125, 0x1, -R0 ;  /* 0x000000017d7da824 */ /* 0x000fe200078e0a00 */
[C---:B------:R-:W-:Y:S01]  /*3c90*/  ISETP.GT.U32.AND P2, PT, R0.reuse, R197, PT ;  /* 0x000000c50000720c */ /* 0x040fe20003f44070 */
[----:B------:R-:W-:Y:S01]  /*3ca0*/  @!P1 IMAD.MOV R193, RZ, RZ, -R193 ;  /* 0x000000ffffc19224 */ /* 0x000fe200078e0ac1 */
[----:B------:R-:W-:Y:S01]  /*3cb0*/  ISETP.GT.U32.AND P1, PT, R0, R135, PT ;  /* 0x000000870000720c */ /* 0x000fe20003f24070 */
[----:B------:R-:W-:Y:S01]  /*3cc0*/  IMAD.HI.U32 R8, R4, R137, RZ ;  /* 0x0000008904087227 */ /* 0x000fe200078e00ff */
[----:B------:R-:W-:-:S02]  /*3cd0*/  @!P6 IADD3 R125, -R125, RZ, RZ ;  /* 0x000000ff7d7de210 */ /* 0x000fc40007ffe1ff */
[----:B------:R-:W-:Y:S01]  /*3ce0*/  ISETP.GE.AND P0, PT, R12, RZ, PT ;  /* 0x000000ff0c00720c */ /* 0x000fe20003f06270 */
[----:B------:R-:W-:Y:S01]  /*3cf0*/  IMAD.MOV R8, RZ, RZ, -R8 ;  /* 0x000000ffff087224 */ /* 0x000fe200078e0a08 */
[----:B------:R-:W-:Y:S01]  /*3d00*/  LOP3.LUT R12, R2, 0x9c, RZ, 0xfc, !PT ;  /* 0x0000009c020c7812 */ /* 0x000fe200078efcff */
[--C-:B------:R-:W-:Y:S01]  /*3d10*/  @!P4 IMAD.IADD R131, R131, 0x1, -R0.reuse ;  /* 0x000000018383c824 */ /* 0x100fe200078e0a00 */
[----:B------:R-:W-:Y:S01]  /*3d20*/  ISETP.GE.AND P4, PT, R10, RZ, PT ;  /* 0x000000ff0a00720c */ /* 0x000fe20003f86270 */
[----:B------:R-:W-:Y:S01]  /*3d30*/  IMAD R137, R0, R8, R137 ;  /* 0x0000000800897224 */ /* 0x000fe200078e0289 */
[----:B------:R-:W-:Y:S01]  /*3d40*/  LOP3.LUT R10, R2, 0x98, RZ, 0xfc, !PT ;  /* 0x00000098020a7812 */ /* 0x000fe200078efcff */
[----:B------:R-:W-:Y:S01]  /*3d50*/  IMAD.HI.U32 R6, R4, R213, RZ ;  /* 0x000000d504067227 */ /* 0x000fe200078e00ff */
[----:B------:R-:W-:Y:S02]  /*3d60*/  IABS R145, R12 ;  /* 0x0000000c00917213 */ /* 0x000fe40000000000 */
[----:B------:R-:W-:Y:S01]  /*3d70*/  IABS R141, R10 ;  /* 0x0000000a008d7213 */ /* 0x000fe20000000000 */
[--C-:B------:R-:W-:Y:S01]  /*3d80*/  @!P2 IMAD.IADD R197, R197, 0x1, -R0.reuse ;  /* 0x00000001c5c5a824 */ /* 0x100fe200078e0a00 */
[----:B------:R-:W-:Y:S01]  /*3d90*/  ISETP.GE.AND P5, PT, R13, RZ, PT ;  /* 0x000000ff0d00720c */ /* 0x000fe20003fa6270 */
[----:B------:R-:W-:Y:S01]  /*3da0*/  @!P1 IMAD.IADD R135, R135, 0x1, -R0 ;  /* 0x0000000187879824 */ /* 0x000fe200078e0a00 */
[C---:B------:R-:W-:Y:S01]  /*3db0*/  ISETP.GT.U32.AND P1, PT, R0.reuse, R137, PT ;  /* 0x000000890000720c */ /* 0x040fe20003f24070 */
[----:B------:R-:W-:Y:S01]  /*3dc0*/  IMAD.MOV R6, RZ, RZ, -R6 ;  /* 0x000000ffff067224 */ /* 0x000fe200078e0a06 */
[----:B------:R-:W-:Y:S01]  /*3dd0*/  ISETP.GT.U32.AND P2, PT, R0, R197, PT ;  /* 0x000000c50000720c */ /* 0x000fe20003f44070 */
[----:B------:R-:W-:Y:S01]  /*3de0*/  @!P3 IMAD.MOV R131, RZ, RZ, -R131 ;  /* 0x000000ffff83b224 */ /* 0x000fe200078e0a83 */
[----:B------:R-:W-:Y:S01]  /*3df0*/  ISETP.GE.AND P3, PT, R14, RZ, PT ;  /* 0x000000ff0e00720c */ /* 0x000fe20003f66270 */
[----:B------:R-:W-:Y:S01]  /*3e00*/  IMAD R213, R0, R6, R213 ;  /* 0x0000000600d57224 */ /* 0x000fe200078e02d5 */
[----:B------:R-:W-:Y:S01]  /*3e10*/  LOP3.LUT R13, R2, 0x9e, RZ, 0xfc, !PT ;  /* 0x0000009e020d7812 */ /* 0x000fe200078efcff */
[----:B------:R-:W-:Y:S01]  /*3e20*/  IMAD.HI.U32 R6, R4, R141, RZ ;  /* 0x0000008d04067227 */ /* 0x000fe200078e00ff */
[----:B------:R-:W-:-:S02]  /*3e30*/  LOP3.LUT R14, R2, 0xa6, RZ, 0xfc, !PT ;  /* 0x000000a6020e7812 */ /* 0x000fc400078efcff */
[C---:B------:R-:W-:Y:S01]  /*3e40*/  ISETP.GT.U32.AND P6, PT, R0.reuse, R213, PT ;  /* 0x000000d50000720c */ /* 0x040fe20003fc4070 */
[----:B------:R-:W-:Y:S01]  /*3e50*/  IMAD.MOV R6, RZ, RZ, -R6 ;  /* 0x000000ffff067224 */ /* 0x000fe200078e0a06 */
[----:B------:R-:W-:Y:S01]  /*3e60*/  IABS R149, R13 ;  /* 0x0000000d00957213 */ /* 0x000fe20000000000 */
[--C-:B------:R-:W-:Y:S01]  /*3e70*/  @!P1 IMAD.IADD R137, R137, 0x1, -R0.reuse ;  /* 0x0000000189899824 */ /* 0x100fe200078e0a00 */
[----:B------:R-:W-:Y:S01]  /*3e80*/  IABS R169, R14 ;  /* 0x0000000e00a97213 */ /* 0x000fe20000000000 */
[----:B------:R-:W-:Y:S01]  /*3e90*/  IMAD R141, R0, R6, R141 ;  /* 0x00000006008d7224 */ /* 0x000fe200078e028d */
[----:B------:R-:W-:Y:S01]  /*3ea0*/  LOP3.LUT R6, R2, 0x9a, RZ, 0xfc, !PT ;  /* 0x0000009a02067812 */ /* 0x000fe200078efcff */
[----:B------:R-:W-:Y:S01]  /*3eb0*/  @!P2 IMAD.IADD R197, R197, 0x1, -R0 ;  /* 0x00000001c5c5a824 */ /* 0x000fe200078e0a00 */
[----:B------:R-:W-:Y:S01]  /*3ec0*/  ISETP.GT.U32.AND P1, PT, R0, R137, PT ;  /* 0x000000890000720c */ /* 0x000fe20003f24070 */
[----:B------:R-:W-:Y:S01]  /*3ed0*/  @!P0 IMAD.MOV R135, RZ, RZ, -R135 ;  /* 0x000000ffff878224 */ /* 0x000fe200078e0a87 */
[----:B------:R-:W-:Y:S01]  /*3ee0*/  IABS R201, R6 ;  /* 0x0000000600c97213 */ /* 0x000fe20000000000 */
[----:B------:R-:W-:Y:S01]  /*3ef0*/  IMAD.HI.U32 R8, R4, R145, RZ ;  /* 0x0000009104087227 */ /* 0x000fe200078e00ff */
[----:B------:R-:W-:-:S02]  /*3f00*/  @!P4 IADD3 R197, -R197, RZ, RZ ;  /* 0x000000ffc5c5c210 */ /* 0x000fc40007ffe1ff */
[----:B------:R-:W-:Y:S01]  /*3f10*/  ISETP.GT.U32.AND P4, PT, R0, R141, PT ;  /* 0x0000008d0000720c */ /* 0x000fe20003f84070 */
[----:B------:R-:W-:Y:S01]  /*3f20*/  @!P6 IMAD.IADD R213, R213, 0x1, -R0 ;  /* 0x00000001d5d5e824 */ /* 0x000fe200078e0a00 */
[----:B------:R-:W-:Y:S01]  /*3f30*/  ISETP.GE.AND P6, PT, R6, RZ, PT ;  /* 0x000000ff0600720c */ /* 0x000fe20003fc6270 */
[----:B------:R-:W-:Y:S01]  /*3f40*/  IMAD.HI.U32 R6, R4, R201, RZ ;  /* 0x000000c904067227 */ /* 0x000fe200078e00ff */
[----:B------:R-:W-:Y:S02]  /*3f50*/  ISETP.GE.AND P2, PT, R10, RZ, PT ;  /* 0x000000ff0a00720c */ /* 0x000fe40003f46270 */
[----:B------:R-:W-:Y:S01]  /*3f60*/  ISETP.GT.U32.AND P0, PT, R0, R213, PT ;  /* 0x000000d50000720c */ /* 0x000fe20003f04070 */
[----:B------:R-:W-:Y:S01]  /*3f70*/  IMAD.MOV R6, RZ, RZ, -R6 ;  /* 0x000000ffff067224 */ /* 0x000fe200078e0a06 */
[----:B------:R-:W-:Y:S01]  /*3f80*/  LOP3.LUT R16, R2, 0xac, RZ, 0xfc, !PT ;  /* 0x000000ac02107812 */ /* 0x000fe200078efcff */
[--C-:B------:R-:W-:Y:S01]  /*3f90*/  @!P1 IMAD.IADD R137, R137, 0x1, -R0.reuse ;  /* 0x0000000189899824 */ /* 0x100fe200078e0a00 */
[----:B------:R-:W-:Y:S01]  /*3fa0*/  ISETP.GE.AND P1, PT, R13, RZ, PT ;  /* 0x000000ff0d00720c */ /* 0x000fe20003f26270 */
[----:B------:R-:W-:Y:S01]  /*3fb0*/  IMAD R201, R0, R6, R201 ;  /* 0x0000000600c97224 */ /* 0x000fe200078e02c9 */
[----:B------:R-:W-:Y:S01]  /*3fc0*/  LOP3.LUT R6, R2, 0xa0, RZ, 0xfc, !PT ;  /* 0x000000a002067812 */ /* 0x000fe200078efcff */
[----:B------:R-:W-:Y:S01]  /*3fd0*/  @!P4 IMAD.IADD R141, R141, 0x1, -R0 ;  /* 0x000000018d8dc824 */ /* 0x000fe200078e0a00 */
[----:B------:R-:W-:Y:S01]  /*3fe0*/  @!P3 IADD3 R137, -R137, RZ, RZ ;  /* 0x000000ff8989b210 */ /* 0x000fe20007ffe1ff */
[----:B------:R-:W-:Y:S01]  /*3ff0*/  IMAD.MOV R8, RZ, RZ, -R8 ;  /* 0x000000ffff087224 */ /* 0x000fe200078e0a08 */
[----:B------:R-:W-:Y:S01]  /*4000*/  ISETP.GT.U32.AND P3, PT, R0, R201, PT ;  /* 0x000000c90000720c */ /* 0x000fe20003f64070 */
[----:B------:R-:W-:Y:S01]  /*4010*/  IMAD.HI.U32 R10, R4, R149, RZ ;  /* 0x00000095040a7227 */ /* 0x000fe200078e00ff */
[----:B------:R-:W-:-:S02]  /*4020*/  ISETP.GT.U32.AND P4, PT, R0, R141, PT ;  /* 0x0000008d0000720c */ /* 0x000fc40003f84070 */
[----:B------:R-:W-:Y:S01]  /*4030*/  IABS R155, R6 ;  /* 0x00000006009b7213 */ /* 0x000fe20000000000 */
[----:B------:R-:W-:Y:S01]  /*4040*/  @!P0 IMAD.IADD R213, R213, 0x1, -R0 ;  /* 0x00000001d5d58824 */ /* 0x000fe200078e0a00 */
[----:B------:R-:W-:Y:S01]  /*4050*/  ISETP.GE.AND P0, PT, R12, RZ, PT ;  /* 0x000000ff0c00720c */ /* 0x000fe20003f06270 */
[----:B------:R-:W-:Y:S01]  /*4060*/  IMAD R145, R0, R8, R145 ;  /* 0x0000000800917224 */ /* 0x000fe200078e0291 */
[----:B------:R-:W-:Y:S01]  /*4070*/  LOP3.LUT R12, R2, 0xa2, RZ, 0xfc, !PT ;  /* 0x000000a2020c7812 */ /* 0x000fe200078efcff */
[----:B------:R-:W-:Y:S01]  /*4080*/  @!P5 IMAD.MOV R213, RZ, RZ, -R213 ;  /* 0x000000ffffd5d224 */ /* 0x000fe200078e0ad5 */
[----:B------:R-:W-:Y:S01]  /*4090*/  ISETP.GE.AND P5, PT, R6, RZ, PT ;  /* 0x000000ff0600720c */ /* 0x000fe20003fa6270 */
[----:B------:R-:W-:Y:S01]  /*40a0*/  IMAD.MOV R10, RZ, RZ, -R10 ;  /* 0x000000ffff0a7224 */ /* 0x000fe200078e0a0a */
[----:B------:R-:W-:Y:S01]  /*40b0*/  LOP3.LUT R13, R2, 0xa4, RZ, 0xfc, !PT ;  /* 0x000000a4020d7812 */ /* 0x000fe200078efcff */
[--C-:B------:R-:W-:Y:S01]  /*40c0*/  @!P3 IMAD.IADD R201, R201, 0x1, -R0.reuse ;  /* 0x00000001c9c9b824 */ /* 0x100fe200078e0a00 */
[----:B------:R-:W-:Y:S01]  /*40d0*/  IABS R205, R12 ;  /* 0x0000000c00cd7213 */ /* 0x000fe20000000000 */
[----:B------:R-:W-:Y:S01]  /*40e0*/  @!P4 IMAD.IADD R141, R141, 0x1, -R0 ;  /* 0x000000018d8dc824 */ /* 0x000fe200078e0a00 */
[----:B------:R-:W-:Y:S01]  /*40f0*/  ISETP.GT.U32.AND P4, PT, R0, R145, PT ;  /* 0x000000910000720c */ /* 0x000fe20003f84070 */
[----:B------:R-:W-:Y:S01]  /*4100*/  IMAD.HI.U32 R6, R4, R155, RZ ;  /* 0x0000009b04067227 */ /* 0x000fe200078e00ff */
[----:B------:R-:W-:-:S02]  /*4110*/  ISETP.GT.U32.AND P3, PT, R0, R201, PT ;  /* 0x000000c90000720c */ /* 0x000fc40003f64070 */
[----:B------:R-:W-:Y:S01]  /*4120*/  IABS R163, R13 ;  /* 0x0000000d00a37213 */ /* 0x000fe20000000000 */
[C---:B------:R-:W-:Y:S01]  /*4130*/  IMAD R149, R0.reuse, R10, R149 ;  /* 0x0000000a00957224 */ /* 0x040fe200078e0295 */
[----:B------:R-:W-:Y:S01]  /*4140*/  IABS R195, R16 ;  /* 0x0000001000c37213 */ /* 0x000fe20000000000 */
[----:B------:R-:W-:Y:S02]  /*4150*/  IMAD.MOV R6, RZ, RZ, -R6 ;  /* 0x000000ffff067224 */ /* 0x000fe400078e0a06 */
[----:B------:R-:W-:Y:S01]  /*4160*/  @!P2 IMAD.MOV R141, RZ, RZ, -R141 ;  /* 0x000000ffff8da224 */ /* 0x000fe200078e0a8d */
[C---:B------:R-:W-:Y:S01]  /*4170*/  ISETP.GT.U32.AND P2, PT, R0.reuse, R149, PT ;  /* 0x000000950000720c */ /* 0x040fe20003f44070 */
[----:B------:R-:W-:Y:S02]  /*4180*/  IMAD R155, R0, R6, R155 ;  /* 0x00000006009b7224 */ /* 0x000fe400078e029b */
[----:B------:R-:W-:Y:S02]  /*4190*/  @!P4 IMAD.IADD R145, R145, 0x1, -R0 ;  /* 0x000000019191c824 */ /* 0x000fe400078e0a00 */
[----:B------:R-:W-:Y:S01]  /*41a0*/  @!P3 IADD3 R201, R201, -R0, RZ ;  /* 0x80000000c9c9b210 */ /* 0x000fe20007ffe0ff */
[----:B------:R-:W-:Y:S01]  /*41b0*/  IMAD.HI.U32 R8, R4, R205, RZ ;  /* 0x000000cd04087227 */ /* 0x000fe200078e00ff */
[----:B------:R-:W-:-:S02]  /*41c0*/  ISETP.GT.U32.AND P3, PT, R0, R155, PT ;  /* 0x0000009b0000720c */ /* 0x000fc40003f64070 */
[----:B------:R-:W-:Y:S01]  /*41d0*/  ISETP.GT.U32.AND P4, PT, R0, R145, PT ;  /* 0x000000910000720c */ /* 0x000fe20003f84070 */
[----:B------:R-:W-:Y:S01]  /*41e0*/  IMAD.HI.U32 R10, R4, R163, RZ ;  /* 0x000000a3040a7227 */ /* 0x000fe200078e00ff */
[----:B------:R-:W-:-:S03]  /*41f0*/  @!P6 IADD3 R201, -R201, RZ, RZ ;  /* 0x000000ffc9c9e210 */ /* 0x000fc60007ffe1ff */
[----:B------:R-:W-:Y:S02]  /*4200*/  IMAD.MOV R8, RZ, RZ, -R8 ;  /* 0x000000ffff087224 */ /* 0x000fe400078e0a08 */
[----:B------:R-:W-:Y:S02]  /*4210*/  @!P2 IMAD.IADD R149, R149, 0x1, -R0 ;  /* 0x000000019595a824 */ /* 0x000fe400078e0a00 */
[----:B------:R-:W-:Y:S02]  /*4220*/  IMAD.MOV R10, RZ, RZ, -R10 ;  /* 0x000000ffff0a7224 */ /* 0x000fe400078e0a0a */
[C---:B------:R-:W-:Y:S02]  /*4230*/  IMAD R205, R0.reuse, R8, R205 ;  /* 0x0000000800cd7224 */ /* 0x040fe400078e02cd */
[----:B------:R-:W-:Y:S01]  /*4240*/  @!P3 IMAD.IADD R155, R155, 0x1, -R0 ;  /* 0x000000019b9bb824 */ /* 0x000fe200078e0a00 */
[----:B------:R-:W-:Y:S01]  /*4250*/  ISETP.GT.U32.AND P3, PT, R0, R149, PT ;  /* 0x000000950000720c */ /* 0x000fe20003f64070 */
[----:B------:R-:W-:-:S04]  /*4260*/  IMAD.HI.U32 R6, R4, R169, RZ ;  /* 0x000000a904067227 */ /* 0x000fc800078e00ff */
[----:B------:R-:W-:Y:S01]  /*4270*/  IMAD R163, R0, R10, R163 ;  /* 0x0000000a00a37224 */ /* 0x000fe200078e02a3 */
[----:B------:R-:W-:Y:S01]  /*4280*/  LOP3.LUT R10, R2, 0xaa, RZ, 0xfc, !PT ;  /* 0x000000aa020a7812 */ /* 0x000fe200078efcff */
[----:B------:R-:W-:Y:S01]  /*4290*/  @!P4 IMAD.IADD R145, R145, 0x1, -R0 ;  /* 0x000000019191c824 */ /* 0x000fe200078e0a00 */
[C---:B------:R-:W-:Y:S01]  /*42a0*/  ISETP.GT.U32.AND P4, PT, R0.reuse, R205, PT ;  /* 0x000000cd0000720c */ /* 0x040fe20003f84070 */
[----:B------:R-:W-:Y:S01]  /*42b0*/  IMAD.MOV R6, RZ, RZ, -R6 ;  /* 0x000000ffff067224 */ /* 0x000fe200078e0a06 */
[----:B------:R-:W-:Y:S01]  /*42c0*/  ISETP.GT.U32.AND P2, PT, R0, R163, PT ;  /* 0x000000a30000720c */ /* 0x000fe20003f44070 */
[----:B------:R-:W-:Y:S01]  /*42d0*/  IMAD.HI.U32 R8, R4, R177, RZ ;  /* 0x000000b104087227 */ /* 0x000fe200078e00ff */
[----:B------:R-:W-:-:S03]  /*42e0*/  IABS R209, R10 ;  /* 0x0000000a00d17213 */ /* 0x000fc60000000000 */
[C---:B------:R-:W-:Y:S02]  /*42f0*/  IMAD R169, R0.reuse, R6, R169 ;  /* 0x0000000600a97224 */ /* 0x040fe400078e02a9 */
[----:B------:R-:W-:Y:S02]  /*4300*/  @!P3 IMAD.IADD R149, R149, 0x1, -R0 ;  /* 0x000000019595b824 */ /* 0x000fe400078e0a00 */
[----:B------:R-:W-:Y:S01]  /*4310*/  IMAD.MOV R8, RZ, RZ, -R8 ;  /* 0x000000ffff087224 */ /* 0x000fe200078e0a08 */
[C---:B------:R-:W-:Y:S01]  /*4320*/  ISETP.GT.U32.AND P3, PT, R0.reuse, R169, PT ;  /* 0x000000a90000720c */ /* 0x040fe20003f64070 */
[--C-:B------:R-:W-:Y:S01]  /*4330*/  @!P4 IMAD.IADD R205, R205, 0x1, -R0.reuse ;  /* 0x00000001cdcdc824 */ /* 0x100fe200078e0a00 */
[C---:B------:R-:W-:Y:S01]  /*4340*/  ISETP.GT.U32.AND P4, PT, R0.reuse, R155, PT ;  /* 0x0000009b0000720c */ /* 0x040fe20003f84070 */
[----:B------:R-:W-:Y:S02]  /*4350*/  @!P2 IMAD.IADD R163, R163, 0x1, -R0 ;  /* 0x00000001a3a3a824 */ /* 0x000fe400078e0a00 */
[C---:B------:R-:W-:Y:S01]  /*4360*/  IMAD R177, R0.reuse, R8, R177 ;  /* 0x0000000800b17224 */ /* 0x040fe200078e02b1 */
[----:B------:R-:W-:Y:S01]  /*4370*/  ISETP.GT.U32.AND P6, PT, R0, R205, PT ;  /* 0x000000cd0000720c */ /* 0x000fe20003fc4070 */
[----:B------:R-:W-:Y:S01]  /*4380*/  IMAD.HI.U32 R8, R4, R211, RZ ;  /* 0x000000d304087227 */ /* 0x000fe200078e00ff */
[----:B------:R-:W-:-:S03]  /*4390*/  ISETP.GT.U32.AND P2, PT, R0, R163, PT ;  /* 0x000000a30000720c */ /* 0x000fc60003f44070 */
[----:B------:R-:W-:Y:S01]  /*43a0*/  IMAD.HI.U32 R6, R4, R209, RZ ;  /* 0x000000d104067227 */ /* 0x000fe200078e00ff */
[----:B------:R-:W-:-:S03]  /*43b0*/  IADD3 R8, -R8, RZ, RZ ;  /* 0x000000ff08087210 */ /* 0x000fc60007ffe1ff */
[--C-:B------:R-:W-:Y:S01]  /*43c0*/  @!P3 IMAD.IADD R169, R169, 0x1, -R0.reuse ;  /* 0x00000001a9a9b824 */ /* 0x100fe200078e0a00 */
[----:B------:R-:W-:Y:S01]  /*43d0*/  ISETP.GE.AND P3, PT, R13, RZ, PT ;  /* 0x000000ff0d00720c */ /* 0x000fe20003f66270 */
[----:B------:R-:W-:Y:S01]  /*43e0*/  @!P4 IMAD.IADD R155, R155, 0x1, -R0 ;  /* 0x000000019b9bc824 */ /* 0x000fe200078e0a00 */
[----:B------:R-:W-:Y:S01]  /*43f0*/  ISETP.GT.U32.AND P4, PT, R0, R177, PT ;  /* 0x000000b10000720c */ /* 0x000fe20003f84070 */
[----:B------:R-:W-:Y:S01]  /*4400*/  IMAD.MOV R6, RZ, RZ, -R6 ;  /* 0x000000ffff067224 */ /* 0x000fe200078e0a06 */
[----:B------:R-:W-:Y:S01]  /*4410*/  LOP3.LUT R13, R2, 0xba, RZ, 0xfc, !PT ;  /* 0x000000ba020d7812 */ /* 0x000fe200078efcff */
[--C-:B------:R-:W-:Y:S02]  /*4420*/  @!P2 IMAD.IADD R163, R163, 0x1, -R0.reuse ;  /* 0x00000001a3a3a824 */ /* 0x100fe400078e0a00 */
[C---:B------:R-:W-:Y:S01]  /*4430*/  IMAD R209, R0.reuse, R6, R209 ;  /* 0x0000000600d17224 */ /* 0x040fe200078e02d1 */
[----:B------:R-:W-:Y:S01]  /*4440*/  IABS R247, R13 ;  /* 0x0000000d00f77213 */ /* 0x000fe20000000000 */
[----:B------:R-:W-:Y:S01]  /*4450*/  IMAD R211, R0, R8, R211 ;  /* 0x0000000800d37224 */ /* 0x000fe200078e02d3 */
[----:B------:R-:W-:Y:S01]  /*4460*/  LOP3.LUT R8, R2, 0xb4, RZ, 0xfc, !PT ;  /* 0x000000b402087812 */ /* 0x000fe200078efcff */
[----:B------:R-:W-:Y:S01]  /*4470*/  @!P0 IMAD.MOV R145, RZ, RZ, -R145 ;  /* 0x000000ffff918224 */ /* 0x000fe200078e0a91 */
[C---:B------:R-:W-:Y:S01]  /*4480*/  ISETP.GT.U32.AND P0, PT, R0.reuse, R169, PT ;  /* 0x000000a90000720c */ /* 0x040fe20003f04070 */
[----:B------:R-:W-:Y:S01]  /*4490*/  @!P3 IMAD.MOV R163, RZ, RZ, -R163 ;  /* 0x000000ffffa3b224 */ /* 0x000fe200078e0aa3 */
[C---:B------:R-:W-:Y:S01]  /*44a0*/  ISETP.GT.U32.AND P2, PT, R0.reuse, R209, PT ;  /* 0x000000d10000720c */ /* 0x040fe20003f44070 */
[----:B------:R-:W-:Y:S01]  /*44b0*/  @!P4 IMAD.IADD R177, R177, 0x1, -R0 ;  /* 0x00000001b1b1c824 */ /* 0x000fe200078e0a00 */
[----:B------:R-:W-:Y:S01]  /*44c0*/  ISETP.GT.U32.AND P3, PT, R0, R211, PT ;  /* 0x000000d30000720c */ /* 0x000fe20003f64070 */
[----:B------:R-:W-:Y:S01]  /*44d0*/  IMAD.HI.U32 R6, R4, R195, RZ ;  /* 0x000000c304067227 */ /* 0x000fe200078e00ff */
[----:B------:R-:W-:-:S02]  /*44e0*/  ISETP.GE.AND P4, PT, R14, RZ, PT ;  /* 0x000000ff0e00720c */ /* 0x000fc40003f86270 */
[----:B------:R-:W-:Y:S01]  /*44f0*/  IABS R219, R8 ;  /* 0x0000000800db7213 */ /* 0x000fe20000000000 */
[----:B------:R-:W-:Y:S01]  /*4500*/  @!P6 IMAD.IADD R205, R205, 0x1, -R0 ;  /* 0x00000001cdcde824 */ /* 0x000fe200078e0a00 */
[----:B------:R-:W-:Y:S01]  /*4510*/  ISETP.GE.AND P6, PT, R12, RZ, PT ;  /* 0x000000ff0c00720c */ /* 0x000fe20003fc6270 */
[----:B------:R-:W-:Y:S01]  /*4520*/  IMAD.MOV R6, RZ, RZ, -R6 ;  /* 0x000000ffff067224 */ /* 0x000fe200078e0a06 */
[----:B------:R-:W-:Y:S01]  /*4530*/  LOP3.LUT R12, R2, 0xb0, RZ, 0xfc, !PT ;  /* 0x000000b0020c7812 */ /* 0x000fe200078efcff */
[----:B------:R-:W-:Y:S01]  /*4540*/  @!P5 IMAD.MOV R155, RZ, RZ, -R155 ;  /* 0x000000ffff9bd224 */ /* 0x000fe200078e0a9b */
[----:B------:R-:W-:Y:S01]  /*4550*/  @!P0 IADD3 R169, R169, -R0, RZ ;  /* 0x80000000a9a98210 */ /* 0x000fe20007ffe0ff */
[----:B------:R-:W-:Y:S01]  /*4560*/  IMAD R195, R0, R6, R195 ;  /* 0x0000000600c37224 */ /* 0x000fe200078e02c3 */
[----:B------:R-:W-:Y:S01]  /*4570*/  IABS R215, R12 ;  /* 0x0000000c00d77213 */ /* 0x000fe20000000000 */
[--C-:B------:R-:W-:Y:S01]  /*4580*/  @!P2 IMAD.IADD R209, R209, 0x1, -R0.reuse ;  /* 0x00000001d1d1a824 */ /* 0x100fe200078e0a00 */
[----:B------:R-:W-:Y:S01]  /*4590*/  ISETP.GE.AND P0, PT, R10, RZ, PT ;  /* 0x000000ff0a00720c */ /* 0x000fe20003f06270 */
[----:B------:R-:W-:Y:S01]  /*45a0*/  @!P3 IMAD.IADD R211, R211, 0x1, -R0 ;  /* 0x00000001d3d3b824 */ /* 0x000fe200078e0a00 */
[C---:B------:R-:W-:Y:S01]  /*45b0*/  ISETP.GT.U32.AND P2, PT, R0.reuse, R195, PT ;  /* 0x000000c30000720c */ /* 0x040fe20003f44070 */
[----:B------:R-:W-:Y:S01]  /*45c0*/  @!P4 IMAD.MOV R169, RZ, RZ, -R169 ;  /* 0x000000ffffa9c224 */ /* 0x000fe200078e0aa9 */
[----:B------:R-:W-:Y:S01]  /*45d0*/  ISETP.GT.U32.AND P5, PT, R0, R209, PT ;  /* 0x000000d10000720c */ /* 0x000fe20003fa4070 */
[----:B------:R-:W-:Y:S01]  /*45e0*/  IMAD.HI.U32 R6, R4, R215, RZ ;  /* 0x000000d704067227 */ /* 0x000fe200078e00ff */
[----:B------:R-:W-:-:S02]  /*45f0*/  ISETP.GT.U32.AND P4, PT, R0, R211, PT ;  /* 0x000000d30000720c */ /* 0x000fc40003f84070 */
[C---:B------:R-:W-:Y:S01]  /*4600*/  LOP3.LUT R10, R2.reuse, 0xb6, RZ, 0xfc, !PT ;  /* 0x000000b6020a7812 */ /* 0x040fe200078efcff */
[----:B------:R-:W-:Y:S01]  /*4610*/  IMAD.MOV R6, RZ, RZ, -R6 ;  /* 0x000000ffff067224 */ /* 0x000fe200078e0a06 */
[----:B------:R-:W-:Y:S01]  /*4620*/  LOP3.LUT R14, R2, 0xbe, RZ, 0xfc, !PT ;  /* 0x000000be020e7812 */ /* 0x000fe200078efcff */
[----:B------:R-:W-:Y:S01]  /*4630*/  @!P1 IMAD.MOV R149, RZ, RZ, -R149 ;  /* 0x000000ffff959224 */ /* 0x000fe200078e0a95 */
[C---:B------:R-:W-:Y:S01]  /*4640*/  ISETP.GT.U32.AND P1, PT, R0.reuse, R177, PT ;  /* 0x000000b10000720c */ /* 0x040fe20003f24070 */
[----:B------:R-:W-:Y:S01]  /*4650*/  IMAD R215, R0, R6, R215 ;  /* 0x0000000600d77224 */ /* 0x000fe200078e02d7 */
[----:B------:R-:W-:Y:S01]  /*4660*/  LOP3.LUT R6, R2, 0xb2, RZ, 0xfc, !PT ;  /* 0x000000b202067812 */ /* 0x000fe200078efcff */
[----:B------:R-:W-:Y:S01]  /*4670*/  @!P6 IMAD.MOV R205, RZ, RZ, -R205 ;  /* 0x000000ffffcde224 */ /* 0x000fe200078e0acd */
[----:B------:R-:W-:Y:S01]  /*4680*/  ISETP.GE.AND P6, PT, R15, RZ, PT ;  /* 0x000000ff0f00720c */ /* 0x000fe20003fc6270 */
[--C-:B------:R-:W-:Y:S01]  /*4690*/  @!P5 IMAD.IADD R209, R209, 0x1, -R0.reuse ;  /* 0x00000001d1d1d824 */ /* 0x100fe200078e0a00 */
[----:B------:R-:W-:Y:S01]  /*46a0*/  ISETP.GE.AND P5, PT, R18, RZ, PT ;  /* 0x000000ff1200720c */ /* 0x000fe20003fa6270 */
[--C-:B------:R-:W-:Y:S01]  /*46b0*/  @!P2 IMAD.IADD R195, R195, 0x1, -R0.reuse ;  /* 0x00000001c3c3a824 */ /* 0x100fe200078e0a00 */
[----:B------:R-:W-:Y:S01]  /*46c0*/  IABS R229, R6 ;  /* 0x0000000600e57213 */ /* 0x000fe20000000000 */
[----:B------:R-:W-:Y:S01]  /*46d0*/  @!P4 IMAD.IADD R211, R211, 0x1, -R0 ;  /* 0x00000001d3d3c824 */ /* 0x000fe200078e0a00 */
[----:B------:R-:W-:-:S02]  /*46e0*/  ISETP.GT.U32.AND P4, PT, R0, R215, PT ;  /* 0x000000d70000720c */ /* 0x000fc40003f84070 */
[----:B------:R-:W-:Y:S01]  /*46f0*/  ISETP.GT.U32.AND P3, PT, R0, R195, PT ;  /* 0x000000c30000720c */ /* 0x000fe20003f64070 */
[----:B------:R-:W-:Y:S01]  /*4700*/  @!P1 IMAD.IADD R177, R177, 0x1, -R0 ;  /* 0x00000001b1b19824 */ /* 0x000fe200078e0a00 */
[----:B------:R-:W-:Y:S02]  /*4710*/  @!P0 IADD3 R209, -R209, RZ, RZ ;  /* 0x000000ffd1d18210 */ /* 0x000fe40007ffe1ff */
[----:B------:R-:W-:Y:S01]  /*4720*/  ISETP.GE.AND P0, PT, R8, RZ, PT ;  /* 0x000000ff0800720c */ /* 0x000fe20003f06270 */
[----:B------:R-:W-:Y:S01]  /*4730*/  IMAD.HI.U32 R8, R4, R219, RZ ;  /* 0x000000db04087227 */ /* 0x000fe200078e00ff */
[----:B------:R-:W-:Y:S02]  /*4740*/  IABS R223, R10 ;  /* 0x0000000a00df7213 */ /* 0x000fe40000000000 */
[----:B------:R-:W-:Y:S01]  /*4750*/  ISETP.GE.AND P2, PT, R12, RZ, PT ;  /* 0x000000ff0c00720c */ /* 0x000fe20003f46270 */
[----:B------:R-:W-:Y:S01]  /*4760*/  IMAD.MOV R8, RZ, RZ, -R8 ;  /* 0x000000ffff087224 */ /* 0x000fe200078e0a08 */
[----:B------:R-:W-:Y:S01]  /*4770*/  LOP3.LUT R12, R2, 0xb8, RZ, 0xfc, !PT ;  /* 0x000000b8020c7812 */ /* 0x000fe200078efcff */
[----:B------:R-:W-:Y:S01]  /*4780*/  @!P6 IMAD.MOV R177, RZ, RZ, -R177 ;  /* 0x000000ffffb1e224 */ /* 0x000fe200078e0ab1 */
[----:B------:R-:W-:Y:S01]  /*4790*/  ISETP.GE.AND P6, PT, R6, RZ, PT ;  /* 0x000000ff0600720c */ /* 0x000fe20003fc6270 */
[----:B------:R-:W-:Y:S01]  /*47a0*/  @!P4 IMAD.IADD R215, R215, 0x1, -R0 ;  /* 0x00000001d7d7c824 */ /* 0x000fe200078e0a00 */
[----:B------:R-:W-:Y:S01]  /*47b0*/  ISETP.GE.AND P1, PT, R16, RZ, PT ;  /* 0x000000ff1000720c */ /* 0x000fe20003f26270 */
[----:B------:R-:W-:Y:S01]  /*47c0*/  IMAD R219, R0, R8, R219 ;  /* 0x0000000800db7224 */ /* 0x000fe200078e02db */
[----:B------:R-:W-:Y:S01]  /*47d0*/  IABS R239, R12 ;  /* 0x0000000c00ef7213 */ /* 0x000fe20000000000 */
[----:B------:R-:W-:Y:S01]  /*47e0*/  IMAD.HI.U32 R6, R4, R229, RZ ;  /* 0x000000e504067227 */ /* 0x000fe200078e00ff */
[----:B------:R-:W-:-:S02]  /*47f0*/  ISETP.GT.U32.AND P4, PT, R0, R215, PT ;  /* 0x000000d70000720c */ /* 0x000fc40003f84070 */
[----:B------:R-:W-:Y:S01]  /*4800*/  IABS R245, R14 ;  /* 0x0000000e00f57213 */ /* 0x000fe20000000000 */
[----:B------:R-:W-:Y:S01]  /*4810*/  @!P3 IMAD.IADD R195, R195, 0x1, -R0 ;  /* 0x00000001c3c3b824 */ /* 0x000fe200078e0a00 */
[----:B------:R-:W-:Y:S01]  /*4820*/  ISETP.GE.AND P3, PT, R10, RZ, PT ;  /* 0x000000ff0a00720c */ /* 0x000fe20003f66270 */
[----:B------:R-:W-:Y:S01]  /*4830*/  @!P5 IMAD.MOV R211, RZ, RZ, -R211 ;  /* 0x000000ffffd3d224 */ /* 0x000fe200078e0ad3 */
[----:B------:R-:W-:Y:S01]  /*4840*/  ISETP.GT.U32.AND P5, PT, R0, R219, PT ;  /* 0x000000db0000720c */ /* 0x000fe20003fa4070 */
[----:B------:R-:W-:Y:S01]  /*4850*/  IMAD.MOV R10, RZ, RZ, -R6 ;  /* 0x000000ffff0a7224 */ /* 0x000fe200078e0a06 */
[----:B------:R-:W-:Y:S01]  /*4860*/  LOP3.LUT R15, R2, 0xc0, RZ, 0xfc, !PT ;  /* 0x000000c0020f7812 */ /* 0x000fe200078efcff */
[----:B------:R-:W-:Y:S01]  /*4870*/  IMAD.HI.U32 R6, R4, R223, RZ ;  /* 0x000000df04067227 */ /* 0x000fe200078e00ff */
[----:B------:R-:W-:Y:S02]  /*4880*/  @!P1 IADD3 R195, -R195, RZ, RZ ;  /* 0x000000ffc3c39210 */ /* 0x000fe40007ffe1ff */
[----:B------:R-:W-:Y:S01]  /*4890*/  IABS R249, R15 ;  /* 0x0000000f00f97213 */ /* 0x000fe20000000000 */
[----:B------:R-:W-:Y:S01]  /*48a0*/  IMAD R229, R0, R10, R229 ;  /* 0x0000000a00e57224 */ /* 0x000fe200078e02e5 */
[C---:B------:R-:W-:Y:S01]  /*48b0*/  LOP3.LUT R16, R2.reuse, 0xc2, RZ, 0xfc, !PT ;  /* 0x000000c202107812 */ /* 0x040fe200078efcff */
[----:B------:R-:W-:Y:S01]  /*48c0*/  IMAD.MOV R10, RZ, RZ, -R6 ;  /* 0x000000ffff0a7224 */ /* 0x000fe200078e0a06 */
[----:B------:R-:W-:Y:S01]  /*48d0*/  LOP3.LUT R18, R2, 0xcc, RZ, 0xfc, !PT ;  /* 0x000000cc02127812 */ /* 0x000fe200078efcff */
[----:B------:R-:W-:Y:S01]  /*48e0*/  IMAD.HI.U32 R6, R4, R239, RZ ;  /* 0x000000ef04067227 */ /* 0x000fe200078e00ff */
[----:B------:R-:W-:-:S02]  /*48f0*/  ISETP.GT.U32.AND P1, PT, R0, R229, PT ;  /* 0x000000e50000720c */ /* 0x000fc40003f24070 */
[----:B------:R-:W-:Y:S01]  /*4900*/  IABS R251, R16 ;  /* 0x0000001000fb7213 */ /* 0x000fe20000000000 */
[----:B------:R-:W-:Y:S01]  /*4910*/  IMAD R223, R0, R10, R223 ;  /* 0x0000000a00df7224 */ /* 0x000fe200078e02df */
[----:B------:R-:W-:Y:S01]  /*4920*/  LOP3.LUT R10, R2, 0xbc, RZ, 0xfc, !PT ;  /* 0x000000bc020a7812 */ /* 0x000fe200078efcff */
[--C-:B------:R-:W-:Y:S02]  /*4930*/  @!P4 IMAD.IADD R215, R215, 0x1, -R0.reuse ;  /* 0x00000001d7d7c824 */ /* 0x100fe400078e0a00 */
[----:B------:R-:W-:Y:S01]  /*4940*/  @!P5 IMAD.IADD R219, R219, 0x1, -R0 ;  /* 0x00000001dbdbd824 */ /* 0x000fe200078e0a00 */
[----:B------:R-:W-:Y:S01]  /*4950*/  IABS R243, R10 ;  /* 0x0000000a00f37213 */ /* 0x000fe20000000000 */
[----:B------:R-:W-:Y:S01]  /*4960*/  IMAD.MOV R6, RZ, RZ, -R6 ;  /* 0x000000ffff067224 */ /* 0x000fe200078e0a06 */
[----:B------:R-:W-:Y:S01]  /*4970*/  @!P2 IADD3 R215, -R215, RZ, RZ ;  /* 0x000000ffd7d7a210 */ /* 0x000fe20007ffe1ff */
[----:B------:R-:W-:Y:S01]  /*4980*/  IMAD.HI.U32 R8, R4, R247, RZ ;  /* 0x000000f704087227 */ /* 0x000fe200078e00ff */
[----:B------:R-:W-:-:S02]  /*4990*/  ISETP.GT.U32.AND P2, PT, R0, R219, PT ;  /* 0x000000db0000720c */ /* 0x000fc40003f44070 */
[C---:B------:R-:W-:Y:S01]  /*49a0*/  ISETP.GT.U32.AND P4, PT, R0.reuse, R223, PT ;  /* 0x000000df0000720c */ /* 0x040fe20003f84070 */
[----:B------:R-:W-:Y:S02]  /*49b0*/  IMAD R239, R0, R6, R239 ;  /* 0x0000000600ef7224 */ /* 0x000fe400078e02ef */
[----:B------:R-:W-:-:S04]  /*49c0*/  IMAD.HI.U32 R6, R4, R243, RZ ;  /* 0x000000f304067227 */ /* 0x000fc800078e00ff */
[----:B------:R-:W-:Y:S02]  /*49d0*/  IMAD.MOV R6, RZ, RZ, -R6 ;  /* 0x000000ffff067224 */ /* 0x000fe400078e0a06 */
[----:B------:R-:W-:Y:S01]  /*49e0*/  @!P1 IMAD.IADD R229, R229, 0x1, -R0 ;  /* 0x00000001e5e59824 */ /* 0x000fe200078e0a00 */
[C---:B------:R-:W-:Y:S01]  /*49f0*/  ISETP.GT.U32.AND P1, PT, R0.reuse, R239, PT ;  /* 0x000000ef0000720c */ /* 0x040fe20003f24070 */
[----:B------:R-:W-:Y:S02]  /*4a00*/  IMAD R243, R0, R6, R243 ;  /* 0x0000000600f37224 */ /* 0x000fe400078e02f3 */
[----:B------:R-:W-:Y:S01]  /*4a10*/  IMAD.HI.U32 R6, R4, R245, RZ ;  /* 0x000000f504067227 */ /* 0x000fe200078e00ff */
[----:B------:R-:W-:-:S03]  /*4a20*/  ISETP.GT.U32.AND P5, PT, R0, R229, PT ;  /* 0x000000e50000720c */ /* 0x000fc60003fa4070 */
[----:B------:R-:W-:Y:S01]  /*4a30*/  @!P2 IMAD.IADD R219, R219, 0x1, -R0 ;  /* 0x00000001dbdba824 */ /* 0x000fe200078e0a00 */
[C---:B------:R-:W-:Y:S01]  /*4a40*/  ISETP.GT.U32.AND P2, PT, R0.reuse, R243, PT ;  /* 0x000000f30000720c */ /* 0x040fe20003f44070 */
[----:B------:R-:W-:Y:S02]  /*4a50*/  IMAD.MOV R6, RZ, RZ, -R6 ;  /* 0x000000ffff067224 */ /* 0x000fe400078e0a06 */
[----:B------:R-:W-:Y:S02]  /*4a60*/  IMAD.MOV R8, RZ, RZ, -R8 ;  /* 0x000000ffff087224 */ /* 0x000fe400078e0a08 */
[----:B------:R-:W-:Y:S02]  /*4a70*/  IMAD R245, R0, R6, R245 ;  /* 0x0000000600f57224 */ /* 0x000fe400078e02f5 */
[----:B------:R-:W-:-:S04]  /*4a80*/  IMAD.HI.U32 R6, R4, R249, RZ ;  /* 0x000000f904067227 */ /* 0x000fc800078e00ff */
[--C-:B------:R-:W-:Y:S01]  /*4a90*/  @!P1 IMAD.IADD R239, R239, 0x1, -R0.reuse ;  /* 0x00000001efef9824 */ /* 0x100fe200078e0a00 */
[----:B------:R-:W-:Y:S01]  /*4aa0*/  IADD3 R6, -R6, RZ, RZ ;  /* 0x000000ff06067210 */ /* 0x000fe20007ffe1ff */
[----:B------:R-:W-:Y:S01]  /*4ab0*/  @!P2 IMAD.IADD R243, R243, 0x1, -R0 ;  /* 0x00000001f3f3a824 */ /* 0x000fe200078e0a00 */
[----:B------:R-:W-:Y:S01]  /*4ac0*/  ISETP.GE.AND P2, PT, R10, RZ, PT ;  /* 0x000000ff0a00720c */ /* 0x000fe20003f46270 */
[----:B------:R-:W-:Y:S01]  /*4ad0*/  @!P0 IMAD.MOV R219, RZ, RZ, -R219 ;  /* 0x000000ffffdb8224 */ /* 0x000fe200078e0adb */
[C---:B------:R-:W-:Y:S01]  /*4ae0*/  ISETP.GT.U32.AND P1, PT, R0.reuse, R239, PT ;  /* 0x000000ef0000720c */ /* 0x040fe20003f24070 */
[C---:B------:R-:W-:Y:S01]  /*4af0*/  IMAD R249, R0.reuse, R6, R249 ;  /* 0x0000000600f97224 */ /* 0x040fe200078e02f9 */
[----:B------:R-:W-:Y:S01]  /*4b00*/  ISETP.GT.U32.AND P0, PT, R0, R243, PT ;  /* 0x000000f30000720c */ /* 0x000fe20003f04070 */
[----:B------:R-:W-:Y:S01]  /*4b10*/  IMAD.HI.U32 R6, R4, R251, RZ ;  /* 0x000000fb04067227 */ /* 0x000fe200078e00ff */
[----:B------:R-:W-:-:S03]  /*4b20*/  LOP3.LUT R10, R2, 0xc8, RZ, 0xfc, !PT ;  /* 0x000000c8020a7812 */ /* 0x000fc600078efcff */
[C---:B------:R-:W-:Y:S02]  /*4b30*/  IMAD R247, R0.reuse, R8, R247 ;  /* 0x0000000800f77224 */ /* 0x040fe400078e02f7 */
[----:B------:R-:W-:Y:S02]  /*4b40*/  @!P4 IMAD.IADD R223, R223, 0x1, -R0 ;  /* 0x00000001dfdfc824 */ /* 0x000fe400078e0a00 */
[----:B------:R-:W-:Y:S02]  /*4b50*/  IMAD.MOV R8, RZ, RZ, -R6 ;  /* 0x000000ffff087224 */ /* 0x000fe400078e0a06 */
[--C-:B------:R-:W-:Y:S01]  /*4b60*/  @!P5 IMAD.IADD R229, R229, 0x1, -R0.reuse ;  /* 0x00000001e5e5d824 */ /* 0x100fe200078e0a00 */
[C---:B------:R-:W-:Y:S01]  /*4b70*/  ISETP.GT.U32.AND P5, PT, R0.reuse, R247, PT ;  /* 0x000000f70000720c */ /* 0x040fe20003fa4070 */
[C---:B------:R-:W-:Y:S01]  /*4b80*/  IMAD R251, R0.reuse, R8, R251 ;  /* 0x0000000800fb7224 */ /* 0x040fe200078e02fb */
[C---:B------:R-:W-:Y:S01]  /*4b90*/  ISETP.GT.U32.AND P4, PT, R0.reuse, R223, PT ;  /* 0x000000df0000720c */ /* 0x040fe20003f84070 */
[--C-:B------:R-:W-:Y:S01]  /*4ba0*/  @!P1 IMAD.IADD R239, R239, 0x1, -R0.reuse ;  /* 0x00000001efef9824 */ /* 0x100fe200078e0a00 */
[C---:B------:R-:W-:Y:S01]  /*4bb0*/  ISETP.GT.U32.AND P1, PT, R0.reuse, R245, PT ;  /* 0x000000f50000720c */ /* 0x040fe20003f24070 */
[----:B------:R-:W-:Y:S01]  /*4bc0*/  @!P0 IMAD.IADD R243, R243, 0x1, -R0 ;  /* 0x00000001f3f38824 */ /* 0x000fe200078e0a00 */
[----:B------:R-:W-:Y:S01]  /*4bd0*/  ISETP.GT.U32.AND P0, PT, R0, R251, PT ;  /* 0x000000fb0000720c */ /* 0x000fe20003f04070 */
[----:B------:R-:W-:Y:S01]  /*4be0*/  @!P6 IMAD.MOV R229, RZ, RZ, -R229 ;  /* 0x000000ffffe5e224 */ /* 0x000fe200078e0ae5 */
[----:B------:R-:W-:Y:S01]  /*4bf0*/  LOP3.LUT R8, R2, 0xc6, RZ, 0xfc, !PT ;  /* 0x000000c602087812 */ /* 0x000fe200078efcff */
[----:B------:R-:W-:-:S03]  /*4c00*/  @!P2 IMAD.MOV R243, RZ, RZ, -R243 ;  /* 0x000000fffff3a224 */ /* 0x000fc600078e0af3 */
[----:B------:R-:W-:Y:S01]  /*4c10*/  ISETP.GE.AND P2, PT, R8, RZ, PT ;  /* 0x000000ff0800720c */ /* 0x000fe20003f46270 */
[--C-:B------:R-:W-:Y:S01]  /*4c20*/  @!P5 IMAD.IADD R247, R247, 0x1, -R0.reuse ;  /* 0x00000001f7f7d824 */ /* 0x100fe200078e0a00 */
[----:B------:R-:W-:Y:S01]  /*4c30*/  ISETP.GE.AND P5, PT, R13, RZ, PT ;  /* 0x000000ff0d00720c */ /* 0x000fe20003fa6270 */
[--C-:B------:R-:W-:Y:S01]  /*4c40*/  @!P4 IMAD.IADD R223, R223, 0x1, -R0.reuse ;  /* 0x00000001dfdfc824 */ /* 0x100fe200078e0a00 */
[----:B------:R-:W-:Y:S01]  /*4c50*/  ISETP.GE.AND P4, PT, R12, RZ, PT ;  /* 0x000000ff0c00720c */ /* 0x000fe20003f86270 */
[--C-:B------:R-:W-:Y:S01]  /*4c60*/  @!P1 IMAD.IADD R245, R245, 0x1, -R0.reuse ;  /* 0x00000001f5f59824 */ /* 0x100fe200078e0a00 */
[----:B------:R-:W-:Y:S01]  /*4c70*/  LOP3.LUT R12, R2, 0xc4, RZ, 0xfc, !PT ;  /* 0x000000c4020c7812 */ /* 0x000fe200078efcff */
[----:B------:R-:W-:Y:S01]  /*4c80*/  @!P3 IMAD.MOV R223, RZ, RZ, -R223 ;  /* 0x000000ffffdfb224 */ /* 0x000fe200078e0adf */
[C---:B------:R-:W-:Y:S01]  /*4c90*/  ISETP.GT.U32.AND P1, PT, R0.reuse, R247, PT ;  /* 0x000000f70000720c */ /* 0x040fe20003f24070 */
[----:B------:R-:W-:Y:S01]  /*4ca0*/  @!P0 IMAD.IADD R251, R251, 0x1, -R0 ;  /* 0x00000001fbfb8824 */ /* 0x000fe200078e0a00 */
[----:B------:R-:W-:-:S02]  /*4cb0*/  ISETP.GT.U32.AND P3, PT, R0, R249, PT ;  /* 0x000000f90000720c */ /* 0x000fc40003f64070 */
[----:B------:R-:W-:Y:S02]  /*4cc0*/  IABS R13, R12 ;  /* 0x0000000c000d7213 */ /* 0x000fe40000000000 */
[C---:B------:R-:W-:Y:S02]  /*4cd0*/  ISETP.GT.U32.AND P0, PT, R0.reuse, R251, PT ;  /* 0x000000fb0000720c */ /* 0x040fe40003f04070 */
[----:B------:R-:W-:Y:S01]  /*4ce0*/  ISETP.GT.U32.AND P6, PT, R0, R245, PT ;  /* 0x000000f50000720c */ /* 0x000fe20003fc4070 */
[----:B------:R-:W-:-:S04]  /*4cf0*/  IMAD.HI.U32 R6, R4, R13, RZ ;  /* 0x0000000d04067227 */ /* 0x000fc800078e00ff */
[----:B------:R-:W-:Y:S01]  /*4d00*/  IMAD.MOV R6, RZ, RZ, -R6 ;  /* 0x000000ffff067224 */ /* 0x000fe200078e0a06 */
[----:B------:R-:W-:Y:S01]  /*4d10*/  @!P1 IADD3 R247, R247, -R0, RZ ;  /* 0x80000000f7f79210 */ /* 0x000fe20007ffe0ff */
[--C-:B------:R-:W-:Y:S01]  /*4d20*/  @!P3 IMAD.IADD R249, R249, 0x1, -R0.reuse ;  /* 0x00000001f9f9b824 */ /* 0x100fe200078e0a00 */
[----:B------:R-:W-:Y:S01]  /*4d30*/  ISETP.GE.AND P1, PT, R15, RZ, PT ;  /* 0x000000ff0f00720c */ /* 0x000fe20003f26270 */
[----:B------:R-:W-:Y:S01]  /*4d40*/  @!P4 IMAD.MOV R239, RZ, RZ, -R239 ;  /* 0x000000ffffefc224 */ /* 0x000fe200078e0aef */
[----:B------:R-:W-:Y:S01]  /*4d50*/  ISETP.GE.AND P4, PT, R14, RZ, PT ;  /* 0x000000ff0e00720c */ /* 0x000fe20003f86270 */
[C---:B------:R-:W-:Y:S01]  /*4d60*/  IMAD R6, R0.reuse, R6, R13 ;  /* 0x0000000600067224 */ /* 0x040fe200078e020d */
[----:B------:R-:W-:Y:S01]  /*4d70*/  IABS R13, R8 ;  /* 0x00000008000d7213 */ /* 0x000fe20000000000 */
[----:B------:R-:W-:Y:S01]  /*4d80*/  @!P5 IMAD.MOV R247, RZ, RZ, -R247 ;  /* 0x000000fffff7d224 */ /* 0x000fe200078e0af7 */
[C---:B------:R-:W-:Y:S01]  /*4d90*/  ISETP.GT.U32.AND P5, PT, R0.reuse, R249, PT ;  /* 0x000000f90000720c */ /* 0x040fe20003fa4070 */
[--C-:B------:R-:W-:Y:S01]  /*4da0*/  @!P0 IMAD.IADD R251, R251, 0x1, -R0.reuse ;  /* 0x00000001fbfb8824 */ /* 0x100fe200078e0a00 */
[----:B------:R-:W-:Y:S01]  /*4db0*/  ISETP.GT.U32.AND P0, PT, R0, R6, PT ;  /* 0x000000060000720c */ /* 0x000fe20003f04070 */
[----:B------:R-:W-:Y:S01]  /*4dc0*/  @!P6 IMAD.IADD R245, R245, 0x1, -R0 ;  /* 0x00000001f5f5e824 */ /* 0x000fe200078e0a00 */
[----:B------:R-:W-:Y:S01]  /*4dd0*/  IABS R15, R10 ;  /* 0x0000000a000f7213 */ /* 0x000fe20000000000 */
[----:B------:R-:W-:Y:S01]  /*4de0*/  IMAD.HI.U32 R8, R4, R13, RZ ;  /* 0x0000000d04087227 */ /* 0x000fe200078e00ff */
[----:B------:R-:W-:-:S02]  /*4df0*/  ISETP.GE.AND P6, PT, R16, RZ, PT ;  /* 0x000000ff1000720c */ /* 0x000fc40003fc6270 */
[----:B------:R-:W-:Y:S01]  /*4e00*/  IABS R14, R18 ;  /* 0x00000012000e7213 */ /* 0x000fe20000000000 */
[----:B------:R-:W-:Y:S01]  /*4e10*/  IMAD.MOV R8, RZ, RZ, -R8 ;  /* 0x000000ffff087224 */ /* 0x000fe200078e0a08 */
[----:B------:R-:W-:Y:S02]  /*4e20*/  @!P4 IADD3 R245, -R245, RZ, RZ ;  /* 0x000000fff5f5c210 */ /* 0x000fe40007ffe1ff */
[----:B------:R-:W-:Y:S01]  /*4e30*/  ISETP.GE.AND P4, PT, R10, RZ, PT ;  /* 0x000000ff0a00720c */ /* 0x000fe20003f86270 */
[----:B------:R-:W-:Y:S01]  /*4e40*/  IMAD.HI.U32 R10, R4, R15, RZ ;  /* 0x0000000f040a7227 */ /* 0x000fe200078e00ff */
[----:B------:R-:W-:Y:S02]  /*4e50*/  ISETP.GE.AND P3, PT, R12, RZ, PT ;  /* 0x000000ff0c00720c */ /* 0x000fe40003f66270 */
[----:B------:R-:W-:Y:S01]  /*4e60*/  LOP3.LUT R12, R2, 0xca, RZ, 0xfc, !PT ;  /* 0x000000ca020c7812 */ /* 0x000fe200078efcff */
[--C-:B------:R-:W-:Y:S02]  /*4e70*/  @!P5 IMAD.IADD R249, R249, 0x1, -R0.reuse ;  /* 0x00000001f9f9d824 */ /* 0x100fe400078e0a00 */
[----:B------:R-:W-:Y:S01]  /*4e80*/  @!P0 IMAD.IADD R6, R6, 0x1, -R0 ;  /* 0x0000000106068824 */ /* 0x000fe200078e0a00 */
[----:B------:R-:W-:Y:S01]  /*4e90*/  IABS R27, R12 ;  /* 0x0000000c001b7213 */ /* 0x000fe20000000000 */
[C---:B------:R-:W-:Y:S01]  /*4ea0*/  IMAD R8, R0.reuse, R8, R13 ;  /* 0x0000000800087224 */ /* 0x040fe200078e020d */
[----:B------:R-:W-:Y:S01]  /*4eb0*/  @!P1 IADD3 R249, -R249, RZ, RZ ;  /* 0x000000fff9f99210 */ /* 0x000fe20007ffe1ff */
[----:B------:R-:W-:Y:S01]  /*4ec0*/  IMAD.MOV R10, RZ, RZ, -R10 ;  /* 0x000000ffff0a7224 */ /* 0x000fe200078e0a0a */
[C---:B------:R-:W-:Y:S01]  /*4ed0*/  ISETP.GT.U32.AND P1, PT, R0.reuse, R6, PT ;  /* 0x000000060000720c */ /* 0x040fe20003f24070 */
[----:B------:R-:W-:Y:S01]  /*4ee0*/  @!P6 IMAD.MOV R251, RZ, RZ, -R251 ;  /* 0x000000fffffbe224 */ /* 0x000fe200078e0afb */
[C---:B------:R-:W-:Y:S01]  /*4ef0*/  ISETP.GT.U32.AND P0, PT, R0.reuse, R8, PT ;  /* 0x000000080000720c */ /* 0x040fe20003f04070 */
[----:B------:R-:W-:Y:S01]  /*4f00*/  IMAD R10, R0, R10, R15 ;  /* 0x0000000a000a7224 */ /* 0x000fe200078e020f */
[----:B------:R-:W-:Y:S01]  /*4f10*/  ISETP.GE.AND P5, PT, R12, RZ, PT ;  /* 0x000000ff0c00720c */ /* 0x000fe20003fa6270 */
[----:B------:R-:W-:-:S02]  /*4f20*/  IMAD.MOV.U32 R15, RZ, RZ, R14 ;  /* 0x000000ffff0f7224 */ /* 0x000fc400078e000e */
[----:B------:R-:W-:Y:S01]  /*4f30*/  IMAD.HI.U32 R12, R4, R27, RZ ;  /* 0x0000001b040c7227 */ /* 0x000fe200078e00ff */
[----:B------:R-:W-:-:S03]  /*4f40*/  ISETP.GT.U32.AND P6, PT, R0, R10, PT ;  /* 0x0000000a0000720c */ /* 0x000fc60003fc4070 */
[----:B------:R-:W-:-:S04]  /*4f50*/  IMAD.HI.U32 R13, R4, R15, RZ ;  /* 0x0000000f040d7227 */ /* 0x000fc800078e00ff */
[----:B------:R-:W-:Y:S02]  /*4f60*/  IMAD.MOV R13, RZ, RZ, -R13 ;  /* 0x000000ffff0d7224 */ /* 0x000fe400078e0a0d */
[--C-:B------:R-:W-:Y:S02]  /*4f70*/  @!P1 IMAD.IADD R6, R6, 0x1, -R0.reuse ;  /* 0x0000000106069824 */ /* 0x100fe400078e0a00 */
[----:B------:R-:W-:Y:S01]  /*4f80*/  IMAD R16, R0, R13, R15 ;  /* 0x0000000d00107224 */ /* 0x000fe200078e020f */
[----:B------:R-:W-:Y:S01]  /*4f90*/  LOP3.LUT R15, R2, 0xd2, RZ, 0xfc, !PT ;  /* 0x000000d2020f7812 */ /* 0x000fe200078efcff */
[----:B------:R-:W-:Y:S01]  /*4fa0*/  @!P0 IMAD.IADD R8, R8, 0x1, -R0 ;  /* 0x0000000108088824 */ /* 0x000fe200078e0a00 */
[----:B------:R-:W-:Y:S01]  /*4fb0*/  @!P3 IADD3 R6, -R6, RZ, RZ ;  /* 0x000000ff0606b210 */ /* 0x000fe20007ffe1ff */
[----:B------:R-:W-:Y:S01]  /*4fc0*/  IMAD.MOV R12, RZ, RZ, -R12 ;  /* 0x000000ffff0c7224 */ /* 0x000fe200078e0a0c */
[----:B------:R-:W-:Y:S01]  /*4fd0*/  ISETP.GT.U32.AND P3, PT, R0, R16, PT ;  /* 0x000000100000720c */ /* 0x000fe20003f64070 */
[----:B------:R-:W-:Y:S01]  /*4fe0*/  @!P6 IMAD.IADD R10, R10, 0x1, -R0 ;  /* 0x000000010a0ae824 */ /* 0x000fe200078e0a00 */
[C---:B------:R-:W-:Y:S01]  /*4ff0*/  ISETP.GT.U32.AND P0, PT, R0.reuse, R8, PT ;  /* 0x000000080000720c */ /* 0x040fe20003f04070 */
[----:B------:R-:W-:Y:S01]  /*5000*/  IMAD R12, R0, R12, R27 ;  /* 0x0000000c000c7224 */ /* 0x000fe200078e021b */
[----:B------:R-:W-:Y:S01]  /*5010*/  IABS R227, R15 ;  /* 0x0000000f00e37213 */ /* 0x000fe20000000000 */
[----:B------:R-:W-:Y:S01]  /*5020*/  IMAD.HI.U32 R14, R4, R183, RZ ;  /* 0x000000b7040e7227 */ /* 0x000fe200078e00ff */
[----:B------:R-:W-:-:S02]  /*5030*/  ISETP.GT.U32.AND P6, PT, R0, R10, PT ;  /* 0x0000000a0000720c */ /* 0x000fc40003fc4070 */
[----:B------:R-:W-:Y:S01]  /*5040*/  ISETP.GT.U32.AND P1, PT, R0, R12, PT ;  /* 0x0000000c0000720c */ /* 0x000fe20003f24070 */
[----:B------:R-:W-:Y:S01]  /*5050*/  IMAD.HI.U32 R13, R4, R85, RZ ;  /* 0x00000055040d7227 */ /* 0x000fe200078e00ff */
[----:B------:R-:W-:-:S03]  /*5060*/  IABS R27, R30 ;  /* 0x0000001e001b7213 */ /* 0x000fc60000000000 */
[----:B------:R-:W-:Y:S02]  /*5070*/  IMAD.MOV R14, RZ, RZ, -R14 ;  /* 0x000000ffff0e7224 */ /* 0x000fe400078e0a0e */
[----:B------:R-:W-:Y:S02]  /*5080*/  IMAD.MOV R13, RZ, RZ, -R13 ;  /* 0x000000ffff0d7224 */ /* 0x000fe400078e0a0d */
[----:B------:R-:W-:Y:S02]  /*5090*/  IMAD R183, R0, R14, R183 ;  /* 0x0000000e00b77224 */ /* 0x000fe400078e02b7 */
[--C-:B------:R-:W-:Y:S02]  /*50a0*/  @!P0 IMAD.IADD R8, R8, 0x1, -R0.reuse ;  /* 0x0000000108088824 */ /* 0x100fe400078e0a00 */
[----:B------:R-:W-:Y:S01]  /*50b0*/  @!P3 IMAD.IADD R16, R16, 0x1, -R0 ;  /* 0x000000011010b824 */ /* 0x000fe200078e0a00 */
[C---:B------:R-:W-:Y:S01]  /*50c0*/  ISETP.GT.U32.AND P0, PT, R0.reuse, R183, PT ;  /* 0x000000b70000720c */ /* 0x040fe20003f04070 */
[----:B------:R-:W-:Y:S01]  /*50d0*/  IMAD R85, R0, R13, R85 ;  /* 0x0000000d00557224 */ /* 0x000fe200078e0255 */
[----:B------:R-:W-:Y:S01]  /*50e0*/  ISETP.GE.AND P3, PT, R18, RZ, PT ;  /* 0x000000ff1200720c */ /* 0x000fe20003f66270 */
[----:B------:R-:W-:Y:S01]  /*50f0*/  @!P2 IMAD.MOV R8, RZ, RZ, -R8 ;  /* 0x000000ffff08a224 */ /* 0x000fe200078e0a08 */
[----:B------:R-:W-:Y:S01]  /*5100*/  ISETP.GT.U32.AND P2, PT, R0, R16, PT ;  /* 0x000000100000720c */ /* 0x000fe20003f44070 */
[--C-:B------:R-:W-:Y:S01]  /*5110*/  @!P6 IMAD.IADD R10, R10, 0x1, -R0.reuse ;  /* 0x000000010a0ae824 */ /* 0x100fe200078e0a00 */
[----:B------:R-:W-:Y:S01]  /*5120*/  ISETP.GT.U32.AND P6, PT, R0, R85, PT ;  /* 0x000000550000720c */ /* 0x000fe20003fc4070 */
[----:B------:R-:W-:Y:S01]  /*5130*/  @!P1 IMAD.IADD R12, R12, 0x1, -R0 ;  /* 0x000000010c0c9824 */ /* 0x000fe200078e0a00 */
[----:B------:R-:W-:Y:S01]  /*5140*/  LOP3.LUT R18, R2, 0xd8, RZ, 0xfc, !PT ;  /* 0x000000d802127812 */ /* 0x000fe200078efcff */
[----:B------:R-:W-:-:S03]  /*5150*/  IMAD.HI.U32 R13, R4, R227, RZ ;  /* 0x000000e3040d7227 */ /* 0x000fc600078e00ff */
[----:B------:R-:W-:Y:S01]  /*5160*/  ISETP.GT.U32.AND P1, PT, R0, R12, PT ;  /* 0x0000000c0000720c */ /* 0x000fe20003f24070 */
[----:B------:R-:W-:Y:S01]  /*5170*/  IMAD.HI.U32 R14, R4, R123, RZ ;  /* 0x0000007b040e7227 */ /* 0x000fe200078e00ff */
[----:B------:R-:W-:-:S03]  /*5180*/  IABS R81, R18 ;  /* 0x0000001200517213 */ /* 0x000fc60000000000 */
[----:B------:R-:W-:Y:S02]  /*5190*/  IMAD.MOV R13, RZ, RZ, -R13 ;  /* 0x000000ffff0d7224 */ /* 0x000fe400078e0a0d */
[----:B------:R-:W-:Y:S02]  /*51a0*/  IMAD.MOV R14, RZ, RZ, -R14 ;  /* 0x000000ffff0e7224 */ /* 0x000fe400078e0a0e */
[----:B------:R-:W-:Y:S01]  /*51b0*/  IMAD R227, R0, R13, R227 ;  /* 0x0000000d00e37224 */ /* 0x000fe200078e02e3 */
[----:B------:R-:W-:Y:S01]  /*51c0*/  LOP3.LUT R13, R2, 0xd6, RZ, 0xfc, !PT ;  /* 0x000000d6020d7812 */ /* 0x000fe200078efcff */
[--C-:B------:R-:W-:Y:S01]  /*51d0*/  @!P0 IMAD.IADD R183, R183, 0x1, -R0.reuse ;  /* 0x00000001b7b78824 */ /* 0x100fe200078e0a00 */
[----:B------:R-:W-:Y:S01]  /*51e0*/  ISETP.GE.AND P0, PT, R22, RZ, PT ;  /* 0x000000ff1600720c */ /* 0x000fe20003f06270 */
[----:B------:R-:W-:Y:S01]  /*51f0*/  IMAD R123, R0, R14, R123 ;  /* 0x0000000e007b7224 */ /* 0x000fe200078e027b */
[----:B------:R-:W-:Y:S01]  /*5200*/  @!P1 IADD3 R12, R12, -R0, RZ ;  /* 0x800000000c0c9210 */ /* 0x000fe20007ffe0ff */
[--C-:B------:R-:W-:Y:S01]  /*5210*/  @!P2 IMAD.IADD R16, R16, 0x1, -R0.reuse ;  /* 0x000000011010a824 */ /* 0x100fe200078e0a00 */
[----:B------:R-:W-:Y:S01]  /*5220*/  ISETP.GT.U32.AND P2, PT, R0, R227, PT ;  /* 0x000000e30000720c */ /* 0x000fe20003f44070 */
[----:B------:R-:W-:Y:S01]  /*5230*/  @!P6 IMAD.IADD R85, R85, 0x1, -R0 ;  /* 0x000000015555e824 */ /* 0x000fe200078e0a00 */
[----:B------:R-:W-:Y:S01]  /*5240*/  ISETP.GE.AND P1, PT, R20, RZ, PT ;  /* 0x000000ff1400720c */ /* 0x000fe20003f26270 */
[----:B------:R-:W-:Y:S01]  /*5250*/  @!P4 IMAD.MOV R10, RZ, RZ, -R10 ;  /* 0x000000ffff0ac224 */ /* 0x000fe200078e0a0a */
[C---:B------:R-:W-:Y:S01]  /*5260*/  ISETP.GT.U32.AND P4, PT, R0.reuse, R183, PT ;  /* 0x000000b70000720c */ /* 0x040fe20003f84070 */
[----:B------:R-:W-:Y:S01]  /*5270*/  @!P3 IMAD.MOV R16, RZ, RZ, -R16 ;  /* 0x000000ffff10b224 */ /* 0x000fe200078e0a10 */
[----:B------:R-:W-:Y:S01]  /*5280*/  ISETP.GT.U32.AND P3, PT, R0, R123, PT ;  /* 0x0000007b0000720c */ /* 0x000fe20003f64070 */
[----:B------:R-:W-:Y:S01]  /*5290*/  IMAD.HI.U32 R14, R4, R81, RZ ;  /* 0x00000051040e7227 */ /* 0x000fe200078e00ff */
[----:B------:R-:W-:-:S02]  /*52a0*/  ISETP.GT.U32.AND P6, PT, R0, R85, PT ;  /* 0x000000550000720c */ /* 0x000fc40003fc4070 */
[----:B------:R-:W-:Y:S01]  /*52b0*/  IABS R191, R13 ;  /* 0x0000000d00bf7213 */ /* 0x000fe20000000000 */
[----:B------:R-:W-:Y:S01]  /*52c0*/  IMAD.MOV R14, RZ, RZ, -R14 ;  /* 0x000000ffff0e7224 */ /* 0x000fe200078e0a0e */
[----:B------:R-:W-:Y:S01]  /*52d0*/  LOP3.LUT R22, R2, 0xe2, RZ, 0xfc, !PT ;  /* 0x000000e202167812 */ /* 0x000fe200078efcff */
[--C-:B------:R-:W-:Y:S01]  /*52e0*/  @!P2 IMAD.IADD R227, R227, 0x1, -R0.reuse ;  /* 0x00000001e3e3a824 */ /* 0x100fe200078e0a00 */
[----:B------:R-:W-:Y:S01]  /*52f0*/  ISETP.GE.AND P2, PT, R18, RZ, PT ;  /* 0x000000ff1200720c */ /* 0x000fe20003f46270 */
[----:B------:R-:W-:Y:S01]  /*5300*/  IMAD R81, R0, R14, R81 ;  /* 0x0000000e00517224 */ /* 0x000fe200078e0251 */
[----:B------:R-:W-:Y:S01]  /*5310*/  LOP3.LUT R14, R2, 0xdc, RZ, 0xfc, !PT ;  /* 0x000000dc020e7812 */ /* 0x000fe200078efcff */
[--C-:B------:R-:W-:Y:S01]  /*5320*/  @!P4 IMAD.IADD R183, R183, 0x1, -R0.reuse ;  /* 0x00000001b7b7c824 */ /* 0x100fe200078e0a00 */
[----:B------:R-:W-:Y:S01]  /*5330*/  ISETP.GE.AND P4, PT, R24, RZ, PT ;  /* 0x000000ff1800720c */ /* 0x000fe20003f86270 */
[----:B------:R-:W-:Y:S01]  /*5340*/  @!P3 IMAD.IADD R123, R123, 0x1, -R0 ;  /* 0x000000017b7bb824 */ /* 0x000fe200078e0a00 */
[----:B------:R-:W-:Y:S01]  /*5350*/  ISETP.GT.U32.AND P3, PT, R0, R227, PT ;  /* 0x000000e30000720c */ /* 0x000fe20003f64070 */
[----:B------:R-:W-:Y:S01]  /*5360*/  @!P1 IMAD.MOV R183, RZ, RZ, -R183 ;  /* 0x000000ffffb79224 */ /* 0x000fe200078e0ab7 */
[----:B------:R-:W-:Y:S01]  /*5370*/  @!P6 IADD3 R85, R85, -R0, RZ ;  /* 0x800000005555e210 */ /* 0x000fe20007ffe0ff */
[----:B------:R-:W-:Y:S01]  /*5380*/  @!P5 IMAD.MOV R12, RZ, RZ, -R12 ;  /* 0x000000ffff0cd224 */ /* 0x000fe200078e0a0c */
[----:B------:R-:W-:Y:S01]  /*5390*/  ISETP.GE.AND P6, PT, R13, RZ, PT ;  /* 0x000000ff0d00720c */ /* 0x000fe20003fc6270 */
[----:B------:R-:W-:Y:S01]  /*53a0*/  IMAD.HI.U32 R13, R4, R191, RZ ;  /* 0x000000bf040d7227 */ /* 0x000fe200078e00ff */
[----:B------:R-:W-:-:S02]  /*53b0*/  ISETP.GT.U32.AND P1, PT, R0, R123, PT ;  /* 0x0000007b0000720c */ /* 0x000fc40003f24070 */
[----:B------:R-:W-:Y:S01]  /*53c0*/  ISETP.GE.AND P5, PT, R15, RZ, PT ;  /* 0x000000ff0f00720c */ /* 0x000fe20003fa6270 */
[----:B------:R-:W-:Y:S01]  /*53d0*/  IMAD.MOV R13, RZ, RZ, -R13 ;  /* 0x000000ffff0d7224 */ /* 0x000fe200078e0a0d */
[----:B------:R-:W-:Y:S01]  /*53e0*/  LOP3.LUT R15, R2, 0xde, RZ, 0xfc, !PT ;  /* 0x000000de020f7812 */ /* 0x000fe200078efcff */
[----:B------:R-:W-:Y:S01]  /*53f0*/  @!P0 IMAD.MOV R85, RZ, RZ, -R85 ;  /* 0x000000ffff558224 */ /* 0x000fe200078e0a55 */
[----:B------:R-:W-:Y:S01]  /*5400*/  IABS R203, R14 ;  /* 0x0000000e00cb7213 */ /* 0x000fe20000000000 */
[----:B------:R-:W-:Y:S01]  /*5410*/  IMAD R191, R0, R13, R191 ;  /* 0x0000000d00bf7224 */ /* 0x000fe200078e02bf */
[----:B------:R-:W-:Y:S01]  /*5420*/  LOP3.LUT R13, R2, 0xda, RZ, 0xfc, !PT ;  /* 0x000000da020d7812 */ /* 0x000fe200078efcff */
[----:B------:R-:W-:Y:S01]  /*5430*/  @!P3 IMAD.IADD R227, R227, 0x1, -R0 ;  /* 0x00000001e3e3b824 */ /* 0x000fe200078e0a00 */
[----:B------:R-:W-:Y:S02]  /*5440*/  IABS R199, R15 ;  /* 0x0000000f00c77213 */ /* 0x000fe40000000000 */
[----:B------:R-:W-:-:S02]  /*5450*/  ISETP.GT.U32.AND P3, PT, R0, R191, PT ;  /* 0x000000bf0000720c */ /* 0x000fc40003f64070 */
[----:B------:R-:W-:Y:S01]  /*5460*/  @!P1 IADD3 R123, R123, -R0, RZ ;  /* 0x800000007b7b9210 */ /* 0x000fe20007ffe0ff */
[----:B------:R-:W-:Y:S01]  /*5470*/  @!P5 IMAD.MOV R227, RZ, RZ, -R227 ;  /* 0x000000ffffe3d224 */ /* 0x000fe200078e0ae3 */
[----:B------:R-:W-:Y:S02]  /*5480*/  IABS R231, R13 ;  /* 0x0000000d00e77213 */ /* 0x000fe40000000000 */
[----:B------:R-:W-:Y:S01]  /*5490*/  ISETP.GE.AND P0, PT, R13, RZ, PT ;  /* 0x000000ff0d00720c */ /* 0x000fe20003f06270 */
[----:B------:R-:W-:Y:S01]  /*54a0*/  @!P4 IMAD.MOV R123, RZ, RZ, -R123 ;  /* 0x000000ffff7bc224 */ /* 0x000fe200078e0a7b */
[----:B------:R-:W-:Y:S01]  /*54b0*/  ISETP.GT.U32.AND P4, PT, R0, R81, PT ;  /* 0x000000510000720c */ /* 0x000fe20003f84070 */
[----:B------:R-:W-:Y:S01]  /*54c0*/  IMAD.HI.U32 R13, R4, R231, RZ ;  /* 0x000000e7040d7227 */ /* 0x000fe200078e00ff */
[----:B------:R-:W-:Y:S02]  /*54d0*/  ISETP.GE.AND P1, PT, R14, RZ, PT ;  /* 0x000000ff0e00720c */ /* 0x000fe40003f26270 */
[----:B------:R-:W-:Y:S01]  /*54e0*/  ISETP.GE.AND P5, PT, R15, RZ, PT ;  /* 0x000000ff0f00720c */ /* 0x000fe20003fa6270 */
[----:B------:R-:W-:Y:S01]  /*54f0*/  @!P3 IMAD.IADD R191, R191, 0x1, -R0 ;  /* 0x00000001bfbfb824 */ /* 0x000fe200078e0a00 */
[----:B------:R-:W-:Y:S01]  /*5500*/  IABS R233, R22 ;  /* 0x0000001600e97213 */ /* 0x000fe20000000000 */
[----:B------:R-:W-:Y:S01]  /*5510*/  IMAD.MOV R13, RZ, RZ, -R13 ;  /* 0x000000ffff0d7224 */ /* 0x000fe200078e0a0d */
[----:B------:R-:W-:Y:S01]  /*5520*/  LOP3.LUT R24, R2, 0xe4, RZ, 0xfc, !PT ;  /* 0x000000e402187812 */ /* 0x000fe200078efcff */
[----:B------:R-:W-:Y:S01]  /*5530*/  IMAD.HI.U32 R14, R4, R203, RZ ;  /* 0x000000cb040e7227 */ /* 0x000fe200078e00ff */
[----:B------:R-:W-:-:S02]  /*5540*/  ISETP.GT.U32.AND P3, PT, R0, R191, PT ;  /* 0x000000bf0000720c */ /* 0x000fc40003f64070 */
[----:B------:R-:W-:Y:S01]  /*5550*/  IABS R73, R24 ;  /* 0x0000001800497213 */ /* 0x000fe20000000000 */
[----:B------:R-:W-:Y:S01]  /*5560*/  @!P4 IMAD.IADD R81, R81, 0x1, -R0 ;  /* 0x000000015151c824 */ /* 0x000fe200078e0a00 */
[----:B------:R-:W-:Y:S01]  /*5570*/  LOP3.LUT R18, R2, 0xe0, RZ, 0xfc, !PT ;  /* 0x000000e002127812 */ /* 0x000fe200078efcff */
[----:B------:R-:W-:Y:S02]  /*5580*/  IMAD R231, R0, R13, R231 ;  /* 0x0000000d00e77224 */ /* 0x000fe400078e02e7 */
[----:B------:R-:W-:Y:S01]  /*5590*/  IMAD.HI.U32 R13, R4, R199, RZ ;  /* 0x000000c7040d7227 */ /* 0x000fe200078e00ff */
[C---:B------:R-:W-:Y:S02]  /*55a0*/  ISETP.GT.U32.AND P4, PT, R0.reuse, R81, PT ;  /* 0x000000510000720c */ /* 0x040fe40003f84070 */
[----:B------:R-:W-:Y:S01]  /*55b0*/  IABS R77, R18 ;  /* 0x00000012004d7213 */ /* 0x000fe20000000000 */
[----:B------:R-:W-:Y:S01]  /*55c0*/  IMAD.MOV R14, RZ, RZ, -R14 ;  /* 0x000000ffff0e7224 */ /* 0x000fe200078e0a0e */
[----:B------:R-:W-:Y:S01]  /*55d0*/  IADD3 R15, -R13, RZ, RZ ;  /* 0x000000ff0d0f7210 */ /* 0x000fe20007ffe1ff */
[----:B------:R-:W-:Y:S01]  /*55e0*/  @!P3 IMAD.IADD R191, R191, 0x1, -R0 ;  /* 0x00000001bfbfb824 */ /* 0x000fe200078e0a00 */
[C---:B------:R-:W-:Y:S01]  /*55f0*/  ISETP.GT.U32.AND P3, PT, R0.reuse, R231, PT ;  /* 0x000000e70000720c */ /* 0x040fe20003f64070 */
[----:B------:R-:W-:-:S02]  /*5600*/  IMAD R203, R0, R14, R203 ;  /* 0x0000000e00cb7224 */ /* 0x000fc400078e02cb */
[C---:B------:R-:W-:Y:S02]  /*5610*/  IMAD R199, R0.reuse, R15, R199 ;  /* 0x0000000f00c77224 */ /* 0x040fe400078e02c7 */
[----:B------:R-:W-:Y:S01]  /*5620*/  @!P6 IMAD.MOV R191, RZ, RZ, -R191 ;  /* 0x000000ffffbfe224 */ /* 0x000fe200078e0abf */
[C---:B------:R-:W-:Y:S01]  /*5630*/  ISETP.GT.U32.AND P6, PT, R0.reuse, R203, PT ;  /* 0x000000cb0000720c */ /* 0x040fe20003fc4070 */
[----:B------:R-:W-:Y:S01]  /*5640*/  @!P4 IMAD.IADD R81, R81, 0x1, -R0 ;  /* 0x000000015151c824 */ /* 0x000fe200078e0a00 */
[----:B------:R-:W-:Y:S01]  /*5650*/  ISETP.GT.U32.AND P4, PT, R0, R199, PT ;  /* 0x000000c70000720c */ /* 0x000fe20003f84070 */
[----:B------:R-:W-:-:S04]  /*5660*/  IMAD.HI.U32 R13, R4, R233, RZ ;  /* 0x000000e9040d7227 */ /* 0x000fc800078e00ff */
[----:B------:R-:W-:Y:S02]  /*5670*/  IMAD.MOV R13, RZ, RZ, -R13 ;  /* 0x000000ffff0d7224 */ /* 0x000fe400078e0a0d */
[--C-:B------:R-:W-:Y:S02]  /*5680*/  @!P3 IMAD.IADD R231, R231, 0x1, -R0.reuse ;  /* 0x00000001e7e7b824 */ /* 0x100fe400078e0a00 */
[C---:B------:R-:W-:Y:S02]  /*5690*/  IMAD R233, R0.reuse, R13, R233 ;  /* 0x0000000d00e97224 */ /* 0x040fe400078e02e9 */
[--C-:B------:R-:W-:Y:S01]  /*56a0*/  @!P6 IMAD.IADD R203, R203, 0x1, -R0.reuse ;  /* 0x00000001cbcbe824 */ /* 0x100fe200078e0a00 */
[----:B------:R-:W-:Y:S01]  /*56b0*/  ISETP.GT.U32.AND P3, PT, R0, R231, PT ;  /* 0x000000e70000720c */ /* 0x000fe20003f64070 */
[----:B------:R-:W-:Y:S02]  /*56c0*/  @!P4 IMAD.IADD R199, R199, 0x1, -R0 ;  /* 0x00000001c7c7c824 */ /* 0x000fe400078e0a00 */
[----:B------:R-:W-:Y:S01]  /*56d0*/  IMAD.HI.U32 R13, R4, R73, RZ ;  /* 0x00000049040d7227 */ /* 0x000fe200078e00ff */
[----:B------:R-:W-:-:S02]  /*56e0*/  ISETP.GT.U32.AND P6, PT, R0, R203, PT ;  /* 0x000000cb0000720c */ /* 0x000fc40003fc4070 */
[----:B------:R-:W-:Y:S01]  /*56f0*/  ISETP.GT.U32.AND P4, PT, R0, R199, PT ;  /* 0x000000c70000720c */ /* 0x000fe20003f84070 */
[----:B------:R-:W-:Y:S01]  /*5700*/  IMAD.HI.U32 R14, R4, R77, RZ ;  /* 0x0000004d040e7227 */ /* 0x000fe200078e00ff */
[----:B------:R-:W-:-:S03]  /*5710*/  IADD3 R13, -R13, RZ, RZ ;  /* 0x000000ff0d0d7210 */ /* 0x000fc60007ffe1ff */
[----:B------:R-:W-:Y:S02]  /*5720*/  IMAD.MOV R14, RZ, RZ, -R14 ;  /* 0x000000ffff0e7224 */ /* 0x000fe400078e0a0e */
[----:B------:R-:W-:Y:S02]  /*5730*/  IMAD R73, R0, R13, R73 ;  /* 0x0000000d00497224 */ /* 0x000fe400078e0249 */
[----:B------:R-:W-:-:S04]  /*5740*/  IMAD.HI.U32 R13, R4, R207, RZ ;  /* 0x000000cf040d7227 */ /* 0x000fc800078e00ff */
[--C-:B------:R-:W-:Y:S01]  /*5750*/  @!P6 IMAD.IADD R203, R203, 0x1, -R0.reuse ;  /* 0x00000001cbcbe824 */ /* 0x100fe200078e0a00 */
[C---:B------:R-:W-:Y:S01]  /*5760*/  ISETP.GT.U32.AND P6, PT, R0.reuse, R233, PT ;  /* 0x000000e90000720c */ /* 0x040fe20003fc4070 */
[----:B------:R-:W-:Y:S01]  /*5770*/  @!P4 IMAD.IADD R199, R199, 0x1, -R0 ;  /* 0x00000001c7c7c824 */ /* 0x000fe200078e0a00 */
[----:B------:R-:W-:Y:S01]  /*5780*/  ISETP.GT.U32.AND P4, PT, R0, R73, PT ;  /* 0x000000490000720c */ /* 0x000fe20003f84070 */
[----:B------:R-:W-:-:S04]  /*5790*/  IMAD.HI.U32 R15, R4, R27, RZ ;  /* 0x0000001b040f7227 */ /* 0x000fc800078e00ff */
[----:B------:R-:W-:Y:S02]  /*57a0*/  IMAD R77, R0, R14, R77 ;  /* 0x0000000e004d7224 */ /* 0x000fe400078e024d */
[----:B------:R-:W-:Y:S02]  /*57b0*/  IMAD.MOV R13, RZ, RZ, -R13 ;  /* 0x000000ffff0d7224 */ /* 0x000fe400078e0a0d */
[----:B------:R-:W-:Y:S02]  /*57c0*/  IMAD.HI.U32 R14, R4, R69, RZ ;  /* 0x00000045040e7227 */ /* 0x000fe400078e00ff */
[----:B------:R-:W-:Y:S02]  /*57d0*/  @!P6 IADD3 R233, R233, -R0, RZ ;  /* 0x80000000e9e9e210 */ /* 0x000fe40007ffe0ff */
[----:B------:R-:W-:Y:S02]  /*57e0*/  @!P4 IMAD.IADD R73, R73, 0x1, -R0 ;  /* 0x000000014949c824 */ /* 0x000fe400078e0a00 */
[----:B------:R-:W-:Y:S01]  /*57f0*/  ISETP.GT.U32.AND P4, PT, R0, R233, PT ;  /* 0x000000e90000720c */ /* 0x000fe20003f84070 */
[----:B------:R-:W-:-:S02]  /*5800*/  IMAD.MOV R15, RZ, RZ, -R15 ;  /* 0x000000ffff0f7224 */ /* 0x000fc400078e0a0f */
[C---:B------:R-:W-:Y:S02]  /*5810*/  IMAD R207, R0.reuse, R13, R207 ;  /* 0x0000000d00cf7224 */ /* 0x040fe400078e02cf */
[----:B------:R-:W-:Y:S01]  /*5820*/  @!P3 IMAD.IADD R231, R231, 0x1, -R0 ;  /* 0x00000001e7e7b824 */ /* 0x000fe200078e0a00 */
[C---:B------:R-:W-:Y:S01]  /*5830*/  ISETP.GT.U32.AND P3, PT, R0.reuse, R77, PT ;  /* 0x0000004d0000720c */ /* 0x040fe20003f64070 */
[----:B------:R-:W-:Y:S02]  /*5840*/  IMAD.MOV R14, RZ, RZ, -R14 ;  /* 0x000000ffff0e7224 */ /* 0x000fe400078e0a0e */
[----:B------:R-:W-:Y:S01]  /*5850*/  IMAD R13, R0, R15, R27 ;  /* 0x0000000f000d7224 */ /* 0x000fe200078e021b */
[----:B------:R-:W-:Y:S01]  /*5860*/  LOP3.LUT R27, R2, 0xec, RZ, 0xfc, !PT ;  /* 0x000000ec021b7812 */ /* 0x000fe200078efcff */
[C---:B------:R-:W-:Y:S02]  /*5870*/  IMAD R69, R0.reuse, R14, R69 ;  /* 0x0000000e00457224 */ /* 0x040fe400078e0245 */
[----:B------:R-:W-:Y:S01]  /*5880*/  @!P4 IMAD.IADD R233, R233, 0x1, -R0 ;  /* 0x00000001e9e9c824 */ /* 0x000fe200078e0a00 */
[----:B------:R-:W-:Y:S01]  /*5890*/  IABS R15, R27 ;  /* 0x0000001b000f7213 */ /* 0x000fe20000000000 */
[----:B------:R-:W-:Y:S01]  /*58a0*/  @!P2 IMAD.MOV R81, RZ, RZ, -R81 ;  /* 0x000000ffff51a224 */ /* 0x000fe200078e0a51 */
[C---:B------:R-:W-:Y:S01]  /*58b0*/  ISETP.GT.U32.AND P4, PT, R0.reuse, R69, PT ;  /* 0x000000450000720c */ /* 0x040fe20003f84070 */
[----:B------:R-:W-:Y:S01]  /*58c0*/  @!P0 IMAD.MOV R231, RZ, RZ, -R231 ;  /* 0x000000ffffe78224 */ /* 0x000fe200078e0ae7 */
[----:B------:R-:W-:Y:S01]  /*58d0*/  ISETP.GT.U32.AND P2, PT, R0, R73, PT ;  /* 0x000000490000720c */ /* 0x000fe20003f44070 */
[----:B------:R-:W-:-:S04]  /*58e0*/  IMAD.HI.U32 R14, R4, R15, RZ ;  /* 0x0000000f040e7227 */ /* 0x000fc800078e00ff */
[----:B------:R-:W-:Y:S01]  /*58f0*/  @!P3 IMAD.IADD R77, R77, 0x1, -R0 ;  /* 0x000000014d4db824 */ /* 0x000fe200078e0a00 */
[----:B------:R-:W-:Y:S01]  /*5900*/  ISETP.GE.AND P3, PT, R18, RZ, PT ;  /* 0x000000ff1200720c */ /* 0x000fe20003f66270 */
[----:B------:R-:W-:Y:S02]  /*5910*/  IMAD.MOV R20, RZ, RZ, -R14 ;  /* 0x000000ffff147224 */ /* 0x000fe400078e0a0e */
[----:B------:R-:W-:Y:S01]  /*5920*/  IMAD.HI.U32 R14, R4, R173, RZ ;  /* 0x000000ad040e7227 */ /* 0x000fe200078e00ff */
[----:B------:R-:W-:-:S03]  /*5930*/  ISETP.GT.U32.AND P6, PT, R0, R77, PT ;  /* 0x0000004d0000720c */ /* 0x000fc60003fc4070 */
[----:B------:R-:W-:Y:S01]  /*5940*/  IMAD R15, R0, R20, R15 ;  /* 0x00000014000f7224 */ /* 0x000fe200078e020f */
[----:B------:R-:W-:Y:S01]  /*5950*/  IADD3 R14, -R14, RZ, RZ ;  /* 0x000000ff0e0e7210 */ /* 0x000fe20007ffe1ff */
[--C-:B------:R-:W-:Y:S02]  /*5960*/  @!P4 IMAD.IADD R69, R69, 0x1, -R0.reuse ;  /* 0x000000014545c824 */ /* 0x100fe400078e0a00 */
[----:B------:R-:W-:Y:S01]  /*5970*/  @!P2 IMAD.IADD R73, R73, 0x1, -R0 ;  /* 0x000000014949a824 */ /* 0x000fe200078e0a00 */
[C---:B------:R-:W-:Y:S01]  /*5980*/  ISETP.GT.U32.AND P4, PT, R0.reuse, R15, PT ;  /* 0x0000000f0000720c */ /* 0x040fe20003f84070 */
[C---:B------:R-:W-:Y:S01]  /*5990*/  IMAD R173, R0.reuse, R14, R173 ;  /* 0x0000000e00ad7224 */ /* 0x040fe200078e02ad */
[----:B------:R-:W-:Y:S01]  /*59a0*/  ISETP.GT.U32.AND P2, PT, R0, R13, PT ;  /* 0x0000000d0000720c */ /* 0x000fe20003f44070 */
[----:B------:R-:W-:-:S04]  /*59b0*/  IMAD.HI.U32 R18, R4, R53, RZ ;  /* 0x0000003504127227 */ /* 0x000fc800078e00ff */
[----:B------:R-:W-:Y:S01]  /*59c0*/  @!P6 IMAD.IADD R77, R77, 0x1, -R0 ;  /* 0x000000014d4de824 */ /* 0x000fe200078e0a00 */
[----:B------:R-:W-:Y:S01]  /*59d0*/  ISETP.GT.U32.AND P6, PT, R0, R207, PT ;  /* 0x000000cf0000720c */ /* 0x000fe20003fc4070 */
[----:B------:R-:W-:Y:S02]  /*59e0*/  IMAD.MOV R18, RZ, RZ, -R18 ;  /* 0x000000ffff127224 */ /* 0x000fe400078e0a12 */
[----:B------:R-:W-:Y:S01]  /*59f0*/  IMAD.HI.U32 R20, R4, R75, RZ ;  /* 0x0000004b04147227 */ /* 0x000fe200078e00ff */
[----:B------:R-:W-:-:S03]  /*5a00*/  @!P3 IADD3 R77, -R77, RZ, RZ ;  /* 0x000000ff4d4db210 */ /* 0x000fc60007ffe1ff */
[--C-:B------:R-:W-:Y:S01]  /*5a10*/  @!P4 IMAD.IADD R15, R15, 0x1, -R0.reuse ;  /* 0x000000010f0fc824 */ /* 0x100fe200078e0a00 */
[----:B------:R-:W-:Y:S01]  /*5a20*/  ISETP.GT.U32.AND P4, PT, R0, R173, PT ;  /* 0x000000ad0000720c */ /* 0x000fe20003f84070 */
[--C-:B------:R-:W-:Y:S01]  /*5a30*/  @!P2 IMAD.IADD R13, R13, 0x1, -R0.reuse ;  /* 0x000000010d0da824 */ /* 0x100fe200078e0a00 */
[----:B------:R-:W-:Y:S01]  /*5a40*/  ISETP.GE.AND P2, PT, R24, RZ, PT ;  /* 0x000000ff1800720c */ /* 0x000fe20003f46270 */
[----:B------:R-:W-:Y:S01]  /*5a50*/  IMAD R53, R0, R18, R53 ;  /* 0x0000001200357224 */ /* 0x000fe200078e0235 */
[----:B------:R-:W-:Y:S01]  /*5a60*/  LOP3.LUT R24, R2, 0xf4, RZ, 0xfc, !PT ;  /* 0x000000f402187812 */ /* 0x000fe200078efcff */
[----:B------:R-:W-:Y:S01]  /*5a70*/  @!P6 IMAD.IADD R207, R207, 0x1, -R0 ;  /* 0x00000001cfcfe824 */ /* 0x000fe200078e0a00 */
[----:B------:R-:W-:Y:S01]  /*5a80*/  ISETP.GE.AND P6, PT, R22, RZ, PT ;  /* 0x000000ff1600720c */ /* 0x000fe20003fc6270 */
[----:B------:R-:W-:Y:S01]  /*5a90*/  IMAD.MOV R20, RZ, RZ, -R20 ;  /* 0x000000ffff147224 */ /* 0x000fe200078e0a14 */
[----:B------:R-:W-:Y:S01]  /*5aa0*/  IABS R51, R24 ;  /* 0x0000001800337213 */ /* 0x000fe20000000000 */
[----:B------:R-:W-:Y:S01]  /*5ab0*/  IMAD.HI.U32 R14, R4, R49, RZ ;  /* 0x00000031040e7227 */ /* 0x000fe200078e00ff */
[----:B------:R-:W-:-:S02]  /*5ac0*/  LOP3.LUT R22, R2, 0xfc, RZ, 0xfc, !PT ;  /* 0x000000fc02167812 */ /* 0x000fc400078efcff */
[C---:B------:R-:W-:Y:S01]  /*5ad0*/  ISETP.GT.U32.AND P0, PT, R0.reuse, R207, PT ;  /* 0x000000cf0000720c */ /* 0x040fe20003f04070 */
[----:B------:R-:W-:Y:S01]  /*5ae0*/  @!P4 IMAD.IADD R173, R173, 0x1, -R0 ;  /* 0x00000001adadc824 */ /* 0x000fe200078e0a00 */
[----:B------:R-:W-:Y:S01]  /*5af0*/  ISETP.GT.U32.AND P4, PT, R0, R53, PT ;  /* 0x000000350000720c */ /* 0x000fe20003f84070 */
[----:B------:R-:W-:Y:S01]  /*5b00*/  IMAD.HI.U32 R2, R4, R51, RZ ;  /* 0x0000003304027227 */ /* 0x000fe200078e00ff */
[----:B------:R-:W-:Y:S02]  /*5b10*/  IADD3 R14, -R14, RZ, RZ ;  /* 0x000000ff0e0e7210 */ /* 0x000fe40007ffe1ff */
[----:B------:R-:W-:Y:S01]  /*5b20*/  IABS R41, R22 ;  /* 0x0000001600297213 */ /* 0x000fe20000000000 */
[----:B------:R-:W-:Y:S01]  /*5b30*/  IMAD.MOV R2, RZ, RZ, -R2 ;  /* 0x000000ffff027224 */ /* 0x000fe200078e0a02 */
[C---:B------:R-:W-:Y:S01]  /*5b40*/  ISETP.GT.U32.AND P3, PT, R0.reuse, R15, PT ;  /* 0x0000000f0000720c */ /* 0x040fe20003f64070 */
[C---:B------:R-:W-:Y:S02]  /*5b50*/  IMAD R75, R0.reuse, R20, R75 ;  /* 0x00000014004b7224 */ /* 0x040fe400078e024b */
[----:B------:R-:W-:Y:S01]  /*5b60*/  @!P1 IMAD.MOV R203, RZ, RZ, -R203 ;  /* 0x000000ffffcb9224 */ /* 0x000fe200078e0acb */
[C---:B------:R-:W-:Y:S01]  /*5b70*/  ISETP.GT.U32.AND P1, PT, R0.reuse, R69, PT ;  /* 0x000000450000720c */ /* 0x040fe20003f24070 */
[----:B------:R-:W-:-:S02]  /*5b80*/  IMAD R51, R0, R2, R51 ;  /* 0x0000000200337224 */ /* 0x000fc400078e0233 */
[----:B------:R-:W-:Y:S01]  /*5b90*/  @!P2 IMAD.MOV R73, RZ, RZ, -R73 ;  /* 0x000000ffff49a224 */ /* 0x000fe200078e0a49 */
[C---:B------:R-:W-:Y:S01]  /*5ba0*/  ISETP.GT.U32.AND P2, PT, R0.reuse, R75, PT ;  /* 0x0000004b0000720c */ /* 0x040fe20003f44070 */
[--C-:B------:R-:W-:Y:S01]  /*5bb0*/  @!P4 IMAD.IADD R53, R53, 0x1, -R0.reuse ;  /* 0x000000013535c824 */ /* 0x100fe200078e0a00 */
[C---:B------:R-:W-:Y:S01]  /*5bc0*/  ISETP.GT.U32.AND P4, PT, R0.reuse, R13, PT ;  /* 0x0000000d0000720c */ /* 0x040fe20003f84070 */
[----:B------:R-:W-:Y:S01]  /*5bd0*/  @!P0 IMAD.IADD R207, R207, 0x1, -R0 ;  /* 0x00000001cfcf8824 */ /* 0x000fe200078e0a00 */
[----:B------:R-:W-:Y:S01]  /*5be0*/  ISETP.GT.U32.AND P0, PT, R0, R51, PT ;  /* 0x000000330000720c */ /* 0x000fe20003f04070 */
[----:B------:R-:W-:-:S04]  /*5bf0*/  IMAD.HI.U32 R18, R4, R45, RZ ;  /* 0x0000002d04127227 */ /* 0x000fc800078e00ff */
[C---:B------:R-:W-:Y:S02]  /*5c00*/  IMAD R49, R0.reuse, R14, R49 ;  /* 0x0000000e00317224 */ /* 0x040fe400078e0231 */
[----:B------:R-:W-:Y:S02]  /*5c10*/  IMAD.MOV R18, RZ, RZ, -R18 ;  /* 0x000000ffff127224 */ /* 0x000fe400078e0a12 */
[----:B------:R-:W-:Y:S01]  /*5c20*/  @!P5 IMAD.MOV R199, RZ, RZ, -R199 ;  /* 0x000000ffffc7d224 */ /* 0x000fe200078e0ac7 */
[C---:B------:R-:W-:Y:S01]  /*5c30*/  ISETP.GT.U32.AND P5, PT, R0.reuse, R53, PT ;  /* 0x000000350000720c */ /* 0x040fe20003fa4070 */
[----:B------:R-:W-:Y:S01]  /*5c40*/  @!P1 IMAD.IADD R69, R69, 0x1, -R0 ;  /* 0x0000000145459824 */ /* 0x000fe200078e0a00 */
[C---:B------:R-:W-:Y:S01]  /*5c50*/  ISETP.GT.U32.AND P1, PT, R0.reuse, R49, PT ;  /* 0x000000310000720c */ /* 0x040fe20003f24070 */
[C---:B------:R-:W-:Y:S02]  /*5c60*/  IMAD R45, R0.reuse, R18, R45 ;  /* 0x00000012002d7224 */ /* 0x040fe400078e022d */
[----:B------:R-:W-:Y:S01]  /*5c70*/  @!P6 IMAD.MOV R233, RZ, RZ, -R233 ;  /* 0x000000ffffe9e224 */ /* 0x000fe200078e0ae9 */
[----:B------:R-:W-:Y:S01]  /*5c80*/  ISETP.GT.U32.AND P6, PT, R0, R173, PT ;  /* 0x000000ad0000720c */ /* 0x000fe20003fc4070 */
[----:B------:R-:W-:-:S04]  /*5c90*/  IMAD.HI.U32 R20, R4, R225, RZ ;  /* 0x000000e104147227 */ /* 0x000fc800078e00ff */
[----:B------:R-:W-:Y:S02]  /*5ca0*/  IMAD.HI.U32 R4, R4, R41, RZ ;  /* 0x0000002904047227 */ /* 0x000fe400078e00ff */
[----:B------:R-:W-:Y:S02]  /*5cb0*/  @!P5 IADD3 R53, R53, -R0, RZ ;  /* 0x800000003535d210 */ /* 0x000fe40007ffe0ff */
[--C-:B------:R-:W-:Y:S01]  /*5cc0*/  @!P2 IMAD.IADD R75, R75, 0x1, -R0.reuse ;  /* 0x000000014b4ba824 */ /* 0x100fe200078e0a00 */
[----:B------:R-:W-:Y:S01]  /*5cd0*/  ISETP.GE.AND P2, PT, R28, RZ, PT ;  /* 0x000000ff1c00720c */ /* 0x000fe20003f46270 */
[--C-:B------:R-:W-:Y:S01]  /*5ce0*/  @!P4 IMAD.IADD R13, R13, 0x1, -R0.reuse ;  /* 0x000000010d0dc824 */ /* 0x100fe200078e0a00 */
[----:B------:R-:W-:Y:S01]  /*5cf0*/  ISETP.GT.U32.AND P4, PT, R0, R45, PT ;  /* 0x0000002d0000720c */ /* 0x000fe20003f84070 */
[----:B------:R-:W-:Y:S01]  /*5d00*/  @!P0 IMAD.IADD R51, R51, 0x1, -R0 ;  /* 0x0000000133338824 */ /* 0x000fe200078e0a00 */
[----:B------:R-:W-:Y:S01]  /*5d10*/  ISETP.GE.AND P0, PT, R30, RZ, PT ;  /* 0x000000ff1e00720c */ /* 0x000fe20003f06270 */
[----:B------:R-:W-:Y:S01]  /*5d20*/  IMAD.MOV R4, RZ, RZ, -R4 ;  /* 0x000000ffff047224 */ /* 0x000fe200078e0a04 */
[----:B------:R-:W-:Y:S01]  /*5d30*/  ISETP.GE.AND P5, PT, R26, RZ, PT ;  /* 0x000000ff1a00720c */ /* 0x000fe20003fa6270 */
[----:B------:R-:W-:-:S02]  /*5d40*/  IMAD.MOV R20, RZ, RZ, -R20 ;  /* 0x000000ffff147224 */ /* 0x000fc400078e0a14 */
[C---:B------:R-:W-:Y:S02]  /*5d50*/  IMAD R41, R0.reuse, R4, R41 ;  /* 0x0000000400297224 */ /* 0x040fe400078e0229 */
[C---:B------:R-:W-:Y:S02]  /*5d60*/  IMAD R225, R0.reuse, R20, R225 ;  /* 0x0000001400e17224 */ /* 0x040fe400078e02e1 */
[--C-:B------:R-:W-:Y:S01]  /*5d70*/  @!P1 IMAD.IADD R49, R49, 0x1, -R0.reuse ;  /* 0x0000000131319824 */ /* 0x100fe200078e0a00 */
[----:B------:R-:W-:Y:S01]  /*5d80*/  ISETP.GE.AND P1, PT, R27, RZ, PT ;  /* 0x000000ff1b00720c */ /* 0x000fe20003f26270 */
[--C-:B------:R-:W-:Y:S01]  /*5d90*/  @!P6 IMAD.IADD R173, R173, 0x1, -R0.reuse ;  /* 0x00000001adade824 */ /* 0x100fe200078e0a00 */
[C---:B------:R-:W-:Y:S01]  /*5da0*/  ISETP.GT.U32.AND P6, PT, R0.reuse, R41, PT ;  /* 0x000000290000720c */ /* 0x040fe20003fc4070 */
[--C-:B------:R-:W-:Y:S01]  /*5db0*/  @!P3 IMAD.IADD R15, R15, 0x1, -R0.reuse ;  /* 0x000000010f0fb824 */ /* 0x100fe200078e0a00 */
[C---:B------:R-:W-:Y:S01]  /*5dc0*/  ISETP.GT.U32.AND P3, PT, R0.reuse, R225, PT ;  /* 0x000000e10000720c */ /* 0x040fe20003f64070 */
[----:B------:R-:W-:Y:S01]  /*5dd0*/  @!P4 IMAD.IADD R45, R45, 0x1, -R0 ;  /* 0x000000012d2dc824 */ /* 0x000fe200078e0a00 */
[----:B------:R-:W-:Y:S01]  /*5de0*/  @!P2 IADD3 R69, -R69, RZ, RZ ;  /* 0x000000ff4545a210 */ /* 0x000fe20007ffe1ff */
[----:B------:R-:W-:Y:S01]  /*5df0*/  @!P0 IMAD.MOV R13, RZ, RZ, -R13 ;  /* 0x000000ffff0d8224 */ /* 0x000fe200078e0a0d */
[----:B------:R-:W-:Y:S01]  /*5e00*/  ISETP.GT.U32.AND P2, PT, R0, R51, PT ;  /* 0x000000330000720c */ /* 0x000fe20003f44070 */
[----:B------:R-:W-:Y:S01]  /*5e10*/  @!P5 IMAD.MOV R207, RZ, RZ, -R207 ;  /* 0x000000ffffcfd224 */ /* 0x000fe200078e0acf */
[----:B------:R-:W-:-:S02]  /*5e20*/  ISETP.GE.AND P4, PT, R32, RZ, PT ;  /* 0x000000ff2000720c */ /* 0x000fc40003f86270 */
[C---:B------:R-:W-:Y:S01]  /*5e30*/  ISETP.GT.U32.AND P0, PT, R0.reuse, R49, PT ;  /* 0x000000310000720c */ /* 0x040fe20003f04070 */
[----:B------:R-:W-:Y:S01]  /*5e40*/  @!P1 IMAD.MOV R15, RZ, RZ, -R15 ;  /* 0x000000ffff0f9224 */ /* 0x000fe200078e0a0f */
[C---:B------:R-:W-:Y:S01]  /*5e50*/  ISETP.GT.U32.AND P5, PT, R0.reuse, R75, PT ;  /* 0x0000004b0000720c */ /* 0x040fe20003fa4070 */
[--C-:B------:R-:W-:Y:S01]  /*5e60*/  @!P6 IMAD.IADD R41, R41, 0x1, -R0.reuse ;  /* 0x000000012929e824 */ /* 0x100fe200078e0a00 */
[----:B------:R-:W-:Y:S01]  /*5e70*/  ISETP.GT.U32.AND P1, PT, R0, R45, PT ;  /* 0x0000002d0000720c */ /* 0x000fe20003f24070 */
[--C-:B------:R-:W-:Y:S01]  /*5e80*/  @!P3 IMAD.IADD R225, R225, 0x1, -R0.reuse ;  /* 0x00000001e1e1b824 */ /* 0x100fe200078e0a00 */
[----:B------:R-:W-:Y:S02]  /*5e90*/  ISETP.GE.AND P3, PT, R34, RZ, PT ;  /* 0x000000ff2200720c */ /* 0x000fe40003f66270 */
[----:B------:R-:W-:Y:S01]  /*5ea0*/  LOP3.LUT R27, RZ, R52, RZ, 0x33, !PT ;  /* 0x00000034ff1b7212 */ /* 0x000fe200078e33ff */
[--C-:B------:R-:W-:Y:S01]  /*5eb0*/  @!P2 IMAD.IADD R51, R51, 0x1, -R0.reuse ;  /* 0x000000013333a824 */ /* 0x100fe200078e0a00 */
[----:B------:R-:W-:Y:S01]  /*5ec0*/  ISETP.GE.AND P2, PT, R40, RZ, PT ;  /* 0x000000ff2800720c */ /* 0x000fe20003f46270 */
[----:B------:R-:W-:Y:S01]  /*5ed0*/  @!P4 IMAD.MOV R173, RZ, RZ, -R173 ;  /* 0x000000ffffadc224 */ /* 0x000fe200078e0aad */
[----:B------:R-:W-:Y:S01]  /*5ee0*/  ISETP.GT.U32.AND P4, PT, R0, R41, PT ;  /* 0x000000290000720c */ /* 0x000fe20003f84070 */
[--C-:B------:R-:W-:Y:S01]  /*5ef0*/  @!P0 IMAD.IADD R49, R49, 0x1, -R0.reuse ;  /* 0x0000000131318824 */ /* 0x100fe200078e0a00 */
[----:B------:R-:W-:Y:S01]  /*5f00*/  ISETP.GE.AND P0, PT, R44, RZ, PT ;  /* 0x000000ff2c00720c */ /* 0x000fe20003f06270 */
[----:B------:R-:W-:Y:S01]  /*5f10*/  @!P5 IMAD.IADD R75, R75, 0x1, -R0 ;  /* 0x000000014b4bd824 */ /* 0x000fe200078e0a00 */
[----:B------:R-:W-:-:S02]  /*5f20*/  ISETP.GT.U32.AND P6, PT, R0, R225, PT ;  /* 0x000000e10000720c */ /* 0x000fc40003fc4070 */
[----:B------:R-:W-:Y:S01]  /*5f30*/  ISETP.GE.AND P5, PT, R24, RZ, PT ;  /* 0x000000ff1800720c */ /* 0x000fe20003fa6270 */
[----:B------:R-:W-:Y:S01]  /*5f40*/  @!P3 IMAD.MOV R53, RZ, RZ, -R53 ;  /* 0x000000ffff35b224 */ /* 0x000fe200078e0a35 */
[----:B------:R-:W-:Y:S02]  /*5f50*/  @!P1 IADD3 R45, R45, -R0, RZ ;  /* 0x800000002d2d9210 */ /* 0x000fe40007ffe0ff */
[----:B------:R-:W-:Y:S01]  /*5f60*/  ISETP.GE.AND P3, PT, R38, RZ, PT ;  /* 0x000000ff2600720c */ /* 0x000fe20003f66270 */
[----:B------:R-:W-:Y:S01]  /*5f70*/  @!P2 IMAD.MOV R49, RZ, RZ, -R49 ;  /* 0x000000ffff31a224 */ /* 0x000fe200078e0a31 */
[----:B------:R-:W-:Y:S01]  /*5f80*/  ISETP.GE.AND P2, PT, R54, RZ, PT ;  /* 0x000000ff3600720c */ /* 0x000fe20003f46270 */
[--C-:B------:R-:W-:Y:S01]  /*5f90*/  @!P4 IMAD.IADD R41, R41, 0x1, -R0.reuse ;  /* 0x000000012929c824 */ /* 0x100fe200078e0a00 */
[----:B------:R-:W-:Y:S01]  /*5fa0*/  ISETP.NE.AND P4, PT, R50, RZ, PT ;  /* 0x000000ff3200720c */ /* 0x000fe20003f85270 */
[----:B------:R-:W-:Y:S01]  /*5fb0*/  @!P0 IMAD.MOV R45, RZ, RZ, -R45 ;  /* 0x000000ffff2d8224 */ /* 0x000fe200078e0a2d */
[----:B------:R-:W-:Y:S01]  /*5fc0*/  LOP3.LUT R38, RZ, R50, RZ, 0x33, !PT ;  /* 0x00000032ff267212 */ /* 0x000fe200078e33ff */
[----:B------:R-:W-:Y:S01]  /*5fd0*/  @!P6 IMAD.IADD R225, R225, 0x1, -R0 ;  /* 0x00000001e1e1e824 */ /* 0x000fe200078e0a00 */
[----:B------:R-:W-:Y:S01]  /*5fe0*/  ISETP.GE.AND P0, PT, R48, RZ, PT ;  /* 0x000000ff3000720c */ /* 0x000fe20003f06270 */
[----:B------:R-:W-:Y:S01]  /*5ff0*/  IMAD R0, R56, UR5, RZ ;  /* 0x0000000538007c24 */ /* 0x000fe2000f8e02ff */
[C---:B------:R-:W-:Y:S01]  /*6000*/  SEL R3, R38.reuse, R3, !P4 ;  /* 0x0000000326037207 */ /* 0x040fe20006000000 */
[----:B------:R-:W-:Y:S01]  /*6010*/  @!P5 IMAD.MOV R51, RZ, RZ, -R51 ;  /* 0x000000ffff33d224 */ /* 0x000fe200078e0a33 */
[----:B------:R-:W-:Y:S01]  /*6020*/  SEL R64, R38, R163, !P4 ;  /* 0x000000a326407207 */ /* 0x000fe20006000000 */
[----:B------:R-:W-:Y:S01]  /*6030*/  @!P3 IMAD.MOV R75, RZ, RZ, -R75 ;  /* 0x000000ffff4bb224 */ /* 0x000fe200078e0a4b */
[----:B------:R-:W-:Y:S01]  /*6040*/  ISETP.GE.AND P1, PT, R46, RZ, PT ;  /* 0x000000ff2e00720c */ /* 0x000fe20003f26270 */
[----:B------:R-:W-:Y:S01]  /*6050*/  @!P2 IMAD.MOV R36, RZ, RZ, -R36 ;  /* 0x000000ffff24a224 */ /* 0x000fe200078e0a24 */
[----:B------:R-:W-:Y:S01]  /*6060*/  LEA R220, P5, R0, UR6, 0x2 ;  /* 0x0000000600dc7c11 */ /* 0x000fe2000f8a10ff */
[----:B------:R-:W-:Y:S01]  /*6070*/  ULDC UR6, c[0x0][0x240] ;  /* 0x0000900000067ab9 */ /* 0x000fe20000000800 */
[----:B------:R-:W-:-:S02]  /*6080*/  SEL R163, R38, R223, !P4 ;  /* 0x000000df26a37207 */ /* 0x000fc40006000000 */
[----:B------:R-:W-:Y:S01]  /*6090*/  SEL R223, R38, R12, !P4 ;  /* 0x0000000c26df7207 */ /* 0x000fe20006000000 */
[----:B------:R-:W-:Y:S01]  /*60a0*/  @!P0 IMAD.MOV R42, RZ, RZ, -R42 ;  /* 0x000000ffff2a8224 */ /* 0x000fe200078e0a2a */
[----:B------:R-:W-:Y:S01]  /*60b0*/  ISETP.GE.AND P6, PT, R22, RZ, PT ;  /* 0x000000ff1600720c */ /* 0x000fe20003fc6270 */
[----:B------:R-:W-:Y:S01]  /*60c0*/  IMAD R163, R163, UR6, RZ ;  /* 0x00000006a3a37c24 */ /* 0x000fe2000f8e02ff */
[----:B------:R-:W-:Y:S01]  /*60d0*/  SEL R12, R38, R45, !P4 ;  /* 0x0000002d260c7207 */ /* 0x000fe20006000000 */
[----:B------:R-:W-:Y:S01]  /*60e0*/  IMAD R45, R3, UR6, RZ ;  /* 0x00000006032d7c24 */ /* 0x000fe2000f8e02ff */
[----:B------:R-:W-:Y:S01]  /*60f0*/  ISETP.NE.AND P3, PT, R52, RZ, PT ;  /* 0x000000ff3400720c */ /* 0x000fe20003f65270 */
[----:B------:R-:W-:Y:S01]  /*6100*/  @!P1 IMAD.MOV R225, RZ, RZ, -R225 ;  /* 0x000000ffffe19224 */ /* 0x000fe200078e0ae1 */
[C---:B------:R-:W-:Y:S01]  /*6110*/  SEL R20, R38.reuse, R55, !P4 ;  /* 0x0000003726147207 */ /* 0x040fe20006000000 */
[----:B------:R-:W-:Y:S01]  /*6120*/  IMAD R223, R223, UR6, RZ ;  /* 0x00000006dfdf7c24 */ /* 0x000fe2000f8e02ff */
[----:B------:R-:W-:Y:S01]  /*6130*/  SEL R11, R38, R11, !P4 ;  /* 0x0000000b260b7207 */ /* 0x000fe20006000000 */
[----:B------:R-:W-:Y:S01]  /*6140*/  IMAD R12, R12, UR6, RZ ;  /* 0x000000060c0c7c24 */ /* 0x000fe2000f8e02ff */
[----:B------:R-:W-:-:S02]  /*6150*/  SEL R55, R38, R61, !P4 ;  /* 0x0000003d26377207 */ /* 0x000fc40006000000 */
[----:B------:R-:W-:Y:S01]  /*6160*/  LEA.HI.X.SX32 R0, R0, UR7, 0x2, P5 ;  /* 0x0000000700007c11 */ /* 0x000fe2000a8f16ff */
[----:B------:R-:W-:Y:S01]  /*6170*/  IMAD R11, R11, UR6, RZ ;  /* 0x000000060b0b7c24 */ /* 0x000fe2000f8e02ff */
[----:B------:R-:W-:Y:S01]  /*6180*/  LEA R228, P0, R45, R220, 0x2 ;  /* 0x000000dc2de47211 */ /* 0x000fe200078010ff */
[----:B------:R-:W-:Y:S01]  /*6190*/  IMAD R55, R55, UR6, RZ ;  /* 0x0000000637377c24 */ /* 0x000fe2000f8e02ff */
[C---:B------:R-:W-:Y:S02]  /*61a0*/  SEL R25, R38.reuse, R25, !P4 ;  /* 0x0000001926197207 */ /* 0x040fe40006000000 */
[C---:B------:R-:W-:Y:S02]  /*61b0*/  SEL R61, R38.reuse, R155, !P4 ;  /* 0x0000009b263d7207 */ /* 0x040fe40006000000 */
[C---:B------:R-:W-:Y:S01]  /*61c0*/  SEL R21, R38.reuse, R21, !P4 ;  /* 0x0000001526157207 */ /* 0x040fe20006000000 */
[----:B------:R-:W-:Y:S01]  /*61d0*/  IMAD R25, R25, UR6, RZ ;  /* 0x0000000619197c24 */ /* 0x000fe2000f8e02ff */
[----:B------:R-:W-:-:S02]  /*61e0*/  SEL R155, R38, R211, !P4 ;  /* 0x000000d3269b7207 */ /* 0x000fc40006000000 */
[C---:B------:R-:W-:Y:S01]  /*61f0*/  SEL R211, R38.reuse, R229, !P4 ;  /* 0x000000e526d37207 */ /* 0x040fe20006000000 */
[----:B------:R-:W-:Y:S01]  /*6200*/  IMAD R21, R21, UR6, RZ ;  /* 0x0000000615157c24 */ /* 0x000fe2000f8e02ff */
[----:B------:R-:W-:Y:S01]  /*6210*/  SEL R36, R27, R36, !P3 ;  /* 0x000000241b247207 */ /* 0x000fe20005800000 */
[----:B------:R-:W-:Y:S01]  /*6220*/  IMAD R155, R155, UR6, RZ ;  /* 0x000000069b9b7c24 */ /* 0x000fe2000f8e02ff */
[----:B------:R-:W-:Y:S01]  /*6230*/  LEA.HI.X.SX32 R229, R45, R0, 0x2, P0 ;  /* 0x000000002de57211 */ /* 0x000fe200000f16ff */
[----:B------:R-:W-:Y:S01]  /*6240*/  IMAD R211, R211, UR6, RZ ;  /* 0x00000006d3d37c24 */ /* 0x000fe2000f8e02ff */
[C---:B------:R-:W-:Y:S01]  /*6250*/  SEL R46, R38.reuse, R5, !P4 ;  /* 0x00000005262e7207 */ /* 0x040fe20006000000 */
[----:B------:R-:W-:Y:S01]  /*6260*/  STL [R1+0x50], R36 ;  /* 0x0000502401007387 */ /* 0x000fe20000100800 */
[C---:B------:R-:W-:Y:S02]  /*6270*/  SEL R29, R38.reuse, R29, !P4 ;  /* 0x0000001d261d7207 */ /* 0x040fe40006000000 */
[C---:B------:R-:W-:Y:S01]  /*6280*/  SEL R33, R38.reuse, R33, !P4 ;  /* 0x0000002126217207 */ /* 0x040fe20006000000 */
[----:B------:R4:W-:Y:S01]  /*6290*/  STL.64 [R1+0x38], R228 ;  /* 0x000038e401007387 */ /* 0x0009e20000100a00 */
[C---:B------:R-:W-:Y:S01]  /*62a0*/  SEL R22, R38.reuse, R57, !P4 ;  /* 0x0000003926167207 */ /* 0x040fe20006000000 */
[----:B------:R-:W-:Y:S01]  /*62b0*/  IMAD R29, R29, UR6, RZ ;  /* 0x000000061d1d7c24 */ /* 0x000fe2000f8e02ff */
[C---:B------:R-:W-:Y:S01]  /*62c0*/  SEL R24, R38.reuse, R63, !P4 ;  /* 0x0000003f26187207 */ /* 0x040fe20006000000 */
[----:B------:R-:W-:Y:S01]  /*62d0*/  IMAD R33, R33, UR6, RZ ;  /* 0x0000000621217c24 */ /* 0x000fe2000f8e02ff */
[----:B------:R-:W-:Y:S01]  /*62e0*/  SEL R56, R38, R125, !P4 ;  /* 0x0000007d26387207 */ /* 0x000fe20006000000 */
[----:B------:R-:W-:Y:S01]  /*62f0*/  IMAD R3, R22, UR6, RZ ;  /* 0x0000000616037c24 */ /* 0x000fe2000f8e02ff */
[----:B------:R-:W-:Y:S01]  /*6300*/  @!P6 IADD3 R41, -R41, RZ, RZ ;  /* 0x000000ff2929e210 */ /* 0x000fe20007ffe1ff */
[----:B------:R-:W-:Y:S01]  /*6310*/  IMAD R46, R46, UR6, RZ ;  /* 0x000000062e2e7c24 */ /* 0x000fe2000f8e02ff */
[----:B------:R-:W-:-:S02]  /*6320*/  SEL R62, R38, R9, !P4 ;  /* 0x00000009263e7207 */ /* 0x000fc40006000000 */
[C---:B------:R-:W-:Y:S02]  /*6330*/  SEL R37, R38.reuse, R37, !P4 ;  /* 0x0000002526257207 */ /* 0x040fe40006000000 */
[----:B------:R-:W-:Y:S01]  /*6340*/  SEL R5, R38, R19, !P4 ;  /* 0x0000001326057207 */ /* 0x000fe20006000000 */
[----:B------:R-:W-:Y:S01]  /*6350*/  IMAD R62, R62, UR6, RZ ;  /* 0x000000063e3e7c24 */ /* 0x000fe2000f8e02ff */
[C---:B------:R-:W-:Y:S01]  /*6360*/  SEL R63, R38.reuse, R65, !P4 ;  /* 0x00000041263f7207 */ /* 0x040fe20006000000 */
[----:B------:R-:W-:Y:S01]  /*6370*/  IMAD R37, R37, UR6, RZ ;  /* 0x0000000625257c24 */ /* 0x000fe2000f8e02ff */
[C---:B------:R-:W-:Y:S02]  /*6380*/  SEL R57, R38.reuse, R135, !P4 ;  /* 0x0000008726397207 */ /* 0x040fe40006000000 */
[C---:B------:R-:W-:Y:S01]  /*6390*/  SEL R58, R38.reuse, R141, !P4 ;  /* 0x0000008d263a7207 */ /* 0x040fe20006000000 */
[----:B------:R-:W-:Y:S01]  /*63a0*/  IMAD R63, R63, UR6, RZ ;  /* 0x000000063f3f7c24 */ /* 0x000fe2000f8e02ff */
[----:B-1----:R-:W-:-:S02]  /*63b0*/  SEL R54, R38, R7, !P4 ;  /* 0x0000000726367207 */ /* 0x002fc40006000000 */
[C---:B------:R-:W-:Y:S02]  /*63c0*/  SEL R9, R38.reuse, R35, !P4 ;  /* 0x0000002326097207 */ /* 0x040fe40006000000 */
[----:B------:R-:W-:Y:S01]  /*63d0*/  SEL R26, R38, R67, !P4 ;  /* 0x00000043261a7207 */ /* 0x000fe20006000000 */
[----:B------:R-:W-:Y:S01]  /*63e0*/  IMAD R54, R54, UR6, RZ ;  /* 0x0000000636367c24 */ /* 0x000fe2000f8e02ff */
[C---:B------:R-:W-:Y:S02]  /*63f0*/  SEL R28, R38.reuse, R71, !P4 ;  /* 0x00000047261c7207 */ /* 0x040fe40006000000 */
[C---:B------:R-:W-:Y:S02]  /*6400*/  SEL R32, R38.reuse, R83, !P4 ;  /* 0x0000005326207207 */ /* 0x040fe40006000000 */
[C---:B------:R-:W-:Y:S02]  /*6410*/  SEL R135, R38.reuse, R137, !P4 ;  /* 0x0000008926877207 */ /* 0x040fe40006000000 */
[----:B------:R-:W-:-:S02]  /*6420*/  SEL R60, R38, R145, !P4 ;  /* 0x00000091263c7207 */ /* 0x000fc40006000000 */
[C---:B------:R-:W-:Y:S01]  /*6430*/  SEL R141, R38.reuse, R149, !P4 ;  /* 0x00000095268d7207 */ /* 0x040fe20006000000 */
[----:B------:R-:W-:Y:S01]  /*6440*/  IMAD R135, R135, UR6, RZ ;  /* 0x0000000687877c24 */ /* 0x000fe2000f8e02ff */
[C---:B------:R-:W-:Y:S02]  /*6450*/  SEL R65, R38.reuse, R177, !P4 ;  /* 0x000000b126417207 */ /* 0x040fe40006000000 */
[C---:B------:R-:W-:Y:S01]  /*6460*/  SEL R71, R38.reuse, R79, !P4 ;  /* 0x0000004f26477207 */ /* 0x040fe20006000000 */
[----:B------:R-:W-:Y:S01]  /*6470*/  IMAD R141, R141, UR6, RZ ;  /* 0x000000068d8d7c24 */ /* 0x000fe2000f8e02ff */
[C---:B------:R-:W-:Y:S02]  /*6480*/  SEL R35, R38.reuse, R87, !P4 ;  /* 0x0000005726237207 */ /* 0x040fe40006000000 */
[C---:B------:R-:W-:Y:S01]  /*6490*/  SEL R67, R38.reuse, R95, !P4 ;  /* 0x0000005f26437207 */ /* 0x040fe20006000000 */
[----:B------:R-:W-:Y:S01]  /*64a0*/  IMAD R71, R71, UR6, RZ ;  /* 0x0000000647477c24 */ /* 0x000fe2000f8e02ff */
[C---:B------:R-:W-:Y:S01]  /*64b0*/  SEL R44, R38.reuse, R103, !P4 ;  /* 0x00000067262c7207 */ /* 0x040fe20006000000 */
[----:B------:R-:W-:Y:S01]  /*64c0*/  IMAD R35, R35, UR6, RZ ;  /* 0x0000000623237c24 */ /* 0x000fe2000f8e02ff */
[C---:B--2---:R-:W-:Y:S01]  /*64d0*/  SEL R48, R38.reuse, R111, !P4 ;  /* 0x0000006f26307207 */ /* 0x044fe20006000000 */
[----:B------:R-:W-:Y:S01]  /*64e0*/  IMAD R67, R67, UR6, RZ ;  /* 0x0000000643437c24 */ /* 0x000fe2000f8e02ff */
[----:B------:R-:W-:-:S02]  /*64f0*/  SEL R149, R38, R169, !P4 ;  /* 0x000000a926957207 */ /* 0x000fc40006000000 */
        /* <DEDUP_REMOVED lines=8> */
[----:B------:R-:W-:Y:S01]  /*6580*/  SEL R145, R38, R16, !P4 ;  /* 0x0000001026917207 */ /* 0x000fe20006000000 */
[----:B------:R-:W-:Y:S01]  /*6590*/  IMAD R177, R177, UR6, RZ ;  /* 0x00000006b1b17c24 */ /* 0x000fe2000f8e02ff */
[----:B---3--:R-:W-:Y:S01]  /*65a0*/  SEL R252, R27, R42, !P3 ;  /* 0x0000002a1bfc7207 */ /* 0x008fe20005800000 */
[----:B------:R-:W-:Y:S01]  /*65b0*/  IMAD R27, R64, UR6, RZ ;  /* 0x00000006401b7c24 */ /* 0x000fe2000f8e02ff */
[C---:B------:R-:W-:Y:S01]  /*65c0*/  SEL R139, R38.reuse, R139, !P4 ;  /* 0x0000008b268b7207 */ /* 0x040fe20006000000 */
[----:B------:R-:W-:Y:S01]  /*65d0*/  IMAD R145, R145, UR6, RZ ;  /* 0x0000000691917c24 */ /* 0x000fe2000f8e02ff */
[----:B------:R-:W-:-:S02]  /*65e0*/  SEL R221, R38, R221, !P4 ;  /* 0x000000dd26dd7207 */ /* 0x000fc40006000000 */
[C---:B------:R-:W-:Y:S01]  /*65f0*/  SEL R143, R38.reuse, R143, !P4 ;  /* 0x0000008f268f7207 */ /* 0x040fe20006000000 */
[----:B------:R-:W-:Y:S01]  /*6600*/  IMAD R139, R139, UR6, RZ ;  /* 0x000000068b8b7c24 */ /* 0x000fe2000f8e02ff */
        /* <DEDUP_REMOVED lines=46> */
[----:B------:R-:W-:Y:S01]  /*68f0*/  SEL R79, R38, R89, !P4 ;  /* 0x00000059264f7207 */ /* 0x000fe20006000000 */
[----:B------:R-:W-:Y:S01]  /*6900*/  IMAD R89, R44, UR6, RZ ;  /* 0x000000062c597c24 */ /* 0x000fe2000f8e02ff */
[----:B------:R-:W-:Y:S01]  /*6910*/  SEL R34, R38, R93, !P4 ;  /* 0x0000005d26227207 */ /* 0x000fe20006000000 */
        /* <DEDUP_REMOVED lines=107> */
[-C--:B----4-:R-:W-:Y:S01]  /*6fd0*/  LEA R228, P3, R11, R220.reuse, 0x2 ;  /* 0x000000dc0be47211 */ /* 0x090fe200078610ff */
[----:B------:R-:W-:Y:S01]  /*6fe0*/  IMAD R16, R16, UR6, RZ ;  /* 0x0000000610107c24 */ /* 0x000fe2000f8e02ff */
[----:B------:R-:W-:Y:S01]  /*6ff0*/  SEL R38, R38, R41, !P4 ;  /* 0x0000002926267207 */ /* 0x000fe20006000000 */
[----:B------:R-:W-:Y:S01]  /*7000*/  IMAD R41, R5, UR6, RZ ;  /* 0x0000000605297c24 */ /* 0x000fe2000f8e02ff */
[-C--:B------:R-:W-:Y:S01]  /*7010*/  LEA R250, P1, R25, R220.reuse, 0x2 ;  /* 0x000000dc19fa7211 */ /* 0x080fe200078210ff */
[----:B------:R-:W-:Y:S01]  /*7020*/  IMAD R5, R60, UR6, RZ ;  /* 0x000000063c057c24 */ /* 0x000fe2000f8e02ff */
[----:B------:R-:W-:Y:S01]  /*7030*/  LEA R56, P2, R21, R220, 0x2 ;  /* 0x000000dc15387211 */ /* 0x000fe200078410ff */
[----:B------:R-:W-:Y:S01]  /*7040*/  IMAD R75, R75, UR6, RZ ;  /* 0x000000064b4b7c24 */ /* 0x000fe2000f8e02ff */
[-C--:B------:R-:W-:Y:S01]  /*7050*/  LEA.HI.X.SX32 R229, R11, R0.reuse, 0x2, P3 ;  /* 0x000000000be57211 */ /* 0x080fe200018f16ff */
[----:B------:R-:W-:Y:S01]  /*7060*/  IMAD R225, R225, UR6, RZ ;  /* 0x00000006e1e17c24 */ /* 0x000fe2000f8e02ff */
[----:B------:R-:W-:Y:S01]  /*7070*/  LEA.HI.X.SX32 R251, R25, R0, 0x2, P1 ;  /* 0x0000000019fb7211 */ /* 0x000fe200008f16ff */
[----:B------:R-:W-:Y:S01]  /*7080*/  IMAD R15, R15, UR6, RZ ;  /* 0x000000060f0f7c24 */ /* 0x000fe2000f8e02ff */
[-C--:B------:R-:W-:Y:S01]  /*7090*/  LEA R20, P0, R29, R220.reuse, 0x2 ;  /* 0x000000dc1d147211 */ /* 0x080fe200078010ff */
[----:B------:R-:W-:Y:S01]  /*70a0*/  STL.64 [R1+0xfd0], R228 ;  /* 0x000fd0e401007387 */ /* 0x000fe20000100a00 */
[----:B------:R-:W-:Y:S01]  /*70b0*/  LEA R24, P6, R33, R220, 0x2 ;  /* 0x000000dc21187211 */ /* 0x000fe200078c10ff */
[----:B------:R-:W-:Y:S01]  /*70c0*/  IMAD R30, R30, UR6, RZ ;  /* 0x000000061e1e7c24 */ /* 0x000fe2000f8e02ff */
[----:B------:R-:W-:Y:S01]  /*70d0*/  LEA.HI.X.SX32 R57, R21, R0, 0x2, P2 ;  /* 0x0000000015397211 */ /* 0x000fe200010f16ff */
[----:B------:R-:W-:Y:S01]  /*70e0*/  STL.64 [R1+0xfd8], R250 ;  /* 0x000fd8fa01007387 */ /* 0x000fe20000100a00 */
[-C--:B------:R-:W-:Y:S01]  /*70f0*/  LEA R28, P5, R37, R220.reuse, 0x2 ;  /* 0x000000dc251c7211 */ /* 0x080fe200078a10ff */
[----:B------:R-:W-:Y:S01]  /*7100*/  IMAD R38, R38, UR6, RZ ;  /* 0x0000000626267c24 */ /* 0x000fe2000f8e02ff */
[-C--:B------:R-:W-:Y:S01]  /*7110*/  LEA R32, P4, R41, R220.reuse, 0x2 ;  /* 0x000000dc29207211 */ /* 0x080fe200078810ff */
[----:B------:R1:W-:Y:S01]  /*7120*/  STL.64 [R1+0x18], R56 ;  /* 0x0000183801007387 */ /* 0x0003e20000100a00 */
[-C--:B------:R-:W-:Y:S01]  /*7130*/  LEA R36, P3, R49, R220.reuse, 0x2 ;  /* 0x000000dc31247211 */ /* 0x080fe200078610ff */
        /* <DEDUP_REMOVED lines=9> */
[----:B------:R-:W-:Y:S01]  /*71d0*/  LEA R52, P6, R77, R220, 0x2 ;  /* 0x000000dc4d347211 */ /* 0x000fe200078c10ff */
[----:B------:R-:W-:Y:S01]  /*71e0*/  STL.64 [R1+0xfe0], R20 ;  /* 0x000fe01401007387 */ /* 0x000fe20000100a00 */
[-C--:B------:R-:W-:Y:S01]  /*71f0*/  LEA.HI.X.SX32 R29, R37, R0.reuse, 0x2, P5 ;  /* 0x00000000251d7211 */ /* 0x080fe200028f16ff */
[----:B------:R-:W-:Y:S01]  /*7200*/  IMAD R169, R169, UR6, RZ ;  /* 0x00000006a9a97c24 */ /* 0x000fe2000f8e02ff */
[----:B------:R-:W-:Y:S01]  /*7210*/  LEA.HI.X.SX32 R33, R41, R0, 0x2, P4 ;  /* 0x0000000029217211 */ /* 0x000fe200020f16ff */
[----:B------:R2:W-:Y:S01]  /*7220*/  STL.64 [R1+0xfe8], R24 ;  /* 0x000fe81801007387 */ /* 0x0005e20000100a00 */
[-C--:B-1----:R-:W-:Y:S01]  /*7230*/  LEA R56, P5, R81, R220.reuse, 0x2 ;  /* 0x000000dc51387211 */ /* 0x082fe200078a10ff */
[----:B------:R-:W-:Y:S01]  /*7240*/  IMAD R183, R183, UR6, RZ ;  /* 0x00000006b7b77c24 */ /* 0x000fe2000f8e02ff */
[----:B------:R-:W-:Y:S01]  /*7250*/  LEA R60, P4, R85, R220, 0x2 ;  /* 0x000000dc553c7211 */ /* 0x000fe200078810ff */
[----:B------:R-:W-:Y:S01]  /*7260*/  STL.64 [R1+0xff0], R28 ;  /* 0x000ff01c01007387 */ /* 0x000fe20000100a00 */
[-C--:B------:R-:W-:Y:S01]  /*7270*/  LEA.HI.X.SX32 R37, R49, R0.reuse, 0x2, P3 ;  /* 0x0000000031257211 */ /* 0x080fe200018f16ff */
[----:B------:R-:W-:Y:S01]  /*7280*/  IMAD R191, R191, UR6, RZ ;  /* 0x00000006bfbf7c24 */ /* 0x000fe2000f8e02ff */
[----:B------:R-:W-:Y:S01]  /*7290*/  LEA.HI.X.SX32 R41, R53, R0, 0x2, P2 ;  /* 0x0000000035297211 */ /* 0x000fe200010f16ff */
[----:B------:R-:W-:Y:S01]  /*72a0*/  STL [R1+0xffc], R32 ;  /* 0x000ffc2001007387 */ /* 0x000fe20000100800 */
[-C--:B------:R-:W-:Y:S01]  /*72b0*/  LEA R48, P0, R73, R220.reuse, 0x2 ;  /* 0x000000dc49307211 */ /* 0x080fe200078010ff */
[----:B------:R-:W-:Y:S01]  /*72c0*/  IMAD R199, R199, UR6, RZ ;  /* 0x00000006c7c77c24 */ /* 0x000fe2000f8e02ff */
[-C--:B------:R-:W-:Y:S01]  /*72d0*/  LEA R64, P3, R89, R220.reuse, 0x2 ;  /* 0x000000dc59407211 */ /* 0x080fe200078610ff */
[----:B------:R-:W-:Y:S01]  /*72e0*/  STL [R1+0xff8], R33 ;  /* 0x000ff82101007387 */ /* 0x000fe20000100800 */
[----:B------:R-:W-:Y:S01]  /*72f0*/  LEA R68, P2, R93, R220, 0x2 ;  /* 0x000000dc5d447211 */ /* 0x000fe200078410ff */
[----:B------:R-:W-:Y:S01]  /*7300*/  IMAD R207, R207, UR6, RZ ;  /* 0x00000006cfcf7c24 */ /* 0x000fe2000f8e02ff */
[----:B------:R-:W-:Y:S01]  /*7310*/  LEA.HI.X.SX32 R45, R69, R0, 0x2, P1 ;  /* 0x00000000452d7211 */ /* 0x000fe200008f16ff */
[----:B------:R-:W-:Y:S01]  /*7320*/  STL [R1+0x1004], R36 ;  /* 0x0010042401007387 */ /* 0x000fe20000100800 */
[----:B------:R-:W-:Y:S01]  /*7330*/  LEA R72, P1, R97, R220, 0x2 ;  /* 0x000000dc61487211 */ /* 0x000fe200078210ff */
[----:B------:R-:W-:Y:S01]  /*7340*/  IMAD R173, R173, UR6, RZ ;  /* 0x00000006adad7c24 */ /* 0x000fe2000f8e02ff */
[----:B------:R-:W-:Y:S01]  /*7350*/  LEA.HI.X.SX32 R53, R77, R0, 0x2, P6 ;  /* 0x000000004d357211 */ /* 0x000fe200030f16ff */
[----:B------:R-:W-:Y:S01]  /*7360*/  STL [R1+0x1000], R37 ;  /* 0x0010002501007387 */ /* 0x000fe20000100800 */
[----:B------:R-:W-:Y:S01]  /*7370*/  LEA R80, P6, R105, R220, 0x2 ;  /* 0x000000dc69507211 */ /* 0x000fe200078c10ff */
[----:B------:R-:W-:Y:S01]  /*7380*/  IMAD R172, R172, UR6, RZ ;  /* 0x00000006acac7c24 */ /* 0x000fe2000f8e02ff */
[-C--:B------:R-:W-:Y:S01]  /*7390*/  LEA.HI.X.SX32 R57, R81, R0.reuse, 0x2, P5 ;  /* 0x0000000051397211 */ /* 0x080fe200028f16ff */
[----:B------:R-:W-:Y:S01]  /*73a0*/  STL [R1+0x100c], R40 ;  /* 0x00100c2801007387 */ /* 0x000fe20000100800 */
[-C--:B------:R-:W-:Y:S01]  /*73b0*/  LEA.HI.X.SX32 R61, R85, R0.reuse, 0x2, P4 ;  /* 0x00000000553d7211 */ /* 0x080fe200020f16ff */
[----:B------:R-:W-:Y:S01]  /*73c0*/  VIADD R239, R236, 0xfffffffb ;  /* 0xfffffffbecef7836 */ /* 0x000fe20000000000 */
[----:B------:R-:W-:Y:S01]  /*73d0*/  LEA.HI.X.SX32 R49, R73, R0, 0x2, P0 ;  /* 0x0000000049317211 */ /* 0x000fe200000f16ff */
[----:B------:R-:W-:Y:S01]  /*73e0*/  STL [R1+0x1008], R41 ;  /* 0x0010082901007387 */ /* 0x000fe20000100800 */
[----:B------:R-:W-:-:S02]  /*73f0*/  LEA R84, P5, R109, R220, 0x2 ;  /* 0x000000dc6d547211 */ /* 0x000fc400078a10ff */
[----:B------:R-:W-:Y:S02]  /*7400*/  LEA R88, P4, R113, R220, 0x2 ;  /* 0x000000dc71587211 */ /* 0x000fe400078810ff */
[-C--:B------:R-:W-:Y:S02]  /*7410*/  LEA.HI.X.SX32 R65, R89, R0.reuse, 0x2, P3 ;  /* 0x0000000059417211 */ /* 0x080fe400018f16ff */
[----:B------:R-:W-:Y:S02]  /*7420*/  LEA.HI.X.SX32 R69, R93, R0, 0x2, P2 ;  /* 0x000000005d457211 */ /* 0x000fe400010f16ff */
[-C--:B------:R-:W-:Y:S02]  /*7430*/  LEA R76, P0, R101, R220.reuse, 0x2 ;  /* 0x000000dc654c7211 */ /* 0x080fe400078010ff */
[-C--:B------:R-:W-:Y:S02]  /*7440*/  LEA R92, P3, R117, R220.reuse, 0x2 ;  /* 0x000000dc755c7211 */ /* 0x080fe400078610ff */
[----:B------:R-:W-:-:S02]  /*7450*/  LEA R96, P2, R121, R220, 0x2 ;  /* 0x000000dc79607211 */ /* 0x000fc400078410ff */
[----:B------:R-:W-:Y:S02]  /*7460*/  LEA.HI.X.SX32 R73, R97, R0, 0x2, P1 ;  /* 0x0000000061497211 */ /* 0x000fe400008f16ff */
[----:B------:R-:W-:Y:S02]  /*7470*/  LEA R100, P1, R131, R220, 0x2 ;  /* 0x000000dc83647211 */ /* 0x000fe400078210ff */
[----:B------:R-:W-:Y:S02]  /*7480*/  LEA.HI.X.SX32 R81, R105, R0, 0x2, P6 ;  /* 0x0000000069517211 */ /* 0x000fe400030f16ff */
[----:B------:R-:W-:Y:S02]  /*7490*/  LEA R108, P6, R245, R220, 0x2 ;  /* 0x000000dcf56c7211 */ /* 0x000fe400078c10ff */
[-C--:B------:R-:W-:Y:S02]  /*74a0*/  LEA.HI.X.SX32 R85, R109, R0.reuse, 0x2, P5 ;  /* 0x000000006d557211 */ /* 0x080fe400028f16ff */
[----:B------:R-:W-:-:S02]  /*74b0*/  LEA.HI.X.SX32 R89, R113, R0, 0x2, P4 ;  /* 0x0000000071597211 */ /* 0x000fc400020f16ff */
[----:B------:R-:W-:Y:S02]  /*74c0*/  LEA.HI.X.SX32 R77, R101, R0, 0x2, P0 ;  /* 0x00000000654d7211 */ /* 0x000fe400000f16ff */
[-C--:B------:R-:W-:Y:S02]  /*74d0*/  LEA R112, P5, R247, R220.reuse, 0x2 ;  /* 0x000000dcf7707211 */ /* 0x080fe400078a10ff */
[----:B------:R-:W-:Y:S02]  /*74e0*/  LEA R116, P4, R249, R220, 0x2 ;  /* 0x000000dcf9747211 */ /* 0x000fe400078810ff */
[-C--:B------:R-:W-:Y:S02]  /*74f0*/  LEA.HI.X.SX32 R93, R117, R0.reuse, 0x2, P3 ;  /* 0x00000000755d7211 */ /* 0x080fe400018f16ff */
[----:B------:R-:W-:Y:S02]  /*7500*/  LEA.HI.X.SX32 R97, R121, R0, 0x2, P2 ;  /* 0x0000000079617211 */ /* 0x000fe400010f16ff */
[----:B------:R-:W-:-:S02]  /*7510*/  LEA R120, P3, R2, R220, 0x2 ;  /* 0x000000dc02787211 */ /* 0x000fc400078610ff */
[----:B------:R-:W-:Y:S02]  /*7520*/  LEA R10, P2, R8, R220, 0x2 ;  /* 0x000000dc080a7211 */ /* 0x000fe400078410ff */
[----:B------:R-:W-:Y:S02]  /*7530*/  LEA.HI.X.SX32 R101, R131, R0, 0x2, P1 ;  /* 0x0000000083657211 */ /* 0x000fe400008f16ff */
[----:B------:R-:W-:Y:S02]  /*7540*/  LEA R244, P1, R16, R220, 0x2 ;  /* 0x000000dc10f47211 */ /* 0x000fe400078210ff */
[----:B------:R-:W-:Y:S02]  /*7550*/  LEA.HI.X.SX32 R109, R245, R0, 0x2, P6 ;  /* 0x00000000f56d7211 */ /* 0x000fe400030f16ff */
[----:B------:R-:W-:Y:S02]  /*7560*/  LEA R250, P6, R139, R220, 0x2 ;  /* 0x000000dc8bfa7211 */ /* 0x000fe400078c10ff */
        /* <DEDUP_REMOVED lines=10> */
[-C--:B------:R-:W-:Y:S02]  /*7610*/  LEA.HI.X.SX32 R251, R139, R0.reuse, 0x2, P6 ;  /* 0x000000008bfb7211 */ /* 0x080fe400030f16ff */
[-C--:B------:R-:W-:Y:S02]  /*7620*/  LEA.HI.X.SX32 R229, R143, R0.reuse, 0x2, P5 ;  /* 0x000000008fe57211 */ /* 0x080fe400028f16ff */
[-C--:B------:R-:W-:Y:S01]  /*7630*/  LEA.HI.X.SX32 R139, R147, R0.reuse, 0x2, P4 ;  /* 0x00000000938b7211 */ /* 0x080fe200020f16ff */
[----:B------:R1:W-:Y:S01]  /*7640*/  STL.64 [R1+0x30], R250 ;  /* 0x000030fa01007387 */ /* 0x0003e20000100a00 */
[----:B------:R-:W-:-:S02]  /*7650*/  LEA.HI.X.SX32 R143, R151, R0, 0x2, P3 ;  /* 0x00000000978f7211 */ /* 0x000fc400018f16ff */
[----:B------:R-:W-:Y:S01]  /*7660*/  LEA.HI.X.SX32 R147, R153, R0, 0x2, P2 ;  /* 0x0000000099937211 */ /* 0x000fe200010f16ff */
[----:B------:R-:W-:Y:S01]  /*7670*/  STL.64 [R1+0x10], R228 ;  /* 0x000010e401007387 */ /* 0x000fe20000100a00 */
[----:B------:R-:W-:Y:S02]  /*7680*/  LEA R170, P2, R171, R220, 0x2 ;  /* 0x000000dcabaa7211 */ /* 0x000fe400078410ff */
[----:B------:R-:W-:Y:S02]  /*7690*/  LEA.HI.X.SX32 R151, R157, R0, 0x2, P1 ;  /* 0x000000009d977211 */ /* 0x000fe400008f16ff */
[----:B------:R-:W-:Y:S02]  /*76a0*/  LEA R174, P1, R175, R220, 0x2 ;  /* 0x000000dcafae7211 */ /* 0x000fe400078210ff */
[----:B------:R-:W-:Y:S02]  /*76b0*/  LEA.HI.X.SX32 R171, R171, R0, 0x2, P2 ;  /* 0x00000000abab7211 */ /* 0x000fe400010f16ff */
[----:B------:R-:W-:-:S02]  /*76c0*/  LEA R196, P2, R197, R220, 0x2 ;  /* 0x000000dcc5c47211 */ /* 0x000fc400078410ff */
[----:B------:R-:W-:Y:S02]  /*76d0*/  LEA.HI.X.SX32 R175, R175, R0, 0x2, P1 ;  /* 0x00000000afaf7211 */ /* 0x000fe400008f16ff */
[----:B------:R-:W-:Y:S02]  /*76e0*/  LEA R200, P1, R201, R220, 0x2 ;  /* 0x000000dcc9c87211 */ /* 0x000fe400078210ff */
[----:B------:R-:W-:Y:S02]  /*76f0*/  LEA.HI.X.SX32 R197, R197, R0, 0x2, P2 ;  /* 0x00000000c5c57211 */ /* 0x000fe400010f16ff */
[----:B------:R-:W-:Y:S02]  /*7700*/  LEA R222, P2, R223, R220, 0x2 ;  /* 0x000000dcdfde7211 */ /* 0x000fe400078410ff */
[----:B------:R-:W-:Y:S02]  /*7710*/  LEA.HI.X.SX32 R201, R201, R0, 0x2, P1 ;  /* 0x00000000c9c97211 */ /* 0x000fe400008f16ff */
[----:B------:R-:W-:-:S02]  /*7720*/  LEA R226, P1, R227, R220, 0x2 ;  /* 0x000000dce3e27211 */ /* 0x000fc400078210ff */
[----:B------:R-:W-:Y:S02]  /*7730*/  LEA.HI.X.SX32 R223, R223, R0, 0x2, P2 ;  /* 0x00000000dfdf7211 */ /* 0x000fe400010f16ff */
[----:B--2---:R-:W-:Y:S02]  /*7740*/  LEA R24, P2, R221, R220, 0x2 ;  /* 0x000000dcdd187211 */ /* 0x004fe400078410ff */
[----:B------:R-:W-:Y:S02]  /*7750*/  LEA.HI.X.SX32 R227, R227, R0, 0x2, P1 ;  /* 0x00000000e3e37211 */ /* 0x000fe400008f16ff */
[----:B------:R-:W-:Y:S02]  /*7760*/  LEA R20, P1, R217, R220, 0x2 ;  /* 0x000000dcd9147211 */ /* 0x000fe400078210ff */
[-C--:B------:R-:W-:Y:S02]  /*7770*/  LEA.HI.X.SX32 R25, R221, R0.reuse, 0x2, P2 ;  /* 0x00000000dd197211 */ /* 0x080fe400010f16ff */
[----:B------:R-:W-:-:S02]  /*7780*/  LEA.HI.X.SX32 R21, R217, R0, 0x2, P1 ;  /* 0x00000000d9157211 */ /* 0x000fc400008f16ff */
[-C--:B------:R-:W-:Y:S01]  /*7790*/  LEA R104, P0, R243, R220.reuse, 0x2 ;  /* 0x000000dcf3687211 */ /* 0x080fe200078010ff */
[----:B------:R-:W-:Y:S01]  /*77a0*/  STL.64 [R1+0x28], R24 ;  /* 0x0000281801007387 */ /* 0x000fe20000100a00 */
[----:B------:R-:W-:Y:S02]  /*77b0*/  LEA R156, P6, R165, R220, 0x2 ;  /* 0x000000dca59c7211 */ /* 0x000fe400078c10ff */
[----:B------:R-:W-:Y:S01]  /*77c0*/  LEA.HI.X.SX32 R105, R243, R0, 0x2, P0 ;  /* 0x00000000f3697211 */ /* 0x000fe200000f16ff */
[----:B------:R2:W-:Y:S01]  /*77d0*/  STL.64 [R1+0x8], R20 ;  /* 0x0000081401007387 */ /* 0x0005e20000100a00 */
[CC--:B------:R-:W-:Y:S02]  /*77e0*/  LEA R130, P0, R12.reuse, R220.reuse, 0x2 ;  /* 0x000000dc0c827211 */ /* 0x0c0fe400078010ff */
[----:B------:R-:W-:Y:S01]  /*77f0*/  LEA R160, P5, R167, R220, 0x2 ;  /* 0x000000dca7a07211 */ /* 0x000fe200078a10ff */
[----:B-1----:R-:W3:Y:S01]  /*7800*/  LDL.LU R251, [R1+0x50] ;  /* 0x0000500001fb7983 */ /* 0x002ee20000300800 */
[----:B------:R-:W-:-:S02]  /*7810*/  LEA.HI.X.SX32 R131, R12, R0, 0x2, P0 ;  /* 0x000000000c837211 */ /* 0x000fc400000f16ff */
[-C--:B------:R-:W-:Y:S02]  /*7820*/  LEA R152, P0, R161, R220.reuse, 0x2 ;  /* 0x000000dca1987211 */ /* 0x080fe400078010ff */
[-C--:B------:R-:W-:Y:S02]  /*7830*/  LEA R164, P4, R235, R220.reuse, 0x2 ;  /* 0x000000dceba47211 */ /* 0x080fe400078810ff */
[----:B------:R-:W-:Y:S02]  /*7840*/  LEA R166, P3, R241, R220, 0x2 ;  /* 0x000000dcf1a67211 */ /* 0x000fe400078610ff */
[-C--:B------:R-:W-:Y:S02]  /*7850*/  LEA.HI.X.SX32 R153, R161, R0.reuse, 0x2, P0 ;  /* 0x00000000a1997211 */ /* 0x080fe400000f16ff */
[-C--:B------:R-:W-:Y:S02]  /*7860*/  LEA.HI.X.SX32 R157, R165, R0.reuse, 0x2, P6 ;  /* 0x00000000a59d7211 */ /* 0x080fe400030f16ff */
[----:B------:R-:W-:-:S02]  /*7870*/  LEA.HI.X.SX32 R161, R167, R0, 0x2, P5 ;  /* 0x00000000a7a17211 */ /* 0x000fc400028f16ff */
[----:B------:R-:W-:Y:S02]  /*7880*/  LEA.HI.X.SX32 R165, R235, R0, 0x2, P4 ;  /* 0x00000000eba57211 */ /* 0x000fe400020f16ff */
[-C--:B------:R-:W-:Y:S02]  /*7890*/  LEA R178, P0, R179, R220.reuse, 0x2 ;  /* 0x000000dcb3b27211 */ /* 0x080fe400078010ff */
[-C--:B------:R-:W-:Y:S02]  /*78a0*/  LEA R180, P6, R181, R220.reuse, 0x2 ;  /* 0x000000dcb5b47211 */ /* 0x080fe400078c10ff */
[-C--:B------:R-:W-:Y:S02]  /*78b0*/  LEA R184, P5, R185, R220.reuse, 0x2 ;  /* 0x000000dcb9b87211 */ /* 0x080fe400078a10ff */
[----:B------:R-:W-:Y:S02]  /*78c0*/  LEA R188, P4, R189, R220, 0x2 ;  /* 0x000000dcbdbc7211 */ /* 0x000fe400078810ff */
[----:B------:R-:W-:-:S02]  /*78d0*/  LEA.HI.X.SX32 R167, R241, R0, 0x2, P3 ;  /* 0x00000000f1a77211 */ /* 0x000fc400018f16ff */
[----:B------:R-:W-:Y:S02]  /*78e0*/  LEA R192, P3, R193, R220, 0x2 ;  /* 0x000000dcc1c07211 */ /* 0x000fe400078610ff */
[-C--:B------:R-:W-:Y:S02]  /*78f0*/  LEA.HI.X.SX32 R179, R179, R0.reuse, 0x2, P0 ;  /* 0x00000000b3b37211 */ /* 0x080fe400000f16ff */
[-C--:B------:R-:W-:Y:S02]  /*7900*/  LEA.HI.X.SX32 R181, R181, R0.reuse, 0x2, P6 ;  /* 0x00000000b5b57211 */ /* 0x080fe400030f16ff */
[-C--:B------:R-:W-:Y:S02]  /*7910*/  LEA.HI.X.SX32 R185, R185, R0.reuse, 0x2, P5 ;  /* 0x00000000b9b97211 */ /* 0x080fe400028f16ff */
[----:B------:R-:W-:Y:S02]  /*7920*/  LEA.HI.X.SX32 R189, R189, R0, 0x2, P4 ;  /* 0x00000000bdbd7211 */ /* 0x000fe400020f16ff */
[----:B------:R-:W-:-:S02]  /*7930*/  LEA R204, P0, R205, R220, 0x2 ;  /* 0x000000dccdcc7211 */ /* 0x000fc400078010ff */
[-C--:B------:R-:W-:Y:S02]  /*7940*/  LEA R208, P6, R209, R220.reuse, 0x2 ;  /* 0x000000dcd1d07211 */ /* 0x080fe400078c10ff */
[-C--:B------:R-:W-:Y:S02]  /*7950*/  LEA R210, P5, R211, R220.reuse, 0x2 ;  /* 0x000000dcd3d27211 */ /* 0x080fe400078a10ff */
[----:B------:R-:W-:Y:S02]  /*7960*/  LEA R214, P4, R215, R220, 0x2 ;  /* 0x000000dcd7d67211 */ /* 0x000fe400078810ff */
[----:B------:R-:W-:Y:S02]  /*7970*/  LEA.HI.X.SX32 R193, R193, R0, 0x2, P3 ;  /* 0x00000000c1c17211 */ /* 0x000fe400018f16ff */
[----:B------:R-:W-:Y:S02]  /*7980*/  LEA R218, P3, R219, R220, 0x2 ;  /* 0x000000dcdbda7211 */ /* 0x000fe400078610ff */
[----:B------:R-:W-:-:S02]  /*7990*/  LEA.HI.X.SX32 R205, R205, R0, 0x2, P0 ;  /* 0x00000000cdcd7211 */ /* 0x000fc400000f16ff */
[-C--:B------:R-:W-:Y:S02]  /*79a0*/  LEA.HI.X.SX32 R209, R209, R0.reuse, 0x2, P6 ;  /* 0x00000000d1d17211 */ /* 0x080fe400030f16ff */
[-C--:B------:R-:W-:Y:S02]  /*79b0*/  LEA.HI.X.SX32 R211, R211, R0.reuse, 0x2, P5 ;  /* 0x00000000d3d37211 */ /* 0x080fe400028f16ff */
[----:B------:R-:W-:Y:S02]  /*79c0*/  LEA.HI.X.SX32 R215, R215, R0, 0x2, P4 ;  /* 0x00000000d7d77211 */ /* 0x000fe400020f16ff */
[-C--:B------:R-:W-:Y:S02]  /*79d0*/  LEA R230, P0, R231, R220.reuse, 0x2 ;  /* 0x000000dce7e67211 */ /* 0x080fe400078010ff */
[-C--:B------:R-:W-:Y:S02]  /*79e0*/  LEA R234, P6, R233, R220.reuse, 0x2 ;  /* 0x000000dce9ea7211 */ /* 0x080fe400078c10ff */
[----:B------:R-:W-:-:S02]  /*79f0*/  LEA R12, P5, R13, R220, 0x2 ;  /* 0x000000dc0d0c7211 */ /* 0x000fc400078a10ff */
[----:B------:R-:W-:Y:S02]  /*7a00*/  LEA R74, P4, R75, R220, 0x2 ;  /* 0x000000dc4b4a7211 */ /* 0x000fe400078810ff */
[----:B------:R-:W-:Y:S02]  /*7a10*/  LEA.HI.X.SX32 R219, R219, R0, 0x2, P3 ;  /* 0x00000000dbdb7211 */ /* 0x000fe400018f16ff */
        /* <DEDUP_REMOVED lines=26> */
[-C--:B------:R-:W-:Y:S02]  /*7bc0*/  LEA.HI.X.SX32 R9, R9, R0.reuse, 0x2, P6 ;  /* 0x0000000009097211 */ /* 0x080fe400030f16ff */
[----:B------:R-:W-:-:S02]  /*7bd0*/  LEA.HI.X.SX32 R35, R35, R0, 0x2, P5 ;  /* 0x0000000023237211 */ /* 0x000fc400028f16ff */
[----:B------:R-:W-:Y:S02]  /*7be0*/  LEA.HI.X.SX32 R67, R67, R0, 0x2, P4 ;  /* 0x0000000043437211 */ /* 0x000fe400020f16ff */
[-C--:B------:R-:W-:Y:S02]  /*7bf0*/  LEA R128, P2, R129, R220.reuse, 0x2 ;  /* 0x000000dc81807211 */ /* 0x080fe400078410ff */
[-C--:B------:R-:W-:Y:S02]  /*7c00*/  LEA R158, P1, R159, R220.reuse, 0x2 ;  /* 0x000000dc9f9e7211 */ /* 0x080fe400078210ff */
        /* <DEDUP_REMOVED lines=9> */
[-C--:B------:R-:W-:Y:S02]  /*7ca0*/  LEA.HI.X.SX32 R51, R51, R0.reuse, 0x2, P6 ;  /* 0x0000000033337211 */ /* 0x080fe400030f16ff */
[-C--:B------:R-:W-:Y:S02]  /*7cb0*/  LEA.HI.X.SX32 R217, R213, R0.reuse, 0x2, P5 ;  /* 0x00000000d5d97211 */ /* 0x080fe400028f16ff */
[----:B------:R-:W-:Y:S02]  /*7cc0*/  LEA.HI.X.SX32 R5, R5, R0, 0x2, P4 ;  /* 0x0000000005057211 */ /* 0x000fe400020f16ff */
[-C--:B------:R-:W-:Y:S02]  /*7cd0*/  LEA R194, P2, R195, R220.reuse, 0x2 ;  /* 0x000000dcc3c27211 */ /* 0x080fe400078410ff */
[-C--:B------:R-:W-:Y:S02]  /*7ce0*/  LEA R136, P1, R137, R220.reuse, 0x2 ;  /* 0x000000dc89887211 */ /* 0x080fe400078210ff */
        /* <DEDUP_REMOVED lines=16> */
[-C--:B--2---:R-:W-:Y:S02]  /*7df0*/  LEA R20, P5, R46, R220.reuse, 0x2 ;  /* 0x000000dc2e147211 */ /* 0x084fe400078a10ff */
        /* <DEDUP_REMOVED lines=64> */
[-C--:B------:R-:W-:Y:S02]  /*8200*/  LEA.HI.X.SX32 R213, R173, R0.reuse, 0x2, P4 ;  /* 0x00000000add57211 */ /* 0x080fe400020f16ff */
[----:B------:R-:W-:Y:S01]  /*8210*/  LEA.HI.X.SX32 R221, R172, R0, 0x2, P3 ;  /* 0x00000000acdd7211 */ /* 0x000fe200018f16ff */
[C---:B------:R-:W-:Y:S02]  /*8220*/  VIADD R0, R236.reuse, 0xfffffff7 ;  /* 0xfffffff7ec007836 */ /* 0x040fe40000000000 */
[----:B------:R-:W-:-:S03]  /*8230*/  VIADD R172, R236, 0xffffffec ;  /* 0xffffffececac7836 */ /* 0x000fc60000000000 */
[----:B------:R-:W-:Y:S02]  /*8240*/  ISETP.GE.U32.AND P2, PT, R0, 0x7fffffd8, PT ;  /* 0x7fffffd80000780c */ /* 0x000fe40003f46070 */
[----:B------:R-:W-:Y:S02]  /*8250*/  IADD3 R0, R236, -0x12, RZ ;  /* 0xffffffeeec007810 */ /* 0x000fe40007ffe0ff */
[----:B------:R-:W-:Y:S02]  /*8260*/  ISETP.GE.U32.AND P1, PT, R172, 0x7fffffcd, PT ;  /* 0x7fffffcdac00780c */ /* 0x000fe40003f26070 */
[----:B------:R-:W-:Y:S01]  /*8270*/  ISETP.GE.U32.AND P0, PT, R0, 0x7fffffcf, PT ;  /* 0x7fffffcf0000780c */ /* 0x000fe20003f06070 */
[----:B------:R-:W-:Y:S01]  /*8280*/  VIADD R0, R236, 0xffffffe8 ;  /* 0xffffffe8ec007836 */ /* 0x000fe20000000000 */
[----:B------:R-:W-:Y:S01]  /*8290*/  ISETP.GE.U32.AND P4, PT, R238, 0x7fffffe0, PT ;  /* 0x7fffffe0ee00780c */ /* 0x000fe20003f86070 */
[C---:B------:R-:W-:Y:S01]  /*82a0*/  VIADD R172, R236.reuse, 0xffffffef ;  /* 0xffffffefecac7836 */ /* 0x040fe20000000000 */
[----:B------:R-:W-:Y:S01]  /*82b0*/  SEL R238, RZ, 0x1, P1 ;  /* 0x00000001ffee7807 */ /* 0x000fe20000800000 */
[----:B------:R-:W-:Y:S01]  /*82c0*/  VIADD R173, R236, 0xffffffed ;  /* 0xffffffedecad7836 */ /* 0x000fe20000000000 */
[----:B------:R-:W-:Y:S01]  /*82d0*/  ISETP.GE.U32.AND P1, PT, R0, 0x7fffffc9, PT ;  /* 0x7fffffc90000780c */ /* 0x000fe20003f26070 */
[----:B------:R-:W-:Y:S01]  /*82e0*/  VIADD R0, R236, 0xffffffea ;  /* 0xffffffeaec007836 */ /* 0x000fe20000000000 */
[----:B------:R-:W-:Y:S01]  /*82f0*/  ISETP.GE.U32.AND P5, PT, R172, 0x7fffffd0, PT ;  /* 0x7fffffd0ac00780c */ /* 0x000fe20003fa6070 */
[C---:B------:R-:W-:Y:S01]  /*8300*/  VIADD R172, R236.reuse, 0xffffffe9 ;  /* 0xffffffe9ecac7836 */ /* 0x040fe20000000000 */
[----:B------:R-:W-:Y:S01]  /*8310*/  ISETP.GE.U32.AND P6, PT, R173, 0x7fffffce, PT ;  /* 0x7fffffcead00780c */ /* 0x000fe20003fc6070 */
[C---:B------:R-:W-:Y:S01]  /*8320*/  VIADD R247, R236.reuse, 0xffffffe5 ;  /* 0xffffffe5ecf77836 */ /* 0x040fe20000000000 */
[----:B------:R-:W-:Y:S01]  /*8330*/  SEL R25, RZ, 0x4, P0 ;  /* 0x00000004ff197807 */ /* 0x000fe20000000000 */
[----:B------:R-:W-:Y:S01]  /*8340*/  VIADD R246, R236, 0xffffffe4 ;  /* 0xffffffe4ecf67836 */ /* 0x000fe20000000000 */
[----:B------:R-:W-:-:S02]  /*8350*/  ISETP.GE.U32.AND P0, PT, R0, 0x7fffffcb, PT ;  /* 0x7fffffcb0000780c */ /* 0x000fc40003f06070 */
[----:B------:R-:W-:Y:S01]  /*8360*/  ISETP.GE.U32.AND P3, PT, R239, 0x7fffffdc, PT ;  /* 0x7fffffdcef00780c */ /* 0x000fe20003f66070 */
[----:B------:R-:W-:Y:S01]  /*8370*/  VIADD R239, R236, 0xffffffeb ;  /* 0xffffffebecef7836 */ /* 0x000fe20000000000 */
[----:B------:R-:W-:Y:S02]  /*8380*/  SEL R173, RZ, 0x1fffe, P6 ;  /* 0x0001fffeffad7807 */ /* 0x000fe40003000000 */
[----:B------:R-:W-:Y:S02]  /*8390*/  ISETP.GE.U32.AND P6, PT, R172, 0x7fffffca, PT ;  /* 0x7fffffcaac00780c */ /* 0x000fe40003fc6070 */
[----:B------:R-:W-:Y:S02]  /*83a0*/  SEL R249, RZ, 0x4, P0 ;  /* 0x00000004fff97807 */ /* 0x000fe40000000000 */
[----:B------:R-:W-:Y:S02]  /*83b0*/  SEL R172, RZ, 0x1, P1 ;  /* 0x00000001ffac7807 */ /* 0x000fe40000800000 */
[----:B------:R-:W-:Y:S01]  /*83c0*/  ISETP.GE.U32.AND P0, PT, R247, 0x7fffffc6, PT ;  /* 0x7fffffc6f700780c */ /* 0x000fe20003f06070 */
[----:B------:R-:W-:Y:S01]  /*83d0*/  VIADD R247, R236, 0xffffffe7 ;  /* 0xffffffe7ecf77836 */ /* 0x000fe20000000000 */
[----:B------:R-:W-:Y:S01]  /*83e0*/  ISETP.GE.U32.AND P1, PT, R246, 0x7fffffc5, PT ;  /* 0x7fffffc5f600780c */ /* 0x000fe20003f26070 */
[----:B------:R1:W-:Y:S01]  /*83f0*/  STL.64 [R1+0x20], R20 ;  /* 0x0000201401007387 */ /* 0x0003e20000100a00 */
[----:B------:R-:W-:-:S02]  /*8400*/  SEL R24, RZ, 0x7fff8, P5 ;  /* 0x0007fff8ff187807 */ /* 0x000fc40002800000 */
[----:B------:R-:W-:Y:S02]  /*8410*/  ISETP.GE.U32.AND P5, PT, R239, 0x7fffffcc, PT ;  /* 0x7fffffccef00780c */ /* 0x000fe40003fa6070 */
[C---:B------:R-:W-:Y:S01]  /*8420*/  IADD3 R239, R236.reuse, -0x1a, RZ ;  /* 0xffffffe6ecef7810 */ /* 0x040fe20007ffe0ff */
[C---:B------:R-:W-:Y:S01]  /*8430*/  VIADD R28, R236.reuse, 0xffffffe0 ;  /* 0xffffffe0ec1c7836 */ /* 0x040fe20000000000 */
[----:B------:R-:W-:Y:S02]  /*8440*/  SEL R246, RZ, 0x1, P1 ;  /* 0x00000001fff67807 */ /* 0x000fe40000800000 */
[----:B------:R-:W-:Y:S01]  /*8450*/  ISETP.GE.U32.AND P1, PT, R247, 0x7fffffc8, PT ;  /* 0x7fffffc8f700780c */ /* 0x000fe20003f26070 */
[C---:B-1----:R-:W-:Y:S01]  /*8460*/  VIADD R20, R236.reuse, 0xffffffe1 ;  /* 0xffffffe1ec147836 */ /* 0x042fe20000000000 */
[----:B------:R-:W-:Y:S02]  /*8470*/  SEL R0, RZ, 0x1fffe, P6 ;  /* 0x0001fffeff007807 */ /* 0x000fe40003000000 */
[----:B------:R-:W-:Y:S01]  /*8480*/  SEL R248, RZ, 0x7fff8, P5 ;  /* 0x0007fff8fff87807 */ /* 0x000fe20002800000 */
[----:B------:R-:W-:Y:S01]  /*8490*/  VIADD R247, R236, 0xffffffe2 ;  /* 0xffffffe2ecf77836 */ /* 0x000fe20000000000 */
[----:B------:R-:W-:-:S02]  /*84a0*/  ISETP.GE.U32.AND P5, PT, R239, 0x7fffffc7, PT ;  /* 0x7fffffc7ef00780c */ /* 0x000fc40003fa6070 */
[----:B------:R-:W-:Y:S02]  /*84b0*/  SEL R239, RZ, 0x1fffe, P0 ;  /* 0x0001fffeffef7807 */ /* 0x000fe40000000000 */
[----:B------:R-:W-:Y:S02]  /*84c0*/  ISETP.GE.U32.AND P6, PT, R20, 0x7fffffc2, PT ;  /* 0x7fffffc21400780c */ /* 0x000fe40003fc6070 */
[----:B------:R-:W-:Y:S01]  /*84d0*/  SEL R20, RZ, 0x7fff8, P1 ;  /* 0x0007fff8ff147807 */ /* 0x000fe20000800000 */
[----:B------:R-:W-:Y:S01]  /*84e0*/  IMAD.IADD R172, R172, 0x1, R0 ;  /* 0x00000001acac7824 */ /* 0x000fe200078e0200 */
[----:B------:R-:W-:Y:S02]  /*84f0*/  ISETP.GE.U32.AND P1, PT, R28, 0x7fffffc1, PT ;  /* 0x7fffffc11c00780c */ /* 0x000fe40003f26070 */
[----:B------:R-:W-:Y:S02]  /*8500*/  IADD3 R0, R246, R239, RZ ;  /* 0x000000eff6007210 */ /* 0x000fe40007ffe0ff */
[----:B------:R-:W-:-:S02]  /*8510*/  ISETP.GE.U32.AND P0, PT, R247, 0x7fffffc3, PT ;  /* 0x7fffffc3f700780c */ /* 0x000fc40003f06070 */
[----:B------:R-:W-:Y:S02]  /*8520*/  SEL R247, RZ, 0x1fffe, P6 ;  /* 0x0001fffefff77807 */ /* 0x000fe40003000000 */
[----:B------:R-:W-:Y:S02]  /*8530*/  SEL R239, RZ, 0x1, P1 ;  /* 0x00000001ffef7807 */ /* 0x000fe40000800000 */
[----:B------:R-:W-:Y:S02]  /*8540*/  SEL R21, RZ, 0x4, P5 ;  /* 0x00000004ff157807 */ /* 0x000fe40002800000 */
[----:B------:R-:W-:Y:S01]  /*8550*/  LOP3.LUT R0, R0, 0x3, RZ, 0xc0, !PT ;  /* 0x0000000300007812 */ /* 0x000fe200078ec0ff */
[----:B------:R-:W-:Y:S01]  /*8560*/  IMAD.IADD R239, R239, 0x1, R247 ;  /* 0x00000001efef7824 */ /* 0x000fe200078e02f7 */
[----:B------:R-:W-:Y:S02]  /*8570*/  LOP3.LUT R172, R172, 0x3, RZ, 0xc0, !PT ;  /* 0x00000003acac7812 */ /* 0x000fe400078ec0ff */
[----:B------:R-:W-:-:S02]  /*8580*/  IADD3 R247, R0, R20, R21 ;  /* 0x0000001400f77210 */ /* 0x000fc40007ffe015 */
[----:B------:R-:W1:Y:S01]  /*8590*/  S2R R20, SR_TID.X ;  /* 0x0000000000147919 */ /* 0x000e620000002100 */
[----:B------:R-:W-:Y:S01]  /*85a0*/  IADD3 R246, R172, R248, R249 ;  /* 0x000000f8acf67210 */ /* 0x000fe20007ffe0f9 */
[----:B---3--:R-:W-:Y:S02]  /*85b0*/  IMAD R249, R251, R237, RZ ;  /* 0x000000edfbf97224 */ /* 0x008fe400078e02ff */
[----:B------:R-:W2:Y:S01]  /*85c0*/  S2R R251, SR_TID.X ;  /* 0x0000000000fb7919 */ /* 0x000ea20000002100 */
[----:B------:R-:W-:Y:S01]  /*85d0*/  IMAD.IADD R173, R238, 0x1, R173 ;  /* 0x00000001eead7824 */ /* 0x000fe200078e02ad */
[----:B------:R-:W3:Y:S01]  /*85e0*/  S2UR UR7, SR_CgaCtaId ;  /* 0x00000000000779c3 */ /* 0x000ee20000008800 */
[----:B------:R-:W-:-:S03]  /*85f0*/  VIADD R29, R236, 0xffffffe3 ;  /* 0xffffffe3ec1d7836 */ /* 0x000fc60000000000 */
[----:B------:R-:W-:Y:S02]  /*8600*/  LOP3.LUT R173, R173, 0x3, RZ, 0xc0, !PT ;  /* 0x00000003adad7812 */ /* 0x000fe400078ec0ff */
[----:B------:R-:W-:Y:S01]  /*8610*/  ISETP.GE.U32.AND P5, PT, R29, 0x7fffffc4, PT ;  /* 0x7fffffc41d00780c */ /* 0x000fe20003fa6070 */
[----:B------:R-:W-:Y:S01]  /*8620*/  IMAD R248, R252, R237, RZ ;  /* 0x000000edfcf87224 */ /* 0x000fe200078e02ff */
[----:B------:R-:W-:Y:S02]  /*8630*/  IADD3 R24, R173, R24, R25 ;  /* 0x00000018ad187210 */ /* 0x000fe40007ffe019 */
[----:B------:R-:W-:Y:S02]  /*8640*/  SEL R237, RZ, 0x4, P0 ;  /* 0x00000004ffed7807 */ /* 0x000fe40000000000 */
[----:B------:R-:W-:Y:S02]  /*8650*/  SEL R173, RZ, 0x7fff8, P5 ;  /* 0x0007fff8ffad7807 */ /* 0x000fe40002800000 */
[----:B------:R-:W-:Y:S01]  /*8660*/  LOP3.LUT R0, R239, 0x3, RZ, 0xc0, !PT ;  /* 0x00000003ef007812 */ /* 0x000fe200078ec0ff */
[----:B------:R-:W-:Y:S01]  /*8670*/  VIADD R252, R236, 0x1f ;  /* 0x0000001fecfc7836 */ /* 0x000fe20000000000 */
[----:B------:R-:W-:-:S02]  /*8680*/  LEA R238, P0, R249, UR8, 0x2 ;  /* 0x00000008f9ee7c11 */ /* 0x000fc4000f8010ff */
[----:B------:R-:W-:Y:S01]  /*8690*/  IADD3 R0, R0, R173, R237 ;  /* 0x000000ad00007210 */ /* 0x000fe20007ffe0ed */
[----:B------:R-:W-:Y:S01]  /*86a0*/  IMAD.SHL.U32 R237, R246, 0x100, RZ ;  /* 0x00000100f6ed7824 */ /* 0x000fe200078e00ff */
[----:B------:R-:W-:Y:S02]  /*86b0*/  LEA R172, P5, R248, UR8, 0x2 ;  /* 0x00000008f8ac7c11 */ /* 0x000fe4000f8a10ff */
[----:B------:R-:W-:Y:S02]  /*86c0*/  LEA.HI.X.SX32 R239, R249, UR9, 0x2, P0 ;  /* 0x00000009f9ef7c11 */ /* 0x000fe400080f16ff */
[----:B------:R-:W-:Y:S02]  /*86d0*/  ISETP.GT.AND P0, PT, R252, 0x1f, PT ;  /* 0x0000001ffc00780c */ /* 0x000fe40003f04270 */
[----:B-1----:R-:W-:Y:S02]  /*86e0*/  LOP3.LUT R21, R20, 0x1f, RZ, 0xc0, !PT ;  /* 0x0000001f14157812 */ /* 0x002fe400078ec0ff */
[----:B------:R-:W-:-:S02]  /*86f0*/  LOP3.LUT R0, R0, 0xf, RZ, 0xc0, !PT ;  /* 0x0000000f00007812 */ /* 0x000fc400078ec0ff */
[----:B------:R-:W-:Y:S02]  /*8700*/  LEA.HI.X.SX32 R173, R248, UR9, 0x2, P5 ;  /* 0x00000009f8ad7c11 */ /* 0x000fe4000a8f16ff */
[----:B------:R-:W-:Y:S01]  /*8710*/  ISETP.GE.AND P5, PT, R21, R236, PT ;  /* 0x000000ec1500720c */ /* 0x000fe20003fa6270 */
[----:B------:R-:W-:Y:S01]  /*8720*/  IMAD R0, R247, 0x10, R0 ;  /* 0x00000010f7007824 */ /* 0x000fe200078e0200 */
[----:B------:R-:W-:Y:S02]  /*8730*/  SEL R248, RZ, 0x4, !P0 ;  /* 0x00000004fff87807 */ /* 0x000fe40004000000 */
[----:B------:R-:W-:Y:S01]  /*8740*/  LOP3.LUT R237, R237, 0xf00, RZ, 0xe2, !PT ;  /* 0x00000f00eded7812 */ /* 0x000fe200078ee2ff */
[----:B------:R-:W-:Y:S01]  /*8750*/  UMOV UR6, 0x400 ;  /* 0x0000040000067882 */ /* 0x000fe20000000000 */
[----:B--2---:R-:W-:Y:S01]  /*8760*/  LOP3.LUT R251, R251, 0x3f, RZ, 0xc0, !PT ;  /* 0x0000003ffbfb7812 */ /* 0x004fe200078ec0ff */
[----:B---3--:R-:W-:Y:S01]  /*8770*/  ULEA UR7, UR7, UR6, 0x18 ;  /* 0x0000000607077291 */ /* 0x008fe2000f8ec03f */
[----:B------:R-:W-:Y:S01]  /*8780*/  SEL R40, R248, RZ, !P5 ;  /* 0x000000fff8287207 */ /* 0x000fe20006800000 */
[----:B------:R-:W-:Y:S01]  /*8790*/  IMAD R248, R24, 0x1000, R237 ;  /* 0x0000100018f87824 */ /* 0x000fe200078e02ed */
[----:B------:R-:W-:Y:S01]  /*87a0*/  USHF.L.U32 UR6, UR4, 0x2, URZ ;  /* 0x0000000204067899 */ /* 0x000fe2000800063f */
[----:B------:R-:W-:Y:S01]  /*87b0*/  LOP3.LUT R0, R0, 0xff, RZ, 0xc0, !PT ;  /* 0x000000ff00007812 */ /* 0x000fe200078ec0ff */
[----:B------:R-:W-:-:S02]  /*87c0*/  VIADD R246, R236, 0xfffffff3 ;  /* 0xfffffff3ecf67836 */ /* 0x000fc40000000000 */
[----:B------:R-:W-:Y:S01]  /*87d0*/  IMAD.SHL.U32 R24, R251, 0x4, RZ ;  /* 0x00000004fb187824 */ /* 0x000fe200078e00ff */
[----:B------:R-:W-:Y:S01]  /*87e0*/  IADD3 R248, R248, R0, RZ ;  /* 0x00000000f8f87210 */ /* 0x000fe20007ffe0ff */
[----:B------:R-:W-:Y:S01]  /*87f0*/  USHF.L.U32 UR8, UR4, 0x3, URZ ;  /* 0x0000000304087899 */ /* 0x000fe2000800063f */
[----:B------:R-:W-:Y:S01]  /*8800*/  IMAD.U32 R237, RZ, RZ, UR6 ;  /* 0x00000006ffed7e24 */ /* 0x000fe2000f8e00ff */
[----:B------:R-:W-:Y:S01]  /*8810*/  ISETP.GE.U32.AND P5, PT, R246, 0x7fffffd4, PT ;  /* 0x7fffffd4f600780c */ /* 0x000fe20003fa6070 */
[----:B------:R-:W-:Y:S01]  /*8820*/  VIADD R0, R24, UR7 ;  /* 0x0000000718007c36 */ /* 0x000fe20008000000 */
[----:B------:R-:W-:Y:S01]  /*8830*/  ULDC.64 UR12, c[0x0][0x208] ;  /* 0x00008200000c7ab9 */ /* 0x000fe20000000a00 */
[----:B------:R-:W-:Y:S01]  /*8840*/  VIADD R246, R236, 0xfffffffe ;  /* 0xfffffffeecf67836 */ /* 0x000fe20000000000 */
[----:B------:R1:W-:Y:S01]  /*8850*/  STL [R1+0x43c], R28 ;  /* 0x00043c1c01007387 */ /* 0x0003e20000100800 */
[----:B------:R-:W-:Y:S01]  /*8860*/  LOP3.LUT R248, R248, 0xffff, RZ, 0xc0, !PT ;  /* 0x0000fffff8f87812 */ /* 0x000fe200078ec0ff */
[----:B------:R-:W-:-:S02]  /*8870*/  IMAD.WIDE R32, R237, 0x4, R238 ;  /* 0x00000004ed207825 */ /* 0x000fc400078e02ee */
[----:B------:R-:W-:Y:S01]  /*8880*/  @!PT LDS RZ, [RZ] ;  /* 0x00000000fffff984 */ /* 0x000fe20000000800 */
[----:B------:R-:W-:Y:S01]  /*8890*/  @!PT LDS RZ, [RZ] ;  /* 0x00000000fffff984 */ /* 0x000fe20000000800 */
[----:B------:R-:W-:Y:S01]  /*88a0*/  @!PT LDS RZ, [RZ] ;  /* 0x00000000fffff984 */ /* 0x000fe20000000800 */
[----:B------:R-:W-:Y:S01]  /*88b0*/  LDGSTS.E [R0+0x10000], desc[UR12][R238.64], !P4 ;  /* 0x10000000ee007fae */ /* 0x000fe2000e12184c */
[----:B------:R-:W-:-:S03]  /*88c0*/  UIMAD UR6, UR4, 0xc, URZ ;  /* 0x0000000c040678a4 */ /* 0x000fc6000f8e023f */
[----:B------:R-:W-:Y:S01]  /*88d0*/  LDGSTS.E [R0+0x10100], desc[UR12][R172.64], !P4 ;  /* 0x10100000ac007fae */ /* 0x000fe2000e12184c */
[----:B-1----:R-:W-:Y:S01]  /*88e0*/  IMAD.WIDE R28, R237, 0x4, R172 ;  /* 0x00000004ed1c7825 */ /* 0x002fe200078e02ac */
[----:B------:R-:W-:Y:S02]  /*88f0*/  ISETP.GE.U32.AND P4, PT, R246, 0x7fffffdf, PT ;  /* 0x7fffffdff600780c */ /* 0x000fe40003f86070 */
[----:B------:R-:W-:Y:S01]  /*8900*/  STL [R1+0x428], R252 ;  /* 0x000428fc01007387 */ /* 0x000fe20000100800 */
[----:B------:R-:W-:Y:S01]  /*8910*/  IMAD.U32 R237, RZ, RZ, UR8 ;  /* 0x00000008ffed7e24 */ /* 0x000fe2000f8e00ff */
[----:B------:R-:W-:Y:S02]  /*8920*/  SHF.R.U32.HI R246, RZ, 0x3, R248 ;  /* 0x00000003fff67819 */ /* 0x000fe400000116f8 */
[----:B------:R1:W-:Y:S04]  /*8930*/  STL.64 [R1+0x1f8], R32 ;  /* 0x0001f82001007387 */ /* 0x0003e80000100a00 */
[----:B------:R1:W-:Y:S04]  /*8940*/  LDGSTS.E [R0+0x10800], desc[UR12][R32.64], !P3 ;  /* 0x1080000020007fae */ /* 0x0003e8000d92184c */
[----:B------:R2:W-:Y:S04]  /*8950*/  STL.64 [R1+0x1f0], R28 ;  /* 0x0001f01c01007387 */ /* 0x0005e80000100a00 */
[----:B------:R2:W-:Y:S01]  /*8960*/  LDGSTS.E [R0+0x10900], desc[UR12][R28.64], !P3 ;  /* 0x109000001c007fae */ /* 0x0005e2000d92184c */
[----:B------:R-:W-:Y:S01]  /*8970*/  LOP3.LUT P3, RZ, R246, 0x1, RZ, 0xc0, !PT ;  /* 0x00000001f6ff7812 */ /* 0x000fe2000786c0ff */
[----:B-1----:R-:W-:Y:S01]  /*8980*/  IMAD.WIDE R32, R237, 0x4, R238 ;  /* 0x00000004ed207825 */ /* 0x002fe200078e02ee */
[----:B------:R-:W-:-:S04]  /*8990*/  SHF.R.U32.HI R246, RZ, 0xf, R248 ;  /* 0x0000000ffff67819 */ /* 0x000fc800000116f8 */
[----:B------:R1:W-:Y:S01]  /*89a0*/  LDGSTS.E [R0+0x11000], desc[UR12][R32.64], !P2 ;  /* 0x1100000020007fae */ /* 0x0003e2000d12184c */
[----:B--2---:R-:W-:-:S04]  /*89b0*/  IMAD.WIDE R28, R237, 0x4, R172 ;  /* 0x00000004ed1c7825 */ /* 0x004fc800078e02ac */
[----:B------:R-:W-:Y:S01]  /*89c0*/  IMAD.U32 R237, RZ, RZ, UR6 ;  /* 0x00000006ffed7e24 */ /* 0x000fe2000f8e00ff */
[----:B------:R-:W-:Y:S01]  /*89d0*/  USHF.L.U32 UR6, UR4, 0x4, URZ ;  /* 0x0000000404067899 */ /* 0x000fe2000800063f */
[----:B------:R2:W-:Y:S01]  /*89e0*/  LDGSTS.E [R0+0x11100], desc[UR12][R28.64], !P2 ;  /* 0x111000001c007fae */ /* 0x0005e2000d12184c */
[----:B------:R-:W-:-:S03]  /*89f0*/  LOP3.LUT P2, RZ, R246, 0x1, RZ, 0xc0, !PT ;  /* 0x00000001f6ff7812 */ /* 0x000fc6000784c0ff */
[----:B------:R1:W-:Y:S01]  /*8a00*/  STL.64 [R1+0x1b8], R32 ;  /* 0x0001b82001007387 */ /* 0x0003e20000100a00 */
[----:B------:R-:W-:-:S03]  /*8a10*/  SHF.R.U32.HI R246, RZ, 0xb, R248 ;  /* 0x0000000bfff67819 */ /* 0x000fc600000116f8 */
[----:B------:R2:W-:Y:S01]  /*8a20*/  STL.64 [R1+0x1b0], R28 ;  /* 0x0001b01c01007387 */ /* 0x0005e20000100a00 */
[----:B-1----:R-:W-:-:S04]  /*8a30*/  IMAD.WIDE R32, R237, 0x4, R238 ;  /* 0x00000004ed207825 */ /* 0x002fc800078e02ee */
[----:B--2---:R-:W-:Y:S01]  /*8a40*/  IMAD.WIDE R28, R237, 0x4, R172 ;  /* 0x00000004ed1c7825 */ /* 0x004fe200078e02ac */
[----:B------:R1:W-:Y:S03]  /*8a50*/  STL.64 [R1+0x178], R32 ;  /* 0x0001782001007387 */ /* 0x0003e60000100a00 */
[----:B------:R-:W-:Y:S01]  /*8a60*/  IMAD.U32 R237, RZ, RZ, UR6 ;  /* 0x00000006ffed7e24 */ /* 0x000fe2000f8e00ff */
[----:B------:R-:W-:Y:S01]  /*8a70*/  UIMAD UR6, UR4, 0x14, URZ ;  /* 0x00000014040678a4 */ /* 0x000fe2000f8e023f */
[----:B------:R1:W-:Y:S04]  /*8a80*/  LDGSTS.E [R0+0x11800], desc[UR12][R32.64], !P5 ;  /* 0x1180000020007fae */ /* 0x0003e8000e92184c */
[----:B------:R2:W-:Y:S04]  /*8a90*/  STL.64 [R1+0x170], R28 ;  /* 0x0001701c01007387 */ /* 0x0005e80000100a00 */
[----:B------:R2:W-:Y:S01]  /*8aa0*/  LDGSTS.E [R0+0x11900], desc[UR12][R28.64], !P5 ;  /* 0x119000001c007fae */ /* 0x0005e2000e92184c */
[----:B------:R-:W-:Y:S01]  /*8ab0*/  LOP3.LUT P5, RZ, R246, 0x1, RZ, 0xc0, !PT ;  /* 0x00000001f6ff7812 */ /* 0x000fe200078ac0ff */
[----:B-1----:R-:W-:Y:S01]  /*8ac0*/  IMAD.WIDE R32, R237, 0x4, R238 ;  /* 0x00000004ed207825 */ /* 0x002fe200078e02ee */
[----:B------:R-:W-:Y:S01]  /*8ad0*/  SHF.R.U32.HI R246, RZ, 0x7, R248 ;  /* 0x00000007fff67819 */ /* 0x000fe200000116f8 */
[----:B------:R-:W-:-:S03]  /*8ae0*/  UIMAD UR8, UR4, 0x18, URZ ;  /* 0x00000018040878a4 */ /* 0x000fc6000f8e023f */
[----:B------:R1:W-:Y:S01]  /*8af0*/  LDGSTS.E [R0+0x12000], desc[UR12][R32.64], P2 ;  /* 0x1200000020007fae */ /* 0x0003e2000912184c */
[----:B--2---:R-:W-:-:S04]  /*8b00*/  IMAD.WIDE R28, R237, 0x4, R172 ;  /* 0x00000004ed1c7825 */ /* 0x004fc800078e02ac */
[----:B------:R-:W-:Y:S01]  /*8b10*/  IMAD.U32 R237, RZ, RZ, UR6 ;  /* 0x00000006ffed7e24 */ /* 0x000fe2000f8e00ff */
[----:B------:R2:W-:Y:S01]  /*8b20*/  LDGSTS.E [R0+0x12100], desc[UR12][R28.64], P2 ;  /* 0x121000001c007fae */ /* 0x0005e2000912184c */
[----:B------:R-:W-:Y:S02]  /*8b30*/  LOP3.LUT P2, RZ, R246, 0x1, RZ, 0xc0, !PT ;  /* 0x00000001f6ff7812 */ /* 0x000fe4000784c0ff */
[C---:B------:R-:W-:Y:S01]  /*8b40*/  IMAD.WIDE R250, R237.reuse, 0x4, R238 ;  /* 0x00000004edfa7825 */ /* 0x040fe200078e02ee */
[----:B------:R-:W-:Y:S01]  /*8b50*/  MOV R246, UR8 ;  /* 0x0000000800f67c02 */ /* 0x000fe20008000f00 */
[----:B------:R-:W-:Y:S02]  /*8b60*/  UIMAD UR6, UR4, 0x1c, URZ ;  /* 0x0000001c040678a4 */ /* 0x000fe4000f8e023f */
[----:B------:R-:W-:Y:S01]  /*8b70*/  IMAD.WIDE R36, R237, 0x4, R172 ;  /* 0x00000004ed247825 */ /* 0x000fe200078e02ac */
[----:B------:R1:W-:Y:S03]  /*8b80*/  STL.64 [R1+0x138], R32 ;  /* 0x0001382001007387 */ /* 0x0003e60000100a00 */
[----:B------:R-:W-:Y:S01]  /*8b90*/  VIADD R237, R236, 0xfffffffa ;  /* 0xfffffffaeced7836 */ /* 0x000fe20000000000 */
[----:B------:R-:W-:Y:S04]  /*8ba0*/  LDGSTS.E [R0+0x12800], desc[UR12][R250.64], P5 ;  /* 0x12800000fa007fae */ /* 0x000fe8000a92184c */
[----:B------:R2:W-:Y:S01]  /*8bb0*/  STL.64 [R1+0x130], R28 ;  /* 0x0001301c01007387 */ /* 0x0005e20000100a00 */
[----:B-1----:R-:W-:-:S03]  /*8bc0*/  IMAD.WIDE R32, R246, 0x4, R238 ;  /* 0x00000004f6207825 */ /* 0x002fc600078e02ee */
[----:B------:R-:W-:Y:S01]  /*8bd0*/  LDGSTS.E [R0+0x12900], desc[UR12][R36.64], P5 ;  /* 0x1290000024007fae */ /* 0x000fe2000a92184c */
[----:B------:R-:W-:Y:S01]  /*8be0*/  ISETP.GE.U32.AND P5, PT, R237, 0x7fffffdb, PT ;  /* 0x7fffffdbed00780c */ /* 0x000fe20003fa6070 */
[----:B------:R-:W-:Y:S02]  /*8bf0*/  IMAD.U32 R237, RZ, RZ, UR6 ;  /* 0x00000006ffed7e24 */ /* 0x000fe4000f8e00ff */
[----:B------:R-:W-:Y:S01]  /*8c00*/  STL.64 [R1+0xf8], R250 ;  /* 0x0000f8fa01007387 */ /* 0x000fe20000100a00 */
[----:B--2---:R-:W-:-:S03]  /*8c10*/  IMAD.WIDE R28, R246, 0x4, R172 ;  /* 0x00000004f61c7825 */ /* 0x004fc600078e02ac */
[----:B------:R-:W-:Y:S01]  /*8c20*/  STL.64 [R1+0xf0], R36 ;  /* 0x0000f02401007387 */ /* 0x000fe20000100a00 */
[----:B------:R-:W-:-:S03]  /*8c30*/  VIADD R246, R236, 0xfffffff6 ;  /* 0xfffffff6ecf67836 */ /* 0x000fc60000000000 */
[----:B------:R1:W-:Y:S04]  /*8c40*/  STL.64 [R1+0xc8], R32 ;  /* 0x0000c82001007387 */ /* 0x0003e80000100a00 */
[----:B------:R1:W-:Y:S01]  /*8c50*/  LDGSTS.E [R0+0x13000], desc[UR12][R32.64], P2 ;  /* 0x1300000020007fae */ /* 0x0003e2000912184c */
[----:B------:R-:W-:-:S03]  /*8c60*/  UIMAD UR6, UR4, 0x5, URZ ;  /* 0x00000005040678a4 */ /* 0x000fc6000f8e023f */
[----:B------:R2:W-:Y:S01]  /*8c70*/  STL.64 [R1+0xc0], R28 ;  /* 0x0000c01c01007387 */ /* 0x0005e20000100a00 */
[----:B------:R-:W-:-:S03]  /*8c80*/  LOP3.LUT R25, R24, 0x20, RZ, 0x3c, !PT ;  /* 0x0000002018197812 */ /* 0x000fc600078e3cff */
[----:B------:R2:W-:Y:S01]  /*8c90*/  LDGSTS.E [R0+0x13100], desc[UR12][R28.64], P2 ;  /* 0x131000001c007fae */ /* 0x0005e2000912184c */
[----:B------:R-:W-:Y:S01]  /*8ca0*/  ISETP.GE.U32.AND P2, PT, R246, 0x7fffffd7, PT ;  /* 0x7fffffd7f600780c */ /* 0x000fe20003f46070 */
[----:B-1----:R-:W-:-:S04]  /*8cb0*/  IMAD.WIDE R32, R237, 0x4, R238 ;  /* 0x00000004ed207825 */ /* 0x002fc800078e02ee */
[----:B------:R-:W-:Y:S01]  /*8cc0*/  IMAD.U32 R246, RZ, RZ, UR4 ;  /* 0x00000004fff67e24 */ /* 0x000fe2000f8e00ff */
[----:B------:R1:W-:Y:S01]  /*8cd0*/  LDGSTS.E [R0+0x13800], desc[UR12][R32.64], P3 ;  /* 0x1380000020007fae */ /* 0x0003e2000992184c */
[----:B--2---:R-:W-:-:S04]  /*8ce0*/  IMAD.WIDE R28, R237, 0x4, R172 ;  /* 0x00000004ed1c7825 */ /* 0x004fc800078e02ac */
[----:B------:R-:W-:Y:S01]  /*8cf0*/  VIADD R237, R236, 0xfffffff2 ;  /* 0xfffffff2eced7836 */ /* 0x000fe20000000000 */
[----:B------:R1:W-:Y:S04]  /*8d00*/  STL.64 [R1+0x98], R32 ;  /* 0x0000982001007387 */ /* 0x0003e80000100a00 */
[----:B------:R2:W-:Y:S01]  /*8d10*/  LDGSTS.E [R0+0x13900], desc[UR12][R28.64], P3 ;  /* 0x139000001c007fae */ /* 0x0005e2000992184c */
[----:B------:R-:W-:Y:S01]  /*8d20*/  ISETP.GE.U32.AND P3, PT, R237, 0x7fffffd3, PT ;  /* 0x7fffffd3ed00780c */ /* 0x000fe20003f66070 */
[----:B------:R-:W-:Y:S02]  /*8d30*/  VIADD R237, R25, UR7 ;  /* 0x0000000719ed7c36 */ /* 0x000fe40008000000 */
[----:B------:R2:W-:Y:S01]  /*8d40*/  STL.64 [R1+0x90], R28 ;  /* 0x0000901c01007387 */ /* 0x0005e20000100a00 */
[----:B-1----:R-:W-:-:S03]  /*8d50*/  IMAD.WIDE R32, R246, 0x4, R238 ;  /* 0x00000004f6207825 */ /* 0x002fc600078e02ee */
[----:B------:R-:W-:Y:S01]  /*8d60*/  STL [R1+0xfc0], R0 ;  /* 0x000fc00001007387 */ /* 0x000fe20000100800 */
[----:B------:R-:W-:Y:S02]  /*8d70*/  VIADD R247, R236, 0xfffffffd ;  /* 0xfffffffdecf77836 */ /* 0x000fe40000000000 */
[----:B--2---:R-:W-:Y:S01]  /*8d80*/  IMAD.WIDE R28, R246, 0x4, R172 ;  /* 0x00000004f61c7825 */ /* 0x004fe200078e02ac */
[----:B------:R-:W-:Y:S01]  /*8d90*/  MOV R246, UR6 ;  /* 0x0000000600f67c02 */ /* 0x000fe20008000f00 */
[----:B------:R-:W-:Y:S01]  /*8da0*/  UIMAD UR6, UR4, 0x9, URZ ;  /* 0x00000009040678a4 */ /* 0x000fe2000f8e023f */
[----:B------:R1:W-:Y:S04]  /*8db0*/  STL.64 [R1+0x228], R32 ;  /* 0x0002282001007387 */ /* 0x0003e80000100a00 */
[----:B------:R1:W-:Y:S04]  /*8dc0*/  LDGSTS.E [R237+0x10200], desc[UR12][R32.64], !P4 ;  /* 0x1020000020ed7fae */ /* 0x0003e8000e12184c */
[----:B------:R2:W-:Y:S04]  /*8dd0*/  STL.64 [R1+0x220], R28 ;  /* 0x0002201c01007387 */ /* 0x0005e80000100a00 */
[----:B------:R2:W-:Y:S01]  /*8de0*/  LDGSTS.E [R237+0x10300], desc[UR12][R28.64], !P4 ;  /* 0x103000001ced7fae */ /* 0x0005e2000e12184c */
[----:B------:R-:W-:Y:S01]  /*8df0*/  ISETP.GE.U32.AND P4, PT, R247, 0x7fffffde, PT ;  /* 0x7fffffdef700780c */ /* 0x000fe20003f86070 */
[----:B-1----:R-:W-:-:S04]  /*8e00*/  IMAD.WIDE R32, R246, 0x4, R238 ;  /* 0x00000004f6207825 */ /* 0x002fc800078e02ee */
[----:B------:R-:W-:Y:S02]  /*8e10*/  VIADD R247, R236, 0xfffffff9 ;  /* 0xfffffff9ecf77836 */ /* 0x000fe40000000000 */
[----:B--2---:R-:W-:Y:S01]  /*8e20*/  IMAD.WIDE R28, R246, 0x4, R172 ;  /* 0x00000004f61c7825 */ /* 0x004fe200078e02ac */
[----:B------:R1:W-:Y:S03]  /*8e30*/  LDGSTS.E [R237+0x10a00], desc[UR12][R32.64], !P5 ;  /* 0x10a0000020ed7fae */ /* 0x0003e6000e92184c */
[----:B------:R-:W-:Y:S01]  /*8e40*/  IMAD.U32 R246, RZ, RZ, UR6 ;  /* 0x00000006fff67e24 */ /* 0x000fe2000f8e00ff */
[----:B------:R-:W-:Y:S01]  /*8e50*/  UIMAD UR6, UR4, 0xd, URZ ;  /* 0x0000000d040678a4 */ /* 0x000fe2000f8e023f */
[----:B------:R1:W-:Y:S04]  /*8e60*/  STL.64 [R1+0x1e8], R32 ;  /* 0x0001e82001007387 */ /* 0x0003e80000100a00 */
[----:B------:R2:W-:Y:S04]  /*8e70*/  STL.64 [R1+0x1e0], R28 ;  /* 0x0001e01c01007387 */ /* 0x0005e80000100a00 */
[----:B------:R2:W-:Y:S01]  /*8e80*/  LDGSTS.E [R237+0x10b00], desc[UR12][R28.64], !P5 ;  /* 0x10b000001ced7fae */ /* 0x0005e2000e92184c */
[----:B------:R-:W-:Y:S01]  /*8e90*/  ISETP.GE.U32.AND P5, PT, R247, 0x7fffffda, PT ;  /* 0x7fffffdaf700780c */ /* 0x000fe20003fa6070 */
[----:B-1----:R-:W-:Y:S01]  /*8ea0*/  IMAD.WIDE R32, R246, 0x4, R238 ;  /* 0x00000004f6207825 */ /* 0x002fe200078e02ee */
[----:B------:R-:W-:-:S03]  /*8eb0*/  SHF.R.U32.HI R247, RZ, 0xe, R248 ;  /* 0x0000000efff77819 */ /* 0x000fc600000116f8 */
        /* <DEDUP_REMOVED lines=13> */
[----:B------:R-:W-:Y:S01]  /*8f90*/  UIMAD UR6, UR4, 0x15, URZ ;  /* 0x00000015040678a4 */ /* 0x000fe2000f8e023f */
        /* <DEDUP_REMOVED lines=10> */
[----:B------:R1:W-:Y:S04]  /*9040*/  LDGSTS.E [R237+0x12200], desc[UR12][R32.64], P2 ;  /* 0x1220000020ed7fae */ /* 0x0003e8000912184c */
[----:B------:R2:W-:Y:S04]  /*9050*/  STL.64 [R1+0x120], R28 ;  /* 0x0001201c01007387 */ /* 0x0005e80000100a00 */
[----:B------:R2:W-:Y:S01]  /*9060*/  LDGSTS.E [R237+0x12300], desc[UR12][R28.64], P2 ;  /* 0x123000001ced7fae */ /* 0x0005e2000912184c */
[----:B------:R-:W-:Y:S01]  /*9070*/  LOP3.LUT P2, RZ, R247, 0x1, RZ, 0xc0, !PT ;  /* 0x00000001f7ff7812 */ /* 0x000fe2000784c0ff */
[----:B-1----:R-:W-:Y:S01]  /*9080*/  IMAD.WIDE R32, R246, 0x4, R238 ;  /* 0x00000004f6207825 */ /* 0x002fe200078e02ee */
[----:B------:R-:W-:Y:S01]  /*9090*/  SHF.R.U32.HI R247, RZ, 0x2, R248 ;  /* 0x00000002fff77819 */ /* 0x000fe200000116f8 */
[----:B------:R-:W-:-:S03]  /*90a0*/  UIMAD UR8, UR4, 0x1d, URZ ;  /* 0x0000001d040878a4 */ /* 0x000fc6000f8e023f */
[----:B------:R1:W-:Y:S01]  /*90b0*/  LDGSTS.E [R237+0x12a00], desc[UR12][R32.64], P3 ;  /* 0x12a0000020ed7fae */ /* 0x0003e2000992184c */
[----:B--2---:R-:W-:-:S03]  /*90c0*/  IMAD.WIDE R28, R246, 0x4, R172 ;  /* 0x00000004f61c7825 */ /* 0x004fc600078e02ac */
[----:B------:R1:W-:Y:S01]  /*90d0*/  STL.64 [R1+0xe8], R32 ;  /* 0x0000e82001007387 */ /* 0x0003e20000100a00 */
[----:B------:R-:W-:-:S03]  /*90e0*/  IMAD.U32 R246, RZ, RZ, UR6 ;  /* 0x00000006fff67e24 */ /* 0x000fc6000f8e00ff */
[----:B------:R2:W-:Y:S01]  /*90f0*/  LDGSTS.E [R237+0x12b00], desc[UR12][R28.64], P3 ;  /* 0x12b000001ced7fae */ /* 0x0005e2000992184c */
[----:B------:R-:W-:-:S03]  /*9100*/  LOP3.LUT P3, RZ, R247, 0x1, RZ, 0xc0, !PT ;  /* 0x00000001f7ff7812 */ /* 0x000fc6000786c0ff */
[----:B------:R2:W-:Y:S01]  /*9110*/  STL.64 [R1+0xe0], R28 ;  /* 0x0000e01c01007387 */ /* 0x0005e20000100a00 */
[----:B-1----:R-:W-:Y:S01]  /*9120*/  IMAD.WIDE R32, R246, 0x4, R238 ;  /* 0x00000004f6207825 */ /* 0x002fe200078e02ee */
[----:B------:R-:W-:-:S03]  /*9130*/  USHF.L.U32 UR6, UR4, 0x1, URZ ;  /* 0x0000000104067899 */ /* 0x000fc6000800063f */
[----:B------:R-:W-:Y:S02]  /*9140*/  VIADD R247, R236, 0xfffffff5 ;  /* 0xfffffff5ecf77836 */ /* 0x000fe40000000000 */
[----:B--2---:R-:W-:Y:S01]  /*9150*/  IMAD.WIDE R28, R246, 0x4, R172 ;  /* 0x00000004f61c7825 */ /* 0x004fe200078e02ac */
[----:B------:R-:W-:Y:S01]  /*9160*/  MOV R246, UR8 ;  /* 0x0000000800f67c02 */ /* 0x000fe20008000f00 */
[----:B------:R1:W-:Y:S04]  /*9170*/  STL.64 [R1+0xb8], R32 ;  /* 0x0000b82001007387 */ /* 0x0003e80000100a00 */
[----:B------:R1:W-:Y:S01]  /*9180*/  LDGSTS.E [R237+0x13200], desc[UR12][R32.64], P2 ;  /* 0x1320000020ed7fae */ /* 0x0003e2000912184c */
[----:B------:R-:W-:-:S03]  /*9190*/  LOP3.LUT R0, R24, 0x40, RZ, 0x3c, !PT ;  /* 0x0000004018007812 */ /* 0x000fc600078e3cff */
[----:B------:R2:W-:Y:S04]  /*91a0*/  STL.64 [R1+0xb0], R28 ;  /* 0x0000b01c01007387 */ /* 0x0005e80000100a00 */
[----:B------:R2:W-:Y:S01]  /*91b0*/  LDGSTS.E [R237+0x13300], desc[UR12][R28.64], P2 ;  /* 0x133000001ced7fae */ /* 0x0005e2000912184c */
[----:B------:R-:W-:Y:S01]  /*91c0*/  ISETP.GE.U32.AND P2, PT, R247, 0x7fffffd6, PT ;  /* 0x7fffffd6f700780c */ /* 0x000fe20003f46070 */
[----:B-1----:R-:W-:Y:S01]  /*91d0*/  IMAD.WIDE R32, R246, 0x4, R238 ;  /* 0x00000004f6207825 */ /* 0x002fe200078e02ee */
[----:B------:R-:W-:-:S03]  /*91e0*/  UIMAD UR8, UR4, 0x6, URZ ;  /* 0x00000006040878a4 */ /* 0x000fc6000f8e023f */
[----:B------:R-:W-:Y:S01]  /*91f0*/  IMAD.U32 R247, RZ, RZ, UR6 ;  /* 0x00000006fff77e24 */ /* 0x000fe2000f8e00ff */
[----:B------:R1:W-:Y:S01]  /*9200*/  LDGSTS.E [R237+0x13a00], desc[UR12][R32.64], P3 ;  /* 0x13a0000020ed7fae */ /* 0x0003e2000992184c */
[----:B--2---:R-:W-:-:S04]  /*9210*/  IMAD.WIDE R28, R246, 0x4, R172 ;  /* 0x00000004f61c7825 */ /* 0x004fc800078e02ac */
[----:B------:R-:W-:Y:S01]  /*9220*/  VIADD R246, R236, 0xfffffff1 ;  /* 0xfffffff1ecf67836 */ /* 0x000fe20000000000 */
[----:B------:R2:W-:Y:S01]  /*9230*/  LDGSTS.E [R237+0x13b00], desc[UR12][R28.64], P3 ;  /* 0x13b000001ced7fae */ /* 0x0005e2000992184c */
[----:B------:R-:W-:-:S03]  /*9240*/  UIMAD UR6, UR4, 0xa, URZ ;  /* 0x0000000a040678a4 */ /* 0x000fc6000f8e023f */
[----:B------:R1:W-:Y:S01]  /*9250*/  STL.64 [R1+0x88], R32 ;  /* 0x0000882001007387 */ /* 0x0003e20000100a00 */
[----:B------:R-:W-:Y:S01]  /*9260*/  ISETP.GE.U32.AND P3, PT, R246, 0x7fffffd2, PT ;  /* 0x7fffffd2f600780c */ /* 0x000fe20003f66070 */
[----:B------:R-:W-:Y:S02]  /*9270*/  VIADD R246, R0, UR7 ;  /* 0x0000000700f67c36 */ /* 0x000fe40008000000 */
[----:B------:R2:W-:Y:S01]  /*9280*/  STL.64 [R1+0x80], R28 ;  /* 0x0000801c01007387 */ /* 0x0005e20000100a00 */
[----:B------:R-:W-:-:S03]  /*9290*/  VIADD R249, R236, 0xfffffffc ;  /* 0xfffffffcecf97836 */ /* 0x000fc60000000000 */
[----:B------:R-:W-:Y:S01]  /*92a0*/  STL [R1+0xfc4], R237 ;  /* 0x000fc4ed01007387 */ /* 0x000fe20000100800 */
[----:B-1----:R-:W-:-:S04]  /*92b0*/  IMAD.WIDE R32, R247, 0x4, R238 ;  /* 0x00000004f7207825 */ /* 0x002fc800078e02ee */
[----:B--2---:R-:W-:Y:S01]  /*92c0*/  IMAD.WIDE R28, R247, 0x4, R172 ;  /* 0x00000004f71c7825 */ /* 0x004fe200078e02ac */
[----:B------:R1:W-:Y:S03]  /*92d0*/  STL.64 [R1+0x218], R32 ;  /* 0x0002182001007387 */ /* 0x0003e60000100a00 */
[----:B------:R-:W-:Y:S01]  /*92e0*/  IMAD.U32 R247, RZ, RZ, UR8 ;  /* 0x00000008fff77e24 */ /* 0x000fe2000f8e00ff */
[----:B------:R1:W-:Y:S04]  /*92f0*/  LDGSTS.E [R246+0x10400], desc[UR12][R32.64], !P4 ;  /* 0x1040000020f67fae */ /* 0x0003e8000e12184c */
[----:B------:R2:W-:Y:S04]  /*9300*/  STL.64 [R1+0x210], R28 ;  /* 0x0002101c01007387 */ /* 0x0005e80000100a00 */
[----:B------:R2:W-:Y:S01]  /*9310*/  LDGSTS.E [R246+0x10500], desc[UR12][R28.64], !P4 ;  /* 0x105000001cf67fae */ /* 0x0005e2000e12184c */
[----:B------:R-:W-:Y:S01]  /*9320*/  ISETP.GE.U32.AND P4, PT, R249, 0x7fffffdd, PT ;  /* 0x7fffffddf900780c */ /* 0x000fe20003f86070 */
[----:B-1----:R-:W-:-:S04]  /*9330*/  IMAD.WIDE R32, R247, 0x4, R238 ;  /* 0x00000004f7207825 */ /* 0x002fc800078e02ee */
[----:B------:R-:W-:Y:S02]  /*9340*/  VIADD R249, R236, 0xfffffff8 ;  /* 0xfffffff8ecf97836 */ /* 0x000fe40000000000 */
[----:B--2---:R-:W-:Y:S01]  /*9350*/  IMAD.WIDE R28, R247, 0x4, R172 ;  /* 0x00000004f71c7825 */ /* 0x004fe200078e02ac */
[----:B------:R1:W-:Y:S03]  /*9360*/  STL.64 [R1+0x1d8], R32 ;  /* 0x0001d82001007387 */ /* 0x0003e60000100a00 */
[----:B------:R-:W-:Y:S01]  /*9370*/  IMAD.U32 R247, RZ, RZ, UR6 ;  /* 0x00000006fff77e24 */ /* 0x000fe2000f8e00ff */
[----:B------:R-:W-:Y:S01]  /*9380*/  UIMAD UR6, UR4, 0xe, URZ ;  /* 0x0000000e040678a4 */ /* 0x000fe2000f8e023f */
[----:B------:R1:W-:Y:S04]  /*9390*/  LDGSTS.E [R246+0x10c00], desc[UR12][R32.64], !P5 ;  /* 0x10c0000020f67fae */ /* 0x0003e8000e92184c */
[----:B------:R2:W-:Y:S04]  /*93a0*/  STL.64 [R1+0x1d0], R28 ;  /* 0x0001d01c01007387 */ /* 0x0005e80000100a00 */
[----:B------:R2:W-:Y:S01]  /*93b0*/  LDGSTS.E [R246+0x10d00], desc[UR12][R28.64], !P5 ;  /* 0x10d000001cf67fae */ /* 0x0005e2000e92184c */
[----:B------:R-:W-:Y:S01]  /*93c0*/  ISETP.GE.U32.AND P5, PT, R249, 0x7fffffd9, PT ;  /* 0x7fffffd9f900780c */ /* 0x000fe20003fa6070 */
[----:B-1----:R-:W-:Y:S01]  /*93d0*/  IMAD.WIDE R32, R247, 0x4, R238 ;  /* 0x00000004f7207825 */ /* 0x002fe200078e02ee */
[----:B------:R-:W-:-:S04]  /*93e0*/  SHF.R.U32.HI R249, RZ, 0xd, R248 ;  /* 0x0000000dfff97819 */ /* 0x000fc800000116f8 */
[----:B------:R1:W-:Y:S01]  /*93f0*/  LDGSTS.E [R246+0x11400], desc[UR12][R32.64], !P2 ;  /* 0x1140000020f67fae */ /* 0x0003e2000d12184c */
[----:B--2---:R-:W-:Y:S01]  /*9400*/  IMAD.WIDE R28, R247, 0x4, R172 ;  /* 0x00000004f71c7825 */ /* 0x004fe200078e02ac */
[----:B------:R-:W-:Y:S01]  /*9410*/  MOV R247, UR6 ;  /* 0x0000000600f77c02 */ /* 0x000fe20008000f00 */
[----:B------:R-:W-:Y:S01]  /*9420*/  UIMAD UR6, UR4, 0x12, URZ ;  /* 0x00000012040678a4 */ /* 0x000fe2000f8e023f */
[----:B------:R1:W-:Y:S04]  /*9430*/  STL.64 [R1+0x198], R32 ;  /* 0x0001982001007387 */ /* 0x0003e80000100a00 */
[----:B------:R2:W-:Y:S01]  /*9440*/  LDGSTS.E [R246+0x11500], desc[UR12][R28.64], !P2 ;  /* 0x115000001cf67fae */ /* 0x0005e2000d12184c */
[----:B------:R-:W-:-:S03]  /*9450*/  LOP3.LUT P2, RZ, R249, 0x1, RZ, 0xc0, !PT ;  /* 0x00000001f9ff7812 */ /* 0x000fc6000784c0ff */
[----:B------:R2:W-:Y:S01]  /*9460*/  STL.64 [R1+0x190], R28 ;  /* 0x0001901c01007387 */ /* 0x0005e20000100a00 */
[----:B------:R-:W-:Y:S01]  /*9470*/  SHF.R.U32.HI R249, RZ, 0x9, R248 ;  /* 0x00000009fff97819 */ /* 0x000fe200000116f8 */
        /* <DEDUP_REMOVED lines=11> */
[----:B------:R1:W-:Y:S01]  /*9530*/  LDGSTS.E [R246+0x12400], desc[UR12][R32.64], P2 ;  /* 0x1240000020f67fae */ /* 0x0003e2000912184c */
[----:B--2---:R-:W-:-:S04]  /*9540*/  IMAD.WIDE R28, R247, 0x4, R172 ;  /* 0x00000004f71c7825 */ /* 0x004fc800078e02ac */
[----:B------:R-:W-:Y:S01]  /*9550*/  IMAD.U32 R247, RZ, RZ, UR6 ;  /* 0x00000006fff77e24 */ /* 0x000fe2000f8e00ff */
[----:B------:R-:W-:Y:S01]  /*9560*/  UIMAD UR6, UR4, 0x1a, URZ ;  /* 0x0000001a040678a4 */ /* 0x000fe2000f8e023f */
[----:B------:R2:W-:Y:S01]  /*9570*/  LDGSTS.E [R246+0x12500], desc[UR12][R28.64], P2 ;  /* 0x125000001cf67fae */ /* 0x0005e2000912184c */
[----:B------:R-:W-:-:S03]  /*9580*/  LOP3.LUT P2, RZ, R249, 0x1, RZ, 0xc0, !PT ;  /* 0x00000001f9ff7812 */ /* 0x000fc6000784c0ff */
[----:B------:R1:W-:Y:S01]  /*9590*/  STL.64 [R1+0x118], R32 ;  /* 0x0001182001007387 */ /* 0x0003e20000100a00 */
[----:B------:R-:W-:-:S03]  /*95a0*/  SHF.R.U32.HI R249, RZ, 0x1, R248 ;  /* 0x00000001fff97819 */ /* 0x000fc600000116f8 */
[----:B------:R2:W-:Y:S01]  /*95b0*/  STL.64 [R1+0x110], R28 ;  /* 0x0001101c01007387 */ /* 0x0005e20000100a00 */
[----:B------:R-:W-:Y:S01]  /*95c0*/  UIMAD UR8, UR4, 0x1e, URZ ;  /* 0x0000001e040878a4 */ /* 0x000fe2000f8e023f */
[----:B-1----:R-:W-:-:S04]  /*95d0*/  IMAD.WIDE R32, R247, 0x4, R238 ;  /* 0x00000004f7207825 */ /* 0x002fc800078e02ee */
[----:B--2---:R-:W-:Y:S01]  /*95e0*/  IMAD.WIDE R28, R247, 0x4, R172 ;  /* 0x00000004f71c7825 */ /* 0x004fe200078e02ac */
[----:B------:R1:W-:Y:S03]  /*95f0*/  STL.64 [R1+0xd8], R32 ;  /* 0x0000d82001007387 */ /* 0x0003e60000100a00 */
[----:B------:R-:W-:Y:S01]  /*9600*/  IMAD.U32 R247, RZ, RZ, UR6 ;  /* 0x00000006fff77e24 */ /* 0x000fe2000f8e00ff */
[----:B------:R1:W-:Y:S01]  /*9610*/  LDGSTS.E [R246+0x12c00], desc[UR12][R32.64], P3 ;  /* 0x12c0000020f67fae */ /* 0x0003e2000992184c */
[----:B------:R-:W-:-:S03]  /*9620*/  LOP3.LUT P6, RZ, R249, 0x1, RZ, 0xc0, !PT ;  /* 0x00000001f9ff7812 */ /* 0x000fc600078cc0ff */
[----:B------:R2:W-:Y:S04]  /*9630*/  STL.64 [R1+0xd0], R28 ;  /* 0x0000d01c01007387 */ /* 0x0005e80000100a00 */
[----:B------:R2:W-:Y:S01]  /*9640*/  LDGSTS.E [R246+0x12d00], desc[UR12][R28.64], P3 ;  /* 0x12d000001cf67fae */ /* 0x0005e2000992184c */
[----:B-1----:R-:W-:Y:S01]  /*9650*/  IMAD.WIDE R32, R247, 0x4, R238 ;  /* 0x00000004f7207825 */ /* 0x002fe200078e02ee */
[----:B------:R-:W-:-:S03]  /*9660*/  UIMAD UR6, UR4, 0x3, URZ ;  /* 0x00000003040678a4 */ /* 0x000fc6000f8e023f */
[----:B------:R-:W-:Y:S02]  /*9670*/  VIADD R249, R236, 0xfffffff4 ;  /* 0xfffffff4ecf97836 */ /* 0x000fe40000000000 */
[----:B--2---:R-:W-:Y:S01]  /*9680*/  IMAD.WIDE R28, R247, 0x4, R172 ;  /* 0x00000004f71c7825 */ /* 0x004fe200078e02ac */
[----:B------:R1:W-:Y:S03]  /*9690*/  STL.64 [R1+0xa8], R32 ;  /* 0x0000a82001007387 */ /* 0x0003e60000100a00 */
[----:B------:R-:W-:Y:S01]  /*96a0*/  IMAD.U32 R247, RZ, RZ, UR8 ;  /* 0x00000008fff77e24 */ /* 0x000fe2000f8e00ff */
[----:B------:R1:W-:Y:S01]  /*96b0*/  LDGSTS.E [R246+0x13400], desc[UR12][R32.64], P2 ;  /* 0x1340000020f67fae */ /* 0x0003e2000912184c */
[----:B------:R-:W-:-:S03]  /*96c0*/  UIMAD UR8, UR4, 0x7, URZ ;  /* 0x00000007040878a4 */ /* 0x000fc6000f8e023f */
[----:B------:R2:W-:Y:S01]  /*96d0*/  STL.64 [R1+0xa0], R28 ;  /* 0x0000a01c01007387 */ /* 0x0005e20000100a00 */
[----:B------:R-:W-:-:S03]  /*96e0*/  ISETP.GE.U32.AND P3, PT, R249, 0x7fffffd5, PT ;  /* 0x7fffffd5f900780c */ /* 0x000fc60003f66070 */
[----:B------:R2:W-:Y:S01]  /*96f0*/  LDGSTS.E [R246+0x13500], desc[UR12][R28.64], P2 ;  /* 0x135000001cf67fae */ /* 0x0005e2000912184c */
[----:B------:R-:W-:Y:S01]  /*9700*/  LOP3.LUT R24, R24, 0x60, RZ, 0x3c, !PT ;  /* 0x0000006018187812 */ /* 0x000fe200078e3cff */
[----:B-1----:R-:W-:Y:S01]  /*9710*/  IMAD.WIDE R32, R247, 0x4, R238 ;  /* 0x00000004f7207825 */ /* 0x002fe200078e02ee */
[----:B------:R-:W-:-:S03]  /*9720*/  MOV R0, UR8 ;  /* 0x0000000800007c02 */ /* 0x000fc60008000f00 */
[----:B------:R-:W-:Y:S02]  /*9730*/  IMAD.U32 R249, RZ, RZ, UR6 ;  /* 0x00000006fff97e24 */ /* 0x000fe4000f8e00ff */
[----:B--2---:R-:W-:Y:S01]  /*9740*/  IMAD.WIDE R28, R247, 0x4, R172 ;  /* 0x00000004f71c7825 */ /* 0x004fe200078e02ac */
[----:B------:R1:W-:Y:S03]  /*9750*/  LDGSTS.E [R246+0x13c00], desc[UR12][R32.64], P6 ;  /* 0x13c0000020f67fae */ /* 0x0003e6000b12184c */
[----:B------:R-:W-:Y:S01]  /*9760*/  VIADD R247, R236, 0xfffffff0 ;  /* 0xfffffff0ecf77836 */ /* 0x000fe20000000000 */
[----:B------:R1:W-:Y:S01]  /*9770*/  STL.64 [R1+0x78], R32 ;  /* 0x0000782001007387 */ /* 0x0003e20000100a00 */
[----:B------:R-:W-:-:S03]  /*9780*/  IMAD.WIDE R36, R249, 0x4, R238 ;  /* 0x00000004f9247825 */ /* 0x000fc600078e02ee */
[----:B------:R-:W-:Y:S01]  /*9790*/  ISETP.GE.U32.AND P2, PT, R247, 0x7fffffd1, PT ;  /* 0x7fffffd1f700780c */ /* 0x000fe20003f46070 */
[----:B------:R-:W-:Y:S01]  /*97a0*/  VIADD R247, R24, UR7 ;  /* 0x0000000718f77c36 */ /* 0x000fe20008000000 */
[----:B------:R2:W-:Y:S01]  /*97b0*/  STL.64 [R1+0x70], R28 ;  /* 0x0000701c01007387 */ /* 0x0005e20000100a00 */
[----:B------:R-:W-:-:S03]  /*97c0*/  IMAD.WIDE R24, R0, 0x4, R172 ;  /* 0x0000000400187825 */ /* 0x000fc600078e02ac */
[----:B------:R2:W-:Y:S01]  /*97d0*/  LDGSTS.E [R246+0x13d00], desc[UR12][R28.64], P6 ;  /* 0x13d000001cf67fae */ /* 0x0005e2000b12184c */
[----:B-1----:R-:W-:-:S03]  /*97e0*/  IMAD.WIDE R32, R249, 0x4, R172 ;  /* 0x00000004f9207825 */ /* 0x002fc600078e02ac */
[----:B------:R-:W-:Y:S01]  /*97f0*/  LDGSTS.E [R247+0x10600], desc[UR12][R36.64], !P4 ;  /* 0x1060000024f77fae */ /* 0x000fe2000e12184c */
[----:B------:R-:W-:-:S03]  /*9800*/  VIADD R249, R236, 0xffffffcc ;  /* 0xffffffccecf97836 */ /* 0x000fc60000000000 */
[----:B------:R1:W-:Y:S01]  /*9810*/  LDGSTS.E [R247+0x10700], desc[UR12][R32.64], !P4 ;  /* 0x1070000020f77fae */ /* 0x0003e2000e12184c */
[----:B--2---:R-:W-:-:S04]  /*9820*/  IMAD.WIDE R28, R0, 0x4, R238 ;  /* 0x00000004001c7825 */ /* 0x004fc800078e02ee */
[----:B------:R-:W-:Y:S01]  /*9830*/  VIADD R0, R236, 0xffffffcd ;  /* 0xffffffcdec007836 */ /* 0x000fe20000000000 */
[----:B------:R-:W-:Y:S01]  /*9840*/  LDGSTS.E [R247+0x10e00], desc[UR12][R28.64], !P5 ;  /* 0x10e000001cf77fae */ /* 0x000fe2000e92184c */
[----:B------:R-:W-:-:S03]  /*9850*/  ISETP.GE.U32.AND P4, PT, R249, 0x7fffffad, PT ;  /* 0x7fffffadf900780c */ /* 0x000fc60003f86070 */
[----:B------:R2:W-:Y:S01]  /*9860*/  LDGSTS.E [R247+0x10f00], desc[UR12][R24.64], !P5 ;  /* 0x10f0000018f77fae */ /* 0x0005e2000e92184c */
[----:B------:R-:W-:Y:S01]  /*9870*/  ISETP.GE.U32.AND P5, PT, R0, 0x7fffffae, PT ;  /* 0x7fffffae0000780c */ /* 0x000fe20003fa6070 */
[C---:B------:R-:W-:Y:S02]  /*9880*/  VIADD R0, R236.reuse, 0xffffffcf ;  /* 0xffffffcfec007836 */ /* 0x040fe40000000000 */
[----:B------:R-:W-:Y:S01]  /*9890*/  STL.64 [R1+0x208], R36 ;  /* 0x0002082401007387 */ /* 0x000fe20000100a00 */
[----:B------:R-:W-:-:S03]  /*98a0*/  VIADD R249, R236, 0xffffffce ;  /* 0xffffffceecf97836 */ /* 0x000fc60000000000 */
[----:B------:R1:W-:Y:S04]  /*98b0*/  STL.64 [R1+0x200], R32 ;  /* 0x0002002001007387 */ /* 0x0003e80000100a00 */
[----:B------:R-:W-:Y:S01]  /*98c0*/  STL.64 [R1+0x1c8], R28 ;  /* 0x0001c81c01007387 */ /* 0x000fe20000100a00 */
[----:B------:R-:W-:-:S03]  /*98d0*/  ISETP.GE.U32.AND P6, PT, R249, 0x7fffffaf, PT ;  /* 0x7fffffaff900780c */ /* 0x000fc60003fc6070 */
[----:B------:R2:W-:Y:S01]  /*98e0*/  STL.64 [R1+0x1c0], R24 ;  /* 0x0001c01801007387 */ /* 0x0005e20000100a00 */
[----:B-1----:R-:W-:Y:S02]  /*98f0*/  SEL R32, RZ, 0x1, P4 ;  /* 0x00000001ff207807 */ /* 0x002fe40002000000 */
[----:B------:R-:W-:Y:S01]  /*9900*/  ISETP.GE.U32.AND P4, PT, R0, 0x7fffffb0, PT ;  /* 0x7fffffb00000780c */ /* 0x000fe20003f86070 */
[C---:B------:R-:W-:Y:S01]  /*9910*/  VIADD R0, R236.reuse, 0xffffffc9 ;  /* 0xffffffc9ec007836 */ /* 0x040fe20000000000 */
[----:B------:R-:W-:Y:S01]  /*9920*/  SEL R249, RZ, 0x1fffe, P5 ;  /* 0x0001fffefff97807 */ /* 0x000fe20002800000 */
[C---:B--2---:R-:W-:Y:S01]  /*9930*/  VIADD R24, R236.reuse, 0xffffffc8 ;  /* 0xffffffc8ec187836 */ /* 0x044fe20000000000 */
[C---:B------:R-:W-:Y:S01]  /*9940*/  IADD3 R25, R236.reuse, -0x36, RZ ;  /* 0xffffffcaec197810 */ /* 0x040fe20007ffe0ff */
[----:B------:R-:W-:-:S03]  /*9950*/  VIADD R28, R236, 0xffffffcb ;  /* 0xffffffcbec1c7836 */ /* 0x000fc60000000000 */
[----:B------:R-:W-:Y:S02]  /*9960*/  ISETP.GE.U32.AND P5, PT, R24, 0x7fffffa9, PT ;  /* 0x7fffffa91800780c */ /* 0x000fe40003fa6070 */
[----:B------:R-:W-:Y:S01]  /*9970*/  SEL R24, RZ, 0x4, P6 ;  /* 0x00000004ff187807 */ /* 0x000fe20003000000 */
[----:B------:R-:W-:Y:S01]  /*9980*/  VIADD R29, R236, 0xffffffc4 ;  /* 0xffffffc4ec1d7836 */ /* 0x000fe20000000000 */
[----:B------:R-:W-:Y:S02]  /*9990*/  ISETP.GE.U32.AND P6, PT, R0, 0x7fffffaa, PT ;  /* 0x7fffffaa0000780c */ /* 0x000fe40003fc6070 */
[----:B------:R-:W-:Y:S01]  /*99a0*/  SEL R0, RZ, 0x7fff8, P4 ;  /* 0x0007fff8ff007807 */ /* 0x000fe20002000000 */
[----:B------:R-:W-:Y:S01]  /*99b0*/  VIADD R33, R236, 0xffffffc5 ;  /* 0xffffffc5ec217836 */ /* 0x000fe20000000000 */
[----:B------:R-:W-:Y:S02]  /*99c0*/  ISETP.GE.U32.AND P4, PT, R25, 0x7fffffab, PT ;  /* 0x7fffffab1900780c */ /* 0x000fe40003f86070 */
[----:B------:R-:W-:-:S02]  /*99d0*/  SEL R25, RZ, 0x1, P5 ;  /* 0x00000001ff197807 */ /* 0x000fc40002800000 */
[----:B------:R-:W-:Y:S02]  /*99e0*/  ISETP.GE.U32.AND P5, PT, R28, 0x7fffffac, PT ;  /* 0x7fffffac1c00780c */ /* 0x000fe40003fa6070 */
[----:B------:R-:W-:Y:S02]  /*99f0*/  SEL R28, RZ, 0x1fffe, P6 ;  /* 0x0001fffeff1c7807 */ /* 0x000fe40003000000 */
[----:B------:R-:W-:Y:S01]  /*9a00*/  ISETP.GE.U32.AND P6, PT, R29, 0x7fffffa5, PT ;  /* 0x7fffffa51d00780c */ /* 0x000fe20003fc6070 */
[C---:B------:R-:W-:Y:S01]  /*9a10*/  VIADD R29, R236.reuse, 0xffffffc6 ;  /* 0xffffffc6ec1d7836 */ /* 0x040fe20000000000 */
[----:B------:R-:W-:Y:S02]  /*9a20*/  SEL R36, RZ, 0x4, P4 ;  /* 0x00000004ff247807 */ /* 0x000fe40002000000 */
[----:B------:R-:W-:Y:S01]  /*9a30*/  ISETP.GE.U32.AND P4, PT, R33, 0x7fffffa6, PT ;  /* 0x7fffffa62100780c */ /* 0x000fe20003f86070 */
[C---:B------:R-:W-:Y:S01]  /*9a40*/  VIADD R33, R236.reuse, 0xffffffc7 ;  /* 0xffffffc7ec217836 */ /* 0x040fe20000000000 */
[----:B------:R-:W-:Y:S01]  /*9a50*/  SEL R37, RZ, 0x7fff8, P5 ;  /* 0x0007fff8ff257807 */ /* 0x000fe20002800000 */
[----:B------:R-:W-:Y:S01]  /*9a60*/  VIADD R41, R236, 0xffffffc1 ;  /* 0xffffffc1ec297836 */ /* 0x000fe20000000000 */
[----:B------:R-:W-:-:S02]  /*9a70*/  ISETP.GE.U32.AND P5, PT, R29, 0x7fffffa7, PT ;  /* 0x7fffffa71d00780c */ /* 0x000fc40003fa6070 */
[----:B------:R-:W-:Y:S02]  /*9a80*/  SEL R29, RZ, 0x1, P6 ;  /* 0x00000001ff1d7807 */ /* 0x000fe40003000000 */
[----:B------:R-:W-:Y:S01]  /*9a90*/  ISETP.GE.U32.AND P6, PT, R33, 0x7fffffa8, PT ;  /* 0x7fffffa82100780c */ /* 0x000fe20003fc6070 */
[----:B------:R-:W-:Y:S01]  /*9aa0*/  VIADD R33, R236, 0xffffffc2 ;  /* 0xffffffc2ec217836 */ /* 0x000fe20000000000 */
[----:B------:R-:W-:Y:S02]  /*9ab0*/  IADD3 R249, R32, R249, RZ ;  /* 0x000000f920f97210 */ /* 0x000fe40007ffe0ff */
[----:B------:R-:W-:Y:S02]  /*9ac0*/  SEL R251, RZ, 0x1fffe, P4 ;  /* 0x0001fffefffb7807 */ /* 0x000fe40002000000 */
[----:B------:R-:W-:Y:S01]  /*9ad0*/  ISETP.GE.U32.AND P4, PT, R41, 0x7fffffa2, PT ;  /* 0x7fffffa22900780c */ /* 0x000fe20003f86070 */
[----:B------:R-:W-:Y:S01]  /*9ae0*/  VIADD R41, R236, 0xffffffc3 ;  /* 0xffffffc3ec297836 */ /* 0x000fe20000000000 */
[----:B------:R-:W-:-:S02]  /*9af0*/  LOP3.LUT R249, R249, 0x3, RZ, 0xc0, !PT ;  /* 0x00000003f9f97812 */ /* 0x000fc400078ec0ff */
[----:B------:R-:W-:Y:S01]  /*9b00*/  SEL R32, RZ, 0x4, P5 ;  /* 0x00000004ff207807 */ /* 0x000fe20002800000 */
[C---:B------:R-:W-:Y:S01]  /*9b10*/  VIADD R237, R236.reuse, 0xffffffdc ;  /* 0xffffffdceced7836 */ /* 0x040fe20000000000 */
[----:B------:R-:W-:Y:S02]  /*9b20*/  ISETP.GE.U32.AND P5, PT, R33, 0x7fffffa3, PT ;  /* 0x7fffffa32100780c */ /* 0x000fe40003fa6070 */
[----:B------:R-:W-:Y:S02]  /*9b30*/  SEL R33, RZ, 0x7fff8, P6 ;  /* 0x0007fff8ff217807 */ /* 0x000fe40003000000 */
[----:B------:R-:W-:Y:S01]  /*9b40*/  IADD3 R0, R249, R0, R24 ;  /* 0x00000000f9007210 */ /* 0x000fe20007ffe018 */
[C---:B------:R-:W-:Y:S01]  /*9b50*/  VIADD R24, R236.reuse, 0xffffffdd ;  /* 0xffffffddec187836 */ /* 0x040fe20000000000 */
[----:B------:R-:W-:Y:S02]  /*9b60*/  ISETP.GE.U32.AND P6, PT, R41, 0x7fffffa4, PT ;  /* 0x7fffffa42900780c */ /* 0x000fe40003fc6070 */
[----:B------:R-:W-:Y:S01]  /*9b70*/  SEL R250, RZ, 0x4, P5 ;  /* 0x00000004fffa7807 */ /* 0x000fe20002800000 */
[----:B------:R-:W-:Y:S01]  /*9b80*/  VIADD R249, R236, 0xffffffde ;  /* 0xffffffdeecf97836 */ /* 0x000fe20000000000 */
[----:B------:R-:W-:-:S02]  /*9b90*/  SEL R41, RZ, 0x1fffe, P4 ;  /* 0x0001fffeff297807 */ /* 0x000fc40002000000 */
[----:B------:R-:W-:Y:S02]  /*9ba0*/  ISETP.NE.U32.AND P5, PT, R40, RZ, PT ;  /* 0x000000ff2800720c */ /* 0x000fe40003fa5070 */
[----:B------:R-:W-:Y:S01]  /*9bb0*/  ISETP.GE.U32.AND P4, PT, R237, 0x7fffffbd, PT ;  /* 0x7fffffbded00780c */ /* 0x000fe20003f86070 */
[----:B------:R-:W2:Y:S01]  /*9bc0*/  LDL.LU R40, [R1+0x100c] ;  /* 0x00100c0001287983 */ /* 0x000ea20000300800 */
[----:B------:R-:W-:Y:S02]  /*9bd0*/  SEL R237, RZ, 0x7fff8, P6 ;  /* 0x0007fff8ffed7807 */ /* 0x000fe40003000000 */
[----:B------:R-:W-:Y:S01]  /*9be0*/  ISETP.GE.U32.AND P6, PT, R24, 0x7fffffbe, PT ;  /* 0x7fffffbe1800780c */ /* 0x000fe20003fc6070 */
[----:B------:R1:W-:Y:S01]  /*9bf0*/  STL [R1+0xfc8], R252 ;  /* 0x000fc8fc01007387 */ /* 0x0003e20000100800 */
[----:B------:R-:W-:Y:S02]  /*9c00*/  SEL R24, RZ, 0x1, P4 ;  /* 0x00000001ff187807 */ /* 0x000fe40002000000 */
[----:B------:R-:W-:-:S02]  /*9c10*/  ISETP.GE.U32.AND P4, PT, R249, 0x7fffffbf, PT ;  /* 0x7fffffbff900780c */ /* 0x000fc40003f86070 */
[----:B------:R-:W-:Y:S01]  /*9c20*/  SEL R249, RZ, 0x1fffe, P6 ;  /* 0x0001fffefff97807 */ /* 0x000fe20003000000 */
[----:B-1----:R-:W-:-:S05]  /*9c30*/  VIADD R252, R236, 0xffffffdf ;  /* 0xffffffdfecfc7836 */ /* 0x002fca0000000000 */
[----:B------:R-:W-:Y:S01]  /*9c40*/  ISETP.GE.U32.AND P6, PT, R252, 0x7fffffc0, PT ;  /* 0x7fffffc0fc00780c */ /* 0x000fe20003fc6070 */
[----:B------:R-:W-:Y:S02]  /*9c50*/  VIADD R252, R236, 0xffffffc0 ;  /* 0xffffffc0ecfc7836 */ /* 0x000fe40000000000 */
[----:B------:R-:W-:Y:S01]  /*9c60*/  IMAD.IADD R25, R25, 0x1, R28 ;  /* 0x0000000119197824 */ /* 0x000fe200078e021c */
[----:B------:R-:W-:Y:S02]  /*9c70*/  SEL R28, RZ, 0x4, P4 ;  /* 0x00000004ff1c7807 */ /* 0x000fe40002000000 */
[----:B------:R-:W-:Y:S02]  /*9c80*/  ISETP.GE.U32.AND P4, PT, R252, 0x7fffffa1, PT ;  /* 0x7fffffa1fc00780c */ /* 0x000fe40003f86070 */
[----:B------:R-:W-:Y:S02]  /*9c90*/  IADD3 R251, R29, R251, RZ ;  /* 0x000000fb1dfb7210 */ /* 0x000fe40007ffe0ff */
[----:B------:R-:W-:-:S02]  /*9ca0*/  SEL R29, RZ, 0x1, P4 ;  /* 0x00000001ff1d7807 */ /* 0x000fc40002000000 */
[----:B------:R-:W-:-:S03]  /*9cb0*/  LOP3.LUT R25, R25, 0x3, RZ, 0xc0, !PT ;  /* 0x0000000319197812 */ /* 0x000fc600078ec0ff */
[----:B------:R-:W-:Y:S01]  /*9cc0*/  IMAD.IADD R29, R29, 0x1, R41 ;  /* 0x000000011d1d7824 */ /* 0x000fe200078e0229 */
[----:B------:R1:W-:Y:S01]  /*9cd0*/  STL [R1+0xf6c], R252 ;  /* 0x000f6cfc01007387 */ /* 0x0003e20000100800 */
[----:B------:R-:W-:Y:S01]  /*9ce0*/  UIMAD UR6, UR4, 0xb, URZ ;  /* 0x0000000b040678a4 */ /* 0x000fe2000f8e023f */
[----:B------:R-:W-:Y:S01]  /*9cf0*/  LOP3.LUT R251, R251, 0x3, RZ, 0xc0, !PT ;  /* 0x00000003fbfb7812 */ /* 0x000fe200078ec0ff */
[----:B------:R-:W-:Y:S01]  /*9d00*/  IMAD.IADD R24, R24, 0x1, R249 ;  /* 0x0000000118187824 */ /* 0x000fe200078e02f9 */
[----:B------:R-:W-:Y:S01]  /*9d10*/  LOP3.LUT R29, R29, 0x3, RZ, 0xc0, !PT ;  /* 0x000000031d1d7812 */ /* 0x000fe200078ec0ff */
[----:B------:R-:W2:Y:S01]  /*9d20*/  LDL.LU R41, [R1+0x1008] ;  /* 0x0010080001297983 */ /* 0x000ea20000300800 */
[----:B------:R-:W-:Y:S02]  /*9d30*/  IADD3 R251, R251, R33, R32 ;  /* 0x00000021fbfb7210 */ /* 0x000fe40007ffe020 */
[----:B-1----:R-:W-:Y:S02]  /*9d40*/  IADD3 R252, R25, R37, R36 ;  /* 0x0000002519fc7210 */ /* 0x002fe40007ffe024 */
[----:B------:R-:W3:Y:S01]  /*9d50*/  LDL.LU R36, [R1+0x1004] ;  /* 0x0010040001247983 */ /* 0x000ee20000300800 */
[----:B------:R-:W-:Y:S01]  /*9d60*/  IADD3 R29, R29, R237, R250 ;  /* 0x000000ed1d1d7210 */ /* 0x000fe20007ffe0fa */
[----:B------:R-:W-:Y:S01]  /*9d70*/  IMAD.U32 R249, RZ, RZ, UR6 ;  /* 0x00000006fff97e24 */ /* 0x000fe2000f8e00ff */
[----:B------:R-:W-:Y:S01]  /*9d80*/  SEL R25, RZ, 0x7fff8, P6 ;  /* 0x0007fff8ff197807 */ /* 0x000fe20003000000 */
[----:B------:R-:W3:Y:S01]  /*9d90*/  LDL.LU R37, [R1+0x1000] ;  /* 0x0010000001257983 */ /* 0x000ee20000300800 */
[----:B------:R-:W-:Y:S01]  /*9da0*/  LOP3.LUT R24, R24, 0x3, RZ, 0xc0, !PT ;  /* 0x0000000318187812 */ /* 0x000fe200078ec0ff */
[----:B------:R-:W-:-:S02]  /*9db0*/  UIMAD UR6, UR4, 0xf, URZ ;  /* 0x0000000f040678a4 */ /* 0x000fc4000f8e023f */
[----:B------:R1:W-:Y:S04]  /*9dc0*/  STL [R1+0x438], R252 ;  /* 0x000438fc01007387 */ /* 0x0003e80000100800 */
[----:B------:R-:W4:Y:S04]  /*9dd0*/  LDL.LU R32, [R1+0xffc] ;  /* 0x000ffc0001207983 */ /* 0x000f280000300800 */
[----:B------:R-:W4:Y:S01]  /*9de0*/  LDL.LU R33, [R1+0xff8] ;  /* 0x000ff80001217983 */ /* 0x000f220000300800 */
[----:B-1----:R-:W-:-:S03]  /*9df0*/  IADD3 R252, R24, R25, R28 ;  /* 0x0000001918fc7210 */ /* 0x002fc60007ffe01c */
[----:B------:R1:W-:Y:S04]  /*9e00*/  STL [R1+0x430], R251 ;  /* 0x000430fb01007387 */ /* 0x0003e80000100800 */
[----:B------:R1:W-:Y:S01]  /*9e10*/  STL [R1+0x42c], R29 ;  /* 0x00042c1d01007387 */ /* 0x0003e20000100800 */
[----:B------:R-:W-:Y:S01]  /*9e20*/  SHF.R.U32.HI R24, RZ, 0xc, R248 ;  /* 0x0000000cff187819 */ /* 0x000fe200000116f8 */
[----:B-1----:R-:W-:-:S04]  /*9e30*/  IMAD.WIDE R250, R249, 0x4, R238 ;  /* 0x00000004f9fa7825 */ /* 0x002fc800078e02ee */
[--C-:B------:R-:W-:Y:S01]  /*9e40*/  IMAD.WIDE R28, R249, 0x4, R172.reuse ;  /* 0x00000004f91c7825 */ /* 0x100fe200078e02ac */
        /* <DEDUP_REMOVED lines=8> */
[----:B------:R-:W-:-:S03]  /*9ed0*/  SHF.R.U32.HI R24, RZ, 0x4, R248 ;  /* 0x00000004ff187819 */ /* 0x000fc600000116f8 */
[----:B------:R-:W-:-:S04]  /*9ee0*/  IMAD.WIDE R28, R249, 0x4, R238 ;  /* 0x00000004f91c7825 */ /* 0x000fc800078e02ee */
[----:B------:R-:W-:Y:S01]  /*9ef0*/  IMAD.U32 R249, RZ, RZ, UR6 ;  /* 0x00000006fff97e24 */ /* 0x000fe2000f8e00ff */
[----:B------:R1:W-:Y:S01]  /*9f00*/  STL.64 [R1+0x148], R28 ;  /* 0x0001481c01007387 */ /* 0x0003e20000100a00 */
[----:B------:R-:W-:-:S03]  /*9f10*/  LOP3.LUT P6, RZ, R24, 0x1, RZ, 0xc0, !PT ;  /* 0x0000000118ff7812 */ /* 0x000fc600078cc0ff */
[----:B------:R-:W-:Y:S01]  /*9f20*/  LDGSTS.E [R247+0x11e00], desc[UR12][R28.64], !P2 ;  /* 0x11e000001cf77fae */ /* 0x000fe2000d12184c */
[----:B------:R-:W-:-:S03]  /*9f30*/  IMAD.WIDE R24, R249, 0x4, R172 ;  /* 0x00000004f9187825 */ /* 0x000fc600078e02ac */
[----:B------:R1:W-:Y:S04]  /*9f40*/  LDGSTS.E [R247+0x11f00], desc[UR12][R250.64], !P2 ;  /* 0x11f00000faf77fae */ /* 0x0003e8000d12184c */
[----:B-1----:R-:W2:Y:S04]  /*9f50*/  LDL.LU.64 R28, [R1+0xff0] ;  /* 0x000ff000011c7983 */ /* 0x002ea80000300a00 */
[----:B------:R1:W-:Y:S02]  /*9f60*/  STL.64 [R1+0x140], R250 ;  /* 0x000140fa01007387 */ /* 0x0003e40000100a00 */
[----:B-1----:R-:W-:-:S05]  /*9f70*/  IMAD.WIDE R250, R249, 0x4, R238 ;  /* 0x00000004f9fa7825 */ /* 0x002fca00078e02ee */
[----:B------:R1:W-:Y:S04]  /*9f80*/  STL.64 [R1+0x108], R250 ;  /* 0x000108fa01007387 */ /* 0x0003e80000100a00 */
[----:B------:R-:W-:Y:S04]  /*9f90*/  LDGSTS.E [R247+0x12600], desc[UR12][R250.64], P3 ;  /* 0x12600000faf77fae */ /* 0x000fe8000992184c */
[----:B------:R1:W-:Y:S01]  /*9fa0*/  STL.64 [R1+0x100], R24 ;  /* 0x0001001801007387 */ /* 0x0003e20000100a00 */
[----:B------:R-:W-:Y:S02]  /*9fb0*/  SHF.R.U32.HI R248, RZ, 0x8, R248 ;  /* 0x00000008fff87819 */ /* 0x000fe400000116f8 */
[----:B------:R-:W-:Y:S01]  /*9fc0*/  SHF.R.S32.HI R249, RZ, 0x5, R20 ;  /* 0x00000005fff97819 */ /* 0x000fe20000011414 */
[----:B------:R-:W-:Y:S01]  /*9fd0*/  UIMAD UR6, UR4, 0x17, URZ ;  /* 0x00000017040678a4 */ /* 0x000fe2000f8e023f */
[----:B------:R1:W-:Y:S04]  /*9fe0*/  LDGSTS.E [R247+0x12700], desc[UR12][R24.64], P3 ;  /* 0x1270000018f77fae */ /* 0x0003e8000992184c */
[----:B-1----:R-:W3:Y:S01]  /*9ff0*/  LDL.LU.64 R250, [R1+0x38] ;  /* 0x0000380001fa7983 */ /* 0x002ee20000300a00 */
[----:B------:R-:W-:Y:S01]  /*a000*/  LOP3.LUT P2, RZ, R248, 0x1, RZ, 0xc0, !PT ;  /* 0x00000001f8ff7812 */ /* 0x000fe2000784c0ff */
[----:B------:R-:W-:Y:S01]  /*a010*/  IMAD.SHL.U32 R248, R21, 0x4, RZ ;  /* 0x0000000415f87824 */ /* 0x000fe200078e00ff */
[----:B------:R-:W-:Y:S01]  /*a020*/  SGXT R249, R249, 0x1 ;  /* 0x00000001f9f9781a */ /* 0x000fe20000000200 */
[----:B------:R-:W-:-:S03]  /*a030*/  UIMAD UR8, UR4, 0x1b, URZ ;  /* 0x0000001b040878a4 */ /* 0x000fc6000f8e023f */
[----:B------:R-:W-:Y:S01]  /*a040*/  LOP3.LUT R237, R248, 0x90, R249, 0x78, !PT ;  /* 0x00000090f8ed7812 */ /* 0x000fe200078e78f9 */
[----:B------:R-:W-:Y:S01]  /*a050*/  IMAD.U32 R248, RZ, RZ, UR6 ;  /* 0x00000006fff87e24 */ /* 0x000fe2000f8e00ff */
[----:B------:R-:W-:Y:S01]  /*a060*/  UIMAD UR9, UR4, 0x1f, URZ ;  /* 0x0000001f040978a4 */ /* 0x000fe2000f8e023f */
[----:B------:R-:W-:Y:S02]  /*a070*/  MOV R249, UR8 ;  /* 0x0000000800f97c02 */ /* 0x000fe40008000f00 */
[----:B------:R-:W-:-:S04]  /*a080*/  IMAD.WIDE R20, R248, 0x4, R238 ;  /* 0x00000004f8147825 */ /* 0x000fc800078e02ee */
[----:B------:R-:W-:Y:S01]  /*a090*/  IMAD.WIDE R24, R248, 0x4, R172 ;  /* 0x00000004f8187825 */ /* 0x000fe200078e02ac */
[----:B------:R1:W-:Y:S04]  /*a0a0*/  STL.64 [R1+0x68], R20 ;  /* 0x0000681401007387 */ /* 0x0003e80000100a00 */
[----:B------:R1:W-:Y:S01]  /*a0b0*/  LDGSTS.E [R247+0x12e00], desc[UR12][R20.64], P2 ;  /* 0x12e0000014f77fae */ /* 0x0003e2000912184c */
[----:B------:R-:W-:-:S03]  /*a0c0*/  IMAD.U32 R248, RZ, RZ, UR9 ;  /* 0x00000009fff87e24 */ /* 0x000fc6000f8e00ff */
[----:B------:R1:W-:Y:S04]  /*a0d0*/  STL.64 [R1+0x60], R24 ;  /* 0x0000601801007387 */ /* 0x0003e80000100a00 */
[----:B------:R1:W-:Y:S02]  /*a0e0*/  LDGSTS.E [R247+0x12f00], desc[UR12][R24.64], P2 ;  /* 0x12f0000018f77fae */ /* 0x0003e4000912184c */
[----:B-1----:R-:W-:-:S05]  /*a0f0*/  IMAD.WIDE R20, R249, 0x4, R238 ;  /* 0x00000004f9147825 */ /* 0x002fca00078e02ee */
[----:B------:R1:W-:Y:S01]  /*a100*/  STL.64 [R1+0x58], R20 ;  /* 0x0000581401007387 */ /* 0x0003e20000100a00 */
[----:B------:R-:W-:-:S03]  /*a110*/  IMAD.WIDE R24, R249, 0x4, R172 ;  /* 0x00000004f9187825 */ /* 0x000fc600078e02ac */
[----:B------:R1:W-:Y:S01]  /*a120*/  LDGSTS.E [R247+0x13600], desc[UR12][R20.64], P6 ;  /* 0x1360000014f77fae */ /* 0x0003e2000b12184c */
[----:B------:R-:W-:-:S03]  /*a130*/  USHF.L.U32 UR6, UR5, 0x5, URZ ;  /* 0x0000000505067899 */ /* 0x000fc6000800063f */
[----:B------:R1:W-:Y:S04]  /*a140*/  STL.64 [R1+0x50], R24 ;  /* 0x0000501801007387 */ /* 0x0003e80000100a00 */
[----:B------:R-:W-:Y:S01]  /*a150*/  LDGSTS.E [R247+0x13700], desc[UR12][R24.64], P6 ;  /* 0x1370000018f77fae */ /* 0x000fe2000b12184c */
[----:B-1----:R-:W-:-:S05]  /*a160*/  IMAD.WIDE R20, R248, 0x4, R238 ;  /* 0x00000004f8147825 */ /* 0x002fca00078e02ee */
[----:B------:R1:W-:Y:S04]  /*a170*/  LDGSTS.E [R247+0x13e00], desc[UR12][R20.64], !P1 ;  /* 0x13e0000014f77fae */ /* 0x0003e8000c92184c */
[----:B------:R-:W4:Y:S04]  /*a180*/  LDL.LU.64 R24, [R1+0xfe8] ;  /* 0x000fe80001187983 */ /* 0x000f280000300a00 */
[----:B------:R1:W-:Y:S01]  /*a190*/  STL.64 [R1+0x48], R20 ;  /* 0x0000481401007387 */ /* 0x0003e20000100a00 */
[----:B------:R-:W-:Y:S02]  /*a1a0*/  IMAD.U32 R249, RZ, RZ, UR6 ;  /* 0x00000006fff97e24 */ /* 0x000fe4000f8e00ff */
[----:B-1----:R-:W-:-:S04]  /*a1b0*/  IMAD.WIDE R20, R248, 0x4, R172 ;  /* 0x00000004f8147825 */ /* 0x002fc800078e02ac */
[----:B------:R-:W-:Y:S01]  /*a1c0*/  VIADD R248, R237, UR7 ;  /* 0x00000007edf87c36 */ /* 0x000fe20008000000 */
[----:B------:R-:W-:Y:S04]  /*a1d0*/  LDGSTS.E [R247+0x13f00], desc[UR12][R20.64], !P1 ;  /* 0x13f0000014f77fae */ /* 0x000fe8000c92184c */
[----:B------:R-:W0:Y:S04]  /*a1e0*/  LDGDEPBAR ;  /* 0x00000000000079af */ /* 0x000e280000000000 */
[----:B------:R1:W-:Y:S04]  /*a1f0*/  STL.64 [R1+0x40], R20 ;  /* 0x0000401401007387 */ /* 0x0003e80000100a00 */
[----:B-1----:R-:W2:Y:S04]  /*a200*/  LDL.LU.64 R20, [R1+0xfe0] ;  /* 0x000fe00001147983 */ /* 0x002ea80000300a00 */
[----:B------:R1:W-:Y:S04]  /*a210*/  STL.64 [R1+0xfb0], R246 ;  /* 0x000fb0f601007387 */ /* 0x0003e80000100a00 */
[----:B-1----:R-:W4:Y:S04]  /*a220*/  LDL.LU.64 R246, [R1+0x18] ;  /* 0x0000180001f67983 */ /* 0x002f280000300a00 */
[----:B---3--:R1:W-:Y:S02]  /*a230*/  LDGSTS.E [R248], desc[UR12][R250.64], P5 ;  /* 0x00000000faf87fae */ /* 0x0083e4000a92184c */
[----:B-1----:R-:W-:-:S05]  /*a240*/  IMAD.WIDE R250, R249, 0x4, R250 ;  /* 0x00000004f9fa7825 */ /* 0x002fca00078e02fa */
[----:B------:R1:W-:Y:S04]  /*a250*/  STL.64 [R1+0x38], R250 ;  /* 0x000038fa01007387 */ /* 0x0003e80000100a00 */
[----:B-1----:R-:W3:Y:S04]  /*a260*/  LDL.LU.64 R250, [R1+0xfd8] ;  /* 0x000fd80001fa7983 */ /* 0x002ee80000300a00 */
[----:B----4-:R1:W-:Y:S02]  /*a270*/  LDGSTS.E [R248+0x400], desc[UR12][R246.64], P5 ;  /* 0x00400000f6f87fae */ /* 0x0103e4000a92184c */
[----:B-1----:R-:W-:-:S05]  /*a280*/  IMAD.WIDE R246, R249, 0x4, R246 ;  /* 0x00000004f9f67825 */ /* 0x002fca00078e02f6 */
[----:B------:R1:W-:Y:S04]  /*a290*/  STL.64 [R1+0x18], R246 ;  /* 0x000018f601007387 */ /* 0x0003e80000100a00 */
[----:B-1----:R-:W4:Y:S04]  /*a2a0*/  LDL.LU.64 R246, [R1+0x10] ;  /* 0x0000100001f67983 */ /* 0x002f280000300a00 */
[----:B---3--:R1:W-:Y:S04]  /*a2b0*/  LDGSTS.E [R248+0x800], desc[UR12][R250.64], P5 ;  /* 0x00800000faf87fae */ /* 0x0083e8000a92184c */
[----:B--2---:R2:W-:Y:S04]  /*a2c0*/  LDGSTS.E [R248+0xc00], desc[UR12][R20.64], P5 ;  /* 0x00c0000014f87fae */ /* 0x0045e8000a92184c */
[----:B------:R3:W-:Y:S01]  /*a2d0*/  LDGSTS.E [R248+0x1000], desc[UR12][R24.64], P5 ;  /* 0x0100000018f87fae */ /* 0x0007e2000a92184c */
[----:B-1----:R-:W-:-:S03]  /*a2e0*/  IMAD.WIDE R250, R249, 0x4, R250 ;  /* 0x00000004f9fa7825 */ /* 0x002fc600078e02fa */
[----:B------:R-:W-:Y:S04]  /*a2f0*/  LDGSTS.E [R248+0x1400], desc[UR12][R28.64], P5 ;  /* 0x014000001cf87fae */ /* 0x000fe8000a92184c */
[----:B------:R1:W-:Y:S04]  /*a300*/  STL.64 [R1+0xfa0], R250 ;  /* 0x000fa0fa01007387 */ /* 0x0003e80000100a00 */
[----:B------:R-:W-:Y:S04]  /*a310*/  LDGSTS.E [R248+0x1800], desc[UR12][R32.64], P5 ;  /* 0x0180000020f87fae */ /* 0x000fe8000a92184c */
[----:B------:R-:W-:Y:S04]  /*a320*/  LDGSTS.E [R248+0x1c00], desc[UR12][R36.64], P5 ;  /* 0x01c0000024f87fae */ /* 0x000fe8000a92184c */
[----:B-1----:R-:W4:Y:S04]  /*a330*/  LDL.LU.64 R250, [R1+0x30] ;  /* 0x0000300001fa7983 */ /* 0x002f280000300a00 */
[----:B------:R-:W-:Y:S04]  /*a340*/  LDGSTS.E [R248+0x2000], desc[UR12][R40.64], P5 ;  /* 0x0200000028f87fae */ /* 0x000fe8000a92184c */
        /* <DEDUP_REMOVED lines=12> */
[----:B------:R-:W-:Y:S01]  /*a410*/  LDGSTS.E [R248+0x5400], desc[UR12][R92.64], P5 ;  /* 0x054000005cf87fae */ /* 0x000fe2000a92184c */
[----:B--2---:R-:W-:-:S03]  /*a420*/  IMAD.WIDE R20, R249, 0x4, R20 ;  /* 0x00000004f9147825 */ /* 0x004fc600078e0214 */
[----:B------:R-:W-:Y:S04]  /*a430*/  LDGSTS.E [R248+0x5800], desc[UR12][R96.64], P5 ;  /* 0x0580000060f87fae */ /* 0x000fe8000a92184c */
[----:B------:R-:W-:Y:S04]  /*a440*/  LDGSTS.E [R248+0x5c00], desc[UR12][R100.64], P5 ;  /* 0x05c0000064f87fae */ /* 0x000fe8000a92184c */
[----:B------:R-:W-:Y:S04]  /*a450*/  LDGSTS.E [R248+0x6000], desc[UR12][R104.64], P5 ;  /* 0x0600000068f87fae */ /* 0x000fe8000a92184c */
[----:B------:R-:W-:Y:S01]  /*a460*/  LDGSTS.E [R248+0x6400], desc[UR12][R108.64], P5 ;  /* 0x064000006cf87fae */ /* 0x000fe2000a92184c */
[----:B---3--:R-:W-:-:S03]  /*a470*/  IMAD.WIDE R24, R249, 0x4, R24 ;  /* 0x00000004f9187825 */ /* 0x008fc600078e0218 */
[----:B------:R-:W-:Y:S04]  /*a480*/  LDGSTS.E [R248+0x6800], desc[UR12][R112.64], P5 ;  /* 0x0680000070f87fae */ /* 0x000fe8000a92184c */
[----:B------:R-:W-:Y:S04]  /*a490*/  LDGSTS.E [R248+0x6c00], desc[UR12][R116.64], P5 ;  /* 0x06c0000074f87fae */ /* 0x000fe8000a92184c */
[----:B------:R-:W-:Y:S04]  /*a4a0*/  LDGSTS.E [R248+0x7000], desc[UR12][R120.64], P5 ;  /* 0x0700000078f87fae */ /* 0x000fe8000a92184c */
[----:B------:R1:W-:Y:S04]  /*a4b0*/  LDGSTS.E [R248+0x7400], desc[UR12][R10.64], P5 ;  /* 0x074000000af87fae */ /* 0x0003e8000a92184c */
[----:B------:R2:W-:Y:S04]  /*a4c0*/  STL.64 [R1+0xfb8], R20 ;  /* 0x000fb81401007387 */ /* 0x0005e80000100a00 */
[----:B------:R-:W-:Y:S01]  /*a4d0*/  STL [R1+0xfcc], R25 ;  /* 0x000fcc1901007387 */ /* 0x000fe20000100800 */
[----:B-1----:R-:W-:-:S03]  /*a4e0*/  IMAD.WIDE R10, R249, 0x4, R10 ;  /* 0x00000004f90a7825 */ /* 0x002fc600078e020a */
[----:B------:R-:W-:Y:S01]  /*a4f0*/  LDGSTS.E [R248+0x7800], desc[UR12][R244.64], P5 ;  /* 0x07800000f4f87fae */ /* 0x000fe2000a92184c */
[----:B--2---:R-:W-:-:S03]  /*a500*/  LOP3.LUT R21, R237, 0x20, RZ, 0x3c, !PT ;  /* 0x00000020ed157812 */ /* 0x004fc600078e3cff */
[----:B------:R1:W-:Y:S04]  /*a510*/  STL.64 [R1+0x230], R10 ;  /* 0x0002300a01007387 */ /* 0x0003e80000100a00 */
[----:B------:R-:W-:Y:S01]  /*a520*/  LDGSTS.E [R248+0x7c00], desc[UR12][R130.64], P5 ;  /* 0x07c0000082f87fae */ /* 0x000fe2000a92184c */
[----:B-1----:R-:W-:Y:S02]  /*a530*/  VIADD R10, R21, UR7 ;  /* 0x00000007150a7c36 */ /* 0x002fe40008000000 */
[----:B----4-:R-:W-:-:S03]  /*a540*/  IMAD.WIDE R20, R249, 0x4, R246 ;  /* 0x00000004f9147825 */ /* 0x010fc600078e02f6 */
[----:B------:R1:W-:Y:S04]  /*a550*/  LDGSTS.E [R10+0x100], desc[UR12][R250.64], P5 ;  /* 0x00100000fa0a7fae */ /* 0x0003e8000a92184c */
[----:B------:R-:W-:Y:S04]  /*a560*/  LDGSTS.E [R10+0x500], desc[UR12][R246.64], P5 ;  /* 0x00500000f60a7fae */ /* 0x000fe8000a92184c */
[----:B------:R-:W-:Y:S01]  /*a570*/  LDGSTS.E [R10+0x900], desc[UR12][R138.64], P5 ;  /* 0x009000008a0a7fae */ /* 0x000fe2000a92184c */
[----:B-1----:R-:W-:-:S03]  /*a580*/  IMAD.WIDE R250, R249, 0x4, R250 ;  /* 0x00000004f9fa7825 */ /* 0x002fc600078e02fa */
[----:B------:R-:W-:Y:S04]  /*a590*/  LDGSTS.E [R10+0xd00], desc[UR12][R142.64], P5 ;  /* 0x00d000008e0a7fae */ /* 0x000fe8000a92184c */
[----:B------:R1:W-:Y:S04]  /*a5a0*/  STL.64 [R1+0x30], R250 ;  /* 0x000030fa01007387 */ /* 0x0003e80000100a00 */
[----:B------:R-:W-:Y:S04]  /*a5b0*/  LDGSTS.E [R10+0x1100], desc[UR12][R146.64], P5 ;  /* 0x01100000920a7fae */ /* 0x000fe8000a92184c */
[----:B------:R-:W-:Y:S04]  /*a5c0*/  LDGSTS.E [R10+0x1500], desc[UR12][R150.64], P5 ;  /* 0x01500000960a7fae */ /* 0x000fe8000a92184c */
[----:B-1----:R-:W2:Y:S04]  /*a5d0*/  LDL.LU.64 R250, [R1+0x28] ;  /* 0x0000280001fa7983 */ /* 0x002ea80000300a00 */
[----:B------:R-:W3:Y:S04]  /*a5e0*/  LDL.LU.64 R246, [R1+0x8] ;  /* 0x0000080001f67983 */ /* 0x000ee80000300a00 */
        /* <DEDUP_REMOVED lines=23> */
[----:B------:R1:W-:Y:S04]  /*a760*/  LDGSTS.E [R10+0x7500], desc[UR12][R12.64], P5 ;  /* 0x075000000c0a7fae */ /* 0x0003e8000a92184c */
[----:B------:R-:W-:Y:S01]  /*a770*/  STL.64 [R1+0x10], R20 ;  /* 0x0000101401007387 */ /* 0x000fe20000100a00 */
[----:B------:R-:W-:-:S03]  /*a780*/  LOP3.LUT R11, R237, 0x40, RZ, 0x3c, !PT ;  /* 0x00000040ed0b7812 */ /* 0x000fc600078e3cff */
[----:B------:R-:W-:Y:S01]  /*a790*/  LDGSTS.E [R10+0x7900], desc[UR12][R74.64], P5 ;  /* 0x079000004a0a7fae */ /* 0x000fe2000a92184c */
[----:B-1----:R-:W-:-:S03]  /*a7a0*/  IMAD.WIDE R12, R249, 0x4, R12 ;  /* 0x00000004f90c7825 */ /* 0x002fc600078e020c */
[----:B------:R-:W-:Y:S04]  /*a7b0*/  LDGSTS.E [R10+0x7d00], desc[UR12][R242.64], P5 ;  /* 0x07d00000f20a7fae */ /* 0x000fe8000a92184c */
[----:B------:R1:W-:Y:S01]  /*a7c0*/  STL.64 [R1+0x238], R12 ;  /* 0x0002380c01007387 */ /* 0x0003e20000100a00 */
[----:B------:R-:W-:Y:S02]  /*a7d0*/  VIADD R11, R11, UR7 ;  /* 0x000000070b0b7c36 */ /* 0x000fe40008000000 */
[----:B-1----:R-:W-:-:S05]  /*a7e0*/  IMAD.WIDE R12, R249, 0x4, R74 ;  /* 0x00000004f90c7825 */ /* 0x002fca00078e024a */
[----:B------:R3:W-:Y:S01]  /*a7f0*/  STL.64 [R1+0x240], R12 ;  /* 0x0002400c01007387 */ /* 0x0007e20000100a00 */
[----:B--2---:R-:W-:-:S03]  /*a800*/  IMAD.WIDE R20, R249, 0x4, R250 ;  /* 0x00000004f9147825 */ /* 0x004fc600078e02fa */
[----:B------:R-:W-:Y:S01]  /*a810*/  LDGSTS.E [R11+0x200], desc[UR12][R250.64], P5 ;  /* 0x00200000fa0b7fae */ /* 0x000fe2000a92184c */
[----:B---3--:R-:W-:-:S03]  /*a820*/  IMAD.WIDE R12, R249, 0x4, R246 ;  /* 0x00000004f90c7825 */ /* 0x008fc600078e02f6 */
[----:B------:R-:W-:Y:S04]  /*a830*/  STL.64 [R1+0x28], R20 ;  /* 0x0000281401007387 */ /* 0x000fe80000100a00 */
[----:B------:R1:W-:Y:S04]  /*a840*/  STL.64 [R1+0x8], R12 ;  /* 0x0000080c01007387 */ /* 0x0003e80000100a00 */
[----:B------:R-:W-:Y:S04]  /*a850*/  LDGSTS.E [R11+0x600], desc[UR12][R246.64], P5 ;  /* 0x00600000f60b7fae */ /* 0x000fe8000a92184c */
[----:B------:R-:W-:Y:S01]  /*a860*/  LDGSTS.E [R11+0xa00], desc[UR12][R114.64], P5 ;  /* 0x00a00000720b7fae */ /* 0x000fe2000a92184c */
[----:B-1----:R-:W-:-:S03]  /*a870*/  IMAD.WIDE R12, R249, 0x4, R90 ;  /* 0x00000004f90c7825 */ /* 0x002fc600078e025a */
[----:B------:R-:W-:Y:S01]  /*a880*/  LDGSTS.E [R11+0xe00], desc[UR12][R132.64], P5 ;  /* 0x00e00000840b7fae */ /* 0x000fe2000a92184c */
[----:B------:R-:W-:-:S03]  /*a890*/  IMAD.WIDE R20, R249, 0x4, R58 ;  /* 0x00000004f9147825 */ /* 0x000fc600078e023a */
[----:B------:R1:W-:Y:S04]  /*a8a0*/  STL.64 [R1+0x248], R12 ;  /* 0x0002480c01007387 */ /* 0x0003e80000100a00 */
[----:B------:R-:W-:Y:S04]  /*a8b0*/  LDGSTS.E [R11+0x1200], desc[UR12][R90.64], P5 ;  /* 0x012000005a0b7fae */ /* 0x000fe8000a92184c */
[----:B------:R-:W-:Y:S01]  /*a8c0*/  LDGSTS.E [R11+0x1600], desc[UR12][R58.64], P5 ;  /* 0x016000003a0b7fae */ /* 0x000fe2000a92184c */
[----:B-1----:R-:W-:-:S03]  /*a8d0*/  IMAD.WIDE R12, R249, 0x4, R42 ;  /* 0x00000004f90c7825 */ /* 0x002fc600078e022a */
[----:B------:R-:W-:Y:S04]  /*a8e0*/  LDGSTS.E [R11+0x1a00], desc[UR12][R42.64], P5 ;  /* 0x01a000002a0b7fae */ /* 0x000fe8000a92184c */
[----:B------:R1:W-:Y:S04]  /*a8f0*/  STL.64 [R1+0x250], R20 ;  /* 0x0002501401007387 */ /* 0x0003e80000100a00 */
[----:B------:R-:W-:Y:S04]  /*a900*/  LDGSTS.E [R11+0x1e00], desc[UR12][R106.64], P5 ;  /* 0x01e000006a0b7fae */ /* 0x000fe8000a92184c */
[----:B------:R2:W-:Y:S01]  /*a910*/  STL.64 [R1+0x258], R12 ;  /* 0x0002580c01007387 */ /* 0x0005e20000100a00 */
[----:B-1----:R-:W-:-:S03]  /*a920*/  IMAD.WIDE R20, R249, 0x4, R106 ;  /* 0x00000004f9147825 */ /* 0x002fc600078e026a */
[----:B------:R1:W-:Y:S04]  /*a930*/  LDGSTS.E [R11+0x2200], desc[UR12][R2.64], P5 ;  /* 0x02200000020b7fae */ /* 0x0003e8000a92184c */
[----:B------:R-:W-:Y:S01]  /*a940*/  LDGSTS.E [R11+0x2600], desc[UR12][R126.64], P5 ;  /* 0x026000007e0b7fae */ /* 0x000fe2000a92184c */
[----:B--2---:R-:W-:-:S03]  /*a950*/  IMAD.WIDE R12, R249, 0x4, R2 ;  /* 0x00000004f90c7825 */ /* 0x004fc600078e0202 */
[----:B------:R2:W-:Y:S01]  /*a960*/  LDGSTS.E [R11+0x2a00], desc[UR12][R8.64], P5 ;  /* 0x02a00000080b7fae */ /* 0x0005e2000a92184c */
[----:B-1----:R-:W-:-:S03]  /*a970*/  IMAD.WIDE R2, R249, 0x4, R126 ;  /* 0x00000004f9027825 */ /* 0x002fc600078e027e */
[----:B------:R-:W-:Y:S04]  /*a980*/  STL.64 [R1+0x260], R20 ;  /* 0x0002601401007387 */ /* 0x000fe80000100a00 */
[----:B------:R-:W-:Y:S01]  /*a990*/  STL.64 [R1+0x268], R12 ;  /* 0x0002680c01007387 */ /* 0x000fe20000100a00 */
[----:B--2---:R-:W-:-:S03]  /*a9a0*/  IMAD.WIDE R8, R249, 0x4, R8 ;  /* 0x00000004f9087825 */ /* 0x004fc600078e0208 */
[----:B------:R1:W-:Y:S04]  /*a9b0*/  STL.64 [R1+0x270], R2 ;  /* 0x0002700201007387 */ /* 0x0003e80000100a00 */
[----:B------:R2:W-:Y:S04]  /*a9c0*/  STL.64 [R1+0x278], R8 ;  /* 0x0002780801007387 */ /* 0x0005e80000100a00 */
[----:B------:R-:W-:Y:S01]  /*a9d0*/  LDGSTS.E [R11+0x2e00], desc[UR12][R34.64], P5 ;  /* 0x02e00000220b7fae */ /* 0x000fe2000a92184c */
[----:B-1----:R-:W-:-:S03]  /*a9e0*/  IMAD.WIDE R2, R249, 0x4, R34 ;  /* 0x00000004f9027825 */ /* 0x002fc600078e0222 */
[----:B------:R-:W-:Y:S01]  /*a9f0*/  LDGSTS.E [R11+0x3200], desc[UR12][R66.64], P5 ;  /* 0x03200000420b7fae */ /* 0x000fe2000a92184c */
        /* <DEDUP_REMOVED lines=15> */
[----:B------:R-:W3:Y:S01]  /*aaf0*/  LDL.LU.64 R246, [R1+0x20] ;  /* 0x0000200001f67983 */ /* 0x000ee20000300a00 */
[----:B-1----:R-:W-:-:S03]  /*ab00*/  IMAD.WIDE R2, R249, 0x4, R50 ;  /* 0x00000004f9027825 */ /* 0x002fc600078e0232 */
[----:B------:R-:W-:Y:S01]  /*ab10*/  LDGSTS.E [R11+0x4600], desc[UR12][R50.64], P5 ;  /* 0x04600000320b7fae */ /* 0x000fe2000a92184c */
[----:B--2---:R-:W-:-:S03]  /*ab20*/  IMAD.WIDE R8, R249, 0x4, R216 ;  /* 0x00000004f9087825 */ /* 0x004fc600078e02d8 */
[----:B------:R-:W-:Y:S04]  /*ab30*/  LDGSTS.E [R11+0x4a00], desc[UR12][R216.64], P5 ;  /* 0x04a00000d80b7fae */ /* 0x000fe8000a92184c */
[----:B------:R1:W-:Y:S04]  /*ab40*/  STL.64 [R1+0x2b0], R2 ;  /* 0x0002b00201007387 */ /* 0x0003e80000100a00 */
[----:B------:R2:W-:Y:S04]  /*ab50*/  LDGSTS.E [R11+0x4e00], desc[UR12][R4.64], P5 ;  /* 0x04e00000040b7fae */ /* 0x0005e8000a92184c */
[----:B------:R-:W-:Y:S01]  /*ab60*/  STL.64 [R1+0x2b8], R8 ;  /* 0x0002b80801007387 */ /* 0x000fe20000100a00 */
        /* <DEDUP_REMOVED lines=25> */
[----:B------:R1:W-:Y:S01]  /*ad00*/  LDGSTS.E [R11+0x7200], desc[UR12][R6.64], P5 ;  /* 0x07200000060b7fae */ /* 0x0003e2000a92184c */
[----:B--2---:R-:W-:-:S03]  /*ad10*/  IMAD.WIDE R4, R249, 0x4, R6 ;  /* 0x00000004f9047825 */ /* 0x004fc600078e0206 */
[----:B------:R2:W-:Y:S04]  /*ad20*/  STL.64 [R1+0x300], R2 ;  /* 0x0003000201007387 */ /* 0x0005e80000100a00 */
[----:B------:R4:W-:Y:S01]  /*ad30*/  STL.64 [R1+0x308], R4 ;  /* 0x0003080401007387 */ /* 0x0009e20000100a00 */
[----:B-1----:R-:W-:-:S03]  /*ad40*/  IMAD.WIDE R6, R249, 0x4, R240 ;  /* 0x00000004f9067825 */ /* 0x002fc600078e02f0 */
[----:B------:R-:W-:Y:S01]  /*ad50*/  LDGSTS.E [R11+0x7600], desc[UR12][R14.64], P5 ;  /* 0x076000000e0b7fae */ /* 0x000fe2000a92184c */
[----:B--2---:R-:W-:-:S03]  /*ad60*/  LOP3.LUT R2, R237, 0x60, RZ, 0x3c, !PT ;  /* 0x00000060ed027812 */ /* 0x004fc600078e3cff */
[----:B------:R-:W-:Y:S01]  /*ad70*/  LDGSTS.E [R11+0x7a00], desc[UR12][R232.64], P5 ;  /* 0x07a00000e80b7fae */ /* 0x000fe2000a92184c */
[----:B----4-:R-:W-:-:S03]  /*ad80*/  IMAD.WIDE R4, R249, 0x4, R14 ;  /* 0x00000004f9047825 */ /* 0x010fc600078e020e */
[----:B------:R-:W-:Y:S04]  /*ad90*/  LDGSTS.E [R11+0x7e00], desc[UR12][R240.64], P5 ;  /* 0x07e00000f00b7fae */ /* 0x000fe8000a92184c */
[----:B------:R1:W-:Y:S01]  /*ada0*/  STL.64 [R1+0x310], R4 ;  /* 0x0003100401007387 */ /* 0x0003e20000100a00 */
[----:B------:R-:W-:Y:S02]  /*adb0*/  VIADD R2, R2, UR7 ;  /* 0x0000000702027c36 */ /* 0x000fe40008000000 */
[----:B-1----:R-:W-:-:S05]  /*adc0*/  IMAD.WIDE R4, R249, 0x4, R232 ;  /* 0x00000004f9047825 */ /* 0x002fca00078e02e8 */
[----:B------:R-:W-:Y:S04]  /*add0*/  STL.64 [R1+0x318], R4 ;  /* 0x0003180401007387 */ /* 0x000fe80000100a00 */
[----:B------:R1:W-:Y:S02]  /*ade0*/  STL.64 [R1+0x320], R6 ;  /* 0x0003200601007387 */ /* 0x0003e40000100a00 */
[----:B-1----:R-:W-:-:S04]  /*adf0*/  IMAD.WIDE R6, R249, 0x4, R228 ;  /* 0x00000004f9067825 */ /* 0x002fc800078e02e4 */
[C---:B---3--:R-:W-:Y:S01]  /*ae00*/  IMAD.WIDE R4, R249.reuse, 0x4, R246 ;  /* 0x00000004f9047825 */ /* 0x048fe200078e02f6 */
[----:B------:R-:W-:Y:S04]  /*ae10*/  LDGSTS.E [R2+0x300], desc[UR12][R246.64], P5 ;  /* 0x00300000f6027fae */ /* 0x000fe8000a92184c */
[----:B------:R-:W-:Y:S04]  /*ae20*/  LDGSTS.E [R2+0x700], desc[UR12][R228.64], P5 ;  /* 0x00700000e4027fae */ /* 0x000fe8000a92184c */
[----:B------:R1:W-:Y:S01]  /*ae30*/  STL.64 [R1+0x20], R4 ;  /* 0x0000200401007387 */ /* 0x0003e20000100a00 */
[----:B------:R-:W-:Y:S01]  /*ae40*/  VIADD R3, R236, 0xffffffd8 ;  /* 0xffffffd8ec037836 */ /* 0x000fe20000000000 */
[----:B------:R-:W-:Y:S01]  /*ae50*/  USHF.L.U32 UR5, UR4, 0x5, URZ ;  /* 0x0000000504057899 */ /* 0x000fe2000800063f */
[C---:B------:R-:W-:Y:S01]  /*ae60*/  IMAD.WIDE R28, R249.reuse, 0x4, R28 ;  /* 0x00000004f91c7825 */ /* 0x040fe200078e021c */
[----:B------:R-:W-:Y:S04]  /*ae70*/  LDGSTS.E [R2+0xb00], desc[UR12][R224.64], P5 ;  /* 0x00b00000e0027fae */ /* 0x000fe8000a92184c */
[----:B------:R-:W2:Y:S01]  /*ae80*/  LDL.LU.64 R228, [R1+0xfd0] ;  /* 0x000fd00001e47983 */ /* 0x000ea20000300a00 */
[----:B-1----:R-:W-:-:S03]  /*ae90*/  IMAD.WIDE R4, R249, 0x4, R224 ;  /* 0x00000004f9047825 */ /* 0x002fc600078e02e0 */
[----:B------:R1:W-:Y:S04]  /*aea0*/  STL.64 [R1+0x328], R6 ;  /* 0x0003280601007387 */ /* 0x0003e80000100a00 */
[----:B------:R3:W-:Y:S01]  /*aeb0*/  STL.64 [R1+0x330], R4 ;  /* 0x0003300401007387 */ /* 0x0007e20000100a00 */
[----:B------:R-:W-:Y:S01]  /*aec0*/  ISETP.GE.U32.AND P2, PT, R3, 0x7fffffb9, PT ;  /* 0x7fffffb90300780c */ /* 0x000fe20003f46070 */
[C---:B------:R-:W-:Y:S02]  /*aed0*/  IMAD.WIDE R32, R249.reuse, 0x4, R32 ;  /* 0x00000004f9207825 */ /* 0x040fe400078e0220 */
[----:B------:R4:W-:Y:S02]  /*aee0*/  LDGSTS.E [R2+0xf00], desc[UR12][R16.64], P5 ;  /* 0x00f0000010027fae */ /* 0x0009e4000a92184c */
[----:B-1----:R-:W-:-:S04]  /*aef0*/  IMAD.WIDE R6, R249, 0x4, R16 ;  /* 0x00000004f9067825 */ /* 0x002fc800078e0210 */
[C---:B---3--:R-:W-:Y:S01]  /*af00*/  IMAD.WIDE R4, R249.reuse, 0x4, R22 ;  /* 0x00000004f9047825 */ /* 0x048fe200078e0216 */
[----:B------:R1:W-:Y:S04]  /*af10*/  STL.64 [R1+0x338], R6 ;  /* 0x0003380601007387 */ /* 0x0003e80000100a00 */
[----:B------:R3:W-:Y:S01]  /*af20*/  STL.64 [R1+0x340], R4 ;  /* 0x0003400401007387 */ /* 0x0007e20000100a00 */
[----:B------:R-:W-:Y:S01]  /*af30*/  IADD3 R3, R236, -0x27, RZ ;  /* 0xffffffd9ec037810 */ /* 0x000fe20007ffe0ff */
[C---:B------:R-:W-:Y:S02]  /*af40*/  IMAD.WIDE R36, R249.reuse, 0x4, R36 ;  /* 0x00000004f9247825 */ /* 0x040fe400078e0224 */
[----:B------:R4:W-:Y:S02]  /*af50*/  LDGSTS.E [R2+0x1300], desc[UR12][R22.64], P5 ;  /* 0x0130000016027fae */ /* 0x0009e4000a92184c */
[----:B-1----:R-:W-:-:S04]  /*af60*/  IMAD.WIDE R6, R249, 0x4, R30 ;  /* 0x00000004f9067825 */ /* 0x002fc800078e021e */
[----:B---3--:R-:W-:Y:S01]  /*af70*/  IMAD.WIDE R4, R249, 0x4, R38 ;  /* 0x00000004f9047825 */ /* 0x008fe200078e0226 */
[----:B------:R1:W-:Y:S04]  /*af80*/  STL.64 [R1+0x348], R6 ;  /* 0x0003480601007387 */ /* 0x0003e80000100a00 */
[----:B------:R3:W-:Y:S01]  /*af90*/  STL.64 [R1+0x350], R4 ;  /* 0x0003500401007387 */ /* 0x0007e20000100a00 */
[----:B------:R-:W-:Y:S01]  /*afa0*/  ISETP.GE.U32.AND P3, PT, R3, 0x7fffffba, PT ;  /* 0x7fffffba0300780c */ /* 0x000fe20003f66070 */
[C---:B------:R-:W-:Y:S02]  /*afb0*/  IMAD.WIDE R40, R249.reuse, 0x4, R40 ;  /* 0x00000004f9287825 */ /* 0x040fe400078e0228 */
[----:B------:R4:W-:Y:S02]  /*afc0*/  LDGSTS.E [R2+0x1700], desc[UR12][R30.64], P5 ;  /* 0x017000001e027fae */ /* 0x0009e4000a92184c */
[----:B-1----:R-:W-:-:S02]  /*afd0*/  IMAD.WIDE R6, R249, 0x4, R46 ;  /* 0x00000004f9067825 */ /* 0x002fc400078e022e */
[----:B------:R1:W-:Y:S02]  /*afe0*/  LDGSTS.E [R2+0x1b00], desc[UR12][R38.64], P5 ;  /* 0x01b0000026027fae */ /* 0x0003e4000a92184c */
[C---:B---3--:R-:W-:Y:S02]  /*aff0*/  IMAD.WIDE R4, R249.reuse, 0x4, R54 ;  /* 0x00000004f9047825 */ /* 0x048fe400078e0236 */
[----:B------:R3:W-:Y:S04]  /*b000*/  STL.64 [R1+0x358], R6 ;  /* 0x0003580601007387 */ /* 0x0007e80000100a00 */
[----:B------:R4:W-:Y:S01]  /*b010*/  STL.64 [R1+0x360], R4 ;  /* 0x0003600401007387 */ /* 0x0009e20000100a00 */
[----:B------:R-:W-:Y:S02]  /*b020*/  VIADD R3, R236, 0xffffffda ;  /* 0xffffffdaec037836 */ /* 0x000fe40000000000 */
[C---:B------:R-:W-:Y:S01]  /*b030*/  IMAD.WIDE R44, R249.reuse, 0x4, R44 ;  /* 0x00000004f92c7825 */ /* 0x040fe200078e022c */
[----:B------:R-:W-:Y:S03]  /*b040*/  LDGSTS.E [R2+0x1f00], desc[UR12][R46.64], P5 ;  /* 0x01f000002e027fae */ /* 0x000fe6000a92184c */
[----:B---3--:R-:W-:-:S04]  /*b050*/  IMAD.WIDE R6, R249, 0x4, R62 ;  /* 0x00000004f9067825 */ /* 0x008fc800078e023e */
[----:B----4-:R-:W-:Y:S01]  /*b060*/  IMAD.WIDE R4, R249, 0x4, R70 ;  /* 0x00000004f9047825 */ /* 0x010fe200078e0246 */
[----:B------:R3:W-:Y:S04]  /*b070*/  STL.64 [R1+0x368], R6 ;  /* 0x0003680601007387 */ /* 0x0007e80000100a00 */
[----:B------:R4:W-:Y:S01]  /*b080*/  STL.64 [R1+0x370], R4 ;  /* 0x0003700401007387 */ /* 0x0009e20000100a00 */
[----:B------:R-:W-:Y:S01]  /*b090*/  ISETP.GE.U32.AND P1, PT, R3, 0x7fffffbb, PT ;  /* 0x7fffffbb0300780c */ /* 0x000fe20003f26070 */
[C---:B------:R-:W-:Y:S02]  /*b0a0*/  IMAD.WIDE R48, R249.reuse, 0x4, R48 ;  /* 0x00000004f9307825 */ /* 0x040fe400078e0230 */
[----:B------:R1:W-:Y:S02]  /*b0b0*/  LDGSTS.E [R2+0x2300], desc[UR12][R54.64], P5 ;  /* 0x0230000036027fae */ /* 0x0003e4000a92184c */
[----:B---3--:R-:W-:-:S04]  /*b0c0*/  IMAD.WIDE R6, R249, 0x4, R78 ;  /* 0x00000004f9067825 */ /* 0x008fc800078e024e */
[C---:B----4-:R-:W-:Y:S01]  /*b0d0*/  IMAD.WIDE R4, R249.reuse, 0x4, R86 ;  /* 0x00000004f9047825 */ /* 0x050fe200078e0256 */
[----:B------:R3:W-:Y:S04]  /*b0e0*/  STL.64 [R1+0x378], R6 ;  /* 0x0003780601007387 */ /* 0x0007e80000100a00 */
[----:B------:R4:W-:Y:S01]  /*b0f0*/  STL.64 [R1+0x380], R4 ;  /* 0x0003800401007387 */ /* 0x0009e20000100a00 */
[----:B------:R-:W-:Y:S01]  /*b100*/  SEL R3, RZ, 0x1fffe, P3 ;  /* 0x0001fffeff037807 */ /* 0x000fe20001800000 */
[C---:B------:R-:W-:Y:S02]  /*b110*/  IMAD.WIDE R52, R249.reuse, 0x4, R52 ;  /* 0x00000004f9347825 */ /* 0x040fe400078e0234 */
[----:B------:R-:W-:Y:S02]  /*b120*/  LDGSTS.E [R2+0x2700], desc[UR12][R62.64], P5 ;  /* 0x027000003e027fae */ /* 0x000fe4000a92184c */
[----:B---3--:R-:W-:-:S02]  /*b130*/  IMAD.WIDE R6, R249, 0x4, R94 ;  /* 0x00000004f9067825 */ /* 0x008fc400078e025e */
[----:B------:R3:W-:Y:S02]  /*b140*/  LDGSTS.E [R2+0x2b00], desc[UR12][R70.64], P5 ;  /* 0x02b0000046027fae */ /* 0x0007e4000a92184c */
[C---:B----4-:R-:W-:Y:S02]  /*b150*/  IMAD.WIDE R4, R249.reuse, 0x4, R102 ;  /* 0x00000004f9047825 */ /* 0x050fe400078e0266 */
[----:B------:R4:W-:Y:S04]  /*b160*/  STL.64 [R1+0x388], R6 ;  /* 0x0003880601007387 */ /* 0x0009e80000100a00 */
[----:B------:R1:W-:Y:S01]  /*b170*/  STL.64 [R1+0x390], R4 ;  /* 0x0003900401007387 */ /* 0x0003e20000100a00 */
[----:B------:R-:W-:-:S03]  /*b180*/  IMAD.WIDE R56, R249, 0x4, R56 ;  /* 0x00000004f9387825 */ /* 0x000fc600078e0238 */
[----:B------:R3:W-:Y:S01]  /*b190*/  LDGSTS.E [R2+0x2f00], desc[UR12][R78.64], P5 ;  /* 0x02f000004e027fae */ /* 0x0007e2000a92184c */
[----:B----4-:R-:W-:-:S03]  /*b1a0*/  IMAD.WIDE R6, R249, 0x4, R110 ;  /* 0x00000004f9067825 */ /* 0x010fc600078e026e */
[----:B------:R4:W-:Y:S01]  /*b1b0*/  LDGSTS.E [R2+0x3300], desc[UR12][R86.64], P5 ;  /* 0x0330000056027fae */ /* 0x0009e2000a92184c */
[----:B-1----:R-:W-:-:S03]  /*b1c0*/  IMAD.WIDE R4, R249, 0x4, R118 ;  /* 0x00000004f9047825 */ /* 0x002fc600078e0276 */
[----:B------:R1:W-:Y:S04]  /*b1d0*/  STL.64 [R1+0x398], R6 ;  /* 0x0003980601007387 */ /* 0x0003e80000100a00 */
[----:B------:R3:W-:Y:S01]  /*b1e0*/  STL.64 [R1+0x3a0], R4 ;  /* 0x0003a00401007387 */ /* 0x0007e20000100a00 */
[----:B------:R-:W-:-:S03]  /*b1f0*/  IMAD.WIDE R60, R249, 0x4, R60 ;  /* 0x00000004f93c7825 */ /* 0x000fc600078e023c */
[----:B------:R4:W-:Y:S01]  /*b200*/  LDGSTS.E [R2+0x3700], desc[UR12][R94.64], P5 ;  /* 0x037000005e027fae */ /* 0x0009e2000a92184c */
[----:B-1----:R-:W-:-:S03]  /*b210*/  IMAD.WIDE R6, R249, 0x4, R124 ;  /* 0x00000004f9067825 */ /* 0x002fc600078e027c */
[----:B------:R1:W-:Y:S01]  /*b220*/  LDGSTS.E [R2+0x3b00], desc[UR12][R102.64], P5 ;  /* 0x03b0000066027fae */ /* 0x0003e2000a92184c */
[----:B---3--:R-:W-:-:S03]  /*b230*/  IMAD.WIDE R4, R249, 0x4, R134 ;  /* 0x00000004f9047825 */ /* 0x008fc600078e0286 */
[----:B------:R3:W-:Y:S04]  /*b240*/  STL.64 [R1+0x3a8], R6 ;  /* 0x0003a80601007387 */ /* 0x0007e80000100a00 */
[----:B------:R4:W-:Y:S01]  /*b250*/  STL.64 [R1+0x3b0], R4 ;  /* 0x0003b00401007387 */ /* 0x0009e20000100a00 */
[----:B------:R-:W-:-:S03]  /*b260*/  IMAD.WIDE R64, R249, 0x4, R64 ;  /* 0x00000004f9407825 */ /* 0x000fc600078e0240 */
[----:B------:R1:W-:Y:S01]  /*b270*/  LDGSTS.E [R2+0x3f00], desc[UR12][R110.64], P5 ;  /* 0x03f000006e027fae */ /* 0x0003e2000a92184c */
[----:B---3--:R-:W-:-:S03]  /*b280*/  IMAD.WIDE R6, R249, 0x4, R140 ;  /* 0x00000004f9067825 */ /* 0x008fc600078e028c */
[----:B------:R3:W-:Y:S01]  /*b290*/  LDGSTS.E [R2+0x4300], desc[UR12][R118.64], P5 ;  /* 0x0430000076027fae */ /* 0x0007e2000a92184c */
[----:B----4-:R-:W-:-:S03]  /*b2a0*/  IMAD.WIDE R4, R249, 0x4, R148 ;  /* 0x00000004f9047825 */ /* 0x010fc600078e0294 */
        /* <DEDUP_REMOVED lines=12> */
[----:B------:R1:W-:Y:S04]  /*b370*/  LDGSTS.E [R2+0x5300], desc[UR12][R148.64], P5 ;  /* 0x0530000094027fae */ /* 0x0003e8000a92184c */
[----:B------:R4:W-:Y:S04]  /*b380*/  STL.64 [R1+0x3d8], R6 ;  /* 0x0003d80601007387 */ /* 0x0009e80000100a00 */
[----:B------:R-:W2:Y:S01]  /*b390*/  LDL.LU.64 R250, [R1+0x1f8] ;  /* 0x0001f80001fa7983 */ /* 0x000ea20000300a00 */
[----:B---3--:R-:W-:-:S03]  /*b3a0*/  IMAD.WIDE R4, R249, 0x4, R176 ;  /* 0x00000004f9047825 */ /* 0x008fc600078e02b0 */
[----:B------:R-:W3:Y:S04]  /*b3b0*/  LDL.LU.64 R246, [R1+0x1b8] ;  /* 0x0001b80001f67983 */ /* 0x000ee80000300a00 */
[----:B------:R1:W-:Y:S01]  /*b3c0*/  STL.64 [R1+0x3e0], R4 ;  /* 0x0003e00401007387 */ /* 0x0003e20000100a00 */
[----:B----4-:R-:W-:-:S03]  /*b3d0*/  IMAD.WIDE R6, R249, 0x4, R190 ;  /* 0x00000004f9067825 */ /* 0x010fc600078e02be */
[----:B------:R4:W-:Y:S01]  /*b3e0*/  LDGSTS.E [R2+0x5700], desc[UR12][R154.64], P5 ;  /* 0x057000009a027fae */ /* 0x0009e2000a92184c */
[----:B------:R-:W-:-:S03]  /*b3f0*/  IMAD.WIDE R76, R249, 0x4, R76 ;  /* 0x00000004f94c7825 */ /* 0x000fc600078e024c */
[----:B------:R4:W-:Y:S01]  /*b400*/  LDGSTS.E [R2+0x5b00], desc[UR12][R162.64], P5 ;  /* 0x05b00000a2027fae */ /* 0x0009e2000a92184c */
[----:B-1----:R-:W-:-:S03]  /*b410*/  IMAD.WIDE R4, R249, 0x4, R182 ;  /* 0x00000004f9047825 */ /* 0x002fc600078e02b6 */
[----:B------:R1:W-:Y:S04]  /*b420*/  LDGSTS.E [R2+0x5f00], desc[UR12][R168.64], P5 ;  /* 0x05f00000a8027fae */ /* 0x0003e8000a92184c */
        /* <DEDUP_REMOVED lines=13> */
[----:B----4-:R-:W-:-:S03]  /*b500*/  IMAD.WIDE R6, R249, 0x4, R220 ;  /* 0x00000004f9067825 */ /* 0x010fc600078e02dc */
[----:B------:R2:W-:Y:S04]  /*b510*/  STL.64 [R1+0x408], R4 ;  /* 0x0004080401007387 */ /* 0x0005e80000100a00 */
[----:B------:R-:W-:Y:S04]  /*b520*/  STL.64 [R1+0x418], R6 ;  /* 0x0004180601007387 */ /* 0x000fe80000100a00 */
[----:B------:R-:W4:Y:S01]  /*b530*/  LDL.LU.64 R12, [R1+0x178] ;  /* 0x00017800010c7983 */ /* 0x000f220000300a00 */
[----:B------:R-:W-:-:S03]  /*b540*/  IMAD.WIDE R88, R249, 0x4, R88 ;  /* 0x00000004f9587825 */ /* 0x000fc600078e0258 */
[----:B------:R1:W-:Y:S01]  /*b550*/  LDGSTS.E [R2+0x7300], desc[UR12][R206.64], P5 ;  /* 0x07300000ce027fae */ /* 0x0003e2000a92184c */
[----:B------:R-:W-:-:S03]  /*b560*/  IMAD.WIDE R92, R249, 0x4, R92 ;  /* 0x00000004f95c7825 */ /* 0x000fc600078e025c */
[----:B------:R1:W-:Y:S01]  /*b570*/  LDGSTS.E [R2+0x7700], desc[UR12][R212.64], P5 ;  /* 0x07700000d4027fae */ /* 0x0003e2000a92184c */
[----:B------:R-:W-:-:S03]  /*b580*/  IMAD.WIDE R96, R249, 0x4, R96 ;  /* 0x00000004f9607825 */ /* 0x000fc600078e0260 */
[----:B------:R1:W-:Y:S01]  /*b590*/  LDGSTS.E [R2+0x7b00], desc[UR12][R220.64], P5 ;  /* 0x07b00000dc027fae */ /* 0x0003e2000a92184c */
[----:B------:R-:W-:-:S04]  /*b5a0*/  IMAD.WIDE R100, R249, 0x4, R100 ;  /* 0x00000004f9647825 */ /* 0x000fc800078e0264 */
[----:B------:R-:W-:-:S04]  /*b5b0*/  IMAD.WIDE R104, R249, 0x4, R104 ;  /* 0x00000004f9687825 */ /* 0x000fc800078e0268 */
[----:B------:R-:W-:-:S04]  /*b5c0*/  IMAD.WIDE R108, R249, 0x4, R108 ;  /* 0x00000004f96c7825 */ /* 0x000fc800078e026c */
[----:B------:R-:W-:-:S04]  /*b5d0*/  IMAD.WIDE R112, R249, 0x4, R112 ;  /* 0x00000004f9707825 */ /* 0x000fc800078e0270 */
[C---:B--2---:R-:W-:Y:S01]  /*b5e0*/  IMAD.WIDE R4, R249.reuse, 0x4, R228 ;  /* 0x00000004f9047825 */ /* 0x044fe200078e02e4 */
[----:B------:R2:W-:Y:S04]  /*b5f0*/  LDGSTS.E [R2+0x7f00], desc[UR12][R228.64], P5 ;  /* 0x07f00000e4027fae */ /* 0x0005e8000a92184c */
[----:B------:R1:W-:Y:S01]  /*b600*/  STL.64 [R1+0x410], R4 ;  /* 0x0004100401007387 */ /* 0x0003e20000100a00 */
[----:B------:R-:W-:-:S04]  /*b610*/  IMAD.WIDE R116, R249, 0x4, R116 ;  /* 0x00000004f9747825 */ /* 0x000fc800078e0274 */
[----:B------:R-:W-:-:S04]  /*b620*/  IMAD.WIDE R120, R249, 0x4, R120 ;  /* 0x00000004f9787825 */ /* 0x000fc800078e0278 */
[----:B------:R-:W-:-:S04]  /*b630*/  IMAD.WIDE R244, R249, 0x4, R244 ;  /* 0x00000004f9f47825 */ /* 0x000fc800078e02f4 */
[C---:B------:R-:W-:Y:S01]  /*b640*/  IMAD.WIDE R130, R249.reuse, 0x4, R130 ;  /* 0x00000004f9827825 */ /* 0x040fe200078e0282 */
[----:B-1----:R-:W-:Y:S01]  /*b650*/  SEL R4, RZ, 0x1, P2 ;  /* 0x00000001ff047807 */ /* 0x002fe20001000000 */
[----:B------:R-:W0:Y:S02]  /*b660*/  LDGDEPBAR ;  /* 0x00000000000079af */ /* 0x000e240000000000 */
[----:B------:R-:W-:-:S04]  /*b670*/  IMAD.WIDE R138, R249, 0x4, R138 ;  /* 0x00000004f98a7825 */ /* 0x000fc800078e028a */
        /* <DEDUP_REMOVED lines=29> */
[----:B------:R-:W-:Y:S02]  /*b850*/  IMAD.IADD R249, R4, 0x1, R3 ;  /* 0x0000000104f97824 */ /* 0x000fe400078e0203 */
[----:B------:R-:W-:Y:S02]  /*b860*/  VIADD R4, R236, 0xffffffdb ;  /* 0xffffffdbec047836 */ /* 0x000fe40000000000 */
[----:B------:R-:W-:Y:S01]  /*b870*/  IMAD.U32 R3, RZ, RZ, UR5 ;  /* 0x00000005ff037e24 */ /* 0x000fe2000f8e00ff */
[----:B------:R-:W-:Y:S02]  /*b880*/  BAR.SYNC.DEFER_BLOCKING 0x0 ;  /* 0x0000000000007b1d */ /* 0x000fe40000010000 */
[----:B------:R-:W-:Y:S01]  /*b890*/  ISETP.GE.U32.AND P2, PT, R4, 0x7fffffbc, PT ;  /* 0x7fffffbc0400780c */ /* 0x000fe20003f46070 */
[----:B------:R-:W-:-:S03]  /*b8a0*/  IMAD.WIDE R4, R3, 0x4, R250 ;  /* 0x0000000403047825 */ /* 0x000fc600078e02fa */
[----:B------:R-:W2:Y:S04]  /*b8b0*/  LDL.LU.64 R250, [R1+0x138] ;  /* 0x0001380001fa7983 */ /* 0x000ea80000300a00 */
        /* <DEDUP_REMOVED lines=25> */
[----:B------:R-:W2:Y:S01]  /*ba50*/  LDL.LU.64 R126, [R1+0x58] ;  /* 0x00005800017e7983 */ /* 0x000ea20000300a00 */
[----:B---3--:R-:W-:-:S03]  /*ba60*/  IMAD.WIDE R6, R3, 0x4, R246 ;  /* 0x0000000403067825 */ /* 0x008fc600078e02f6 */
[----:B------:R-:W3:Y:S01]  /*ba70*/  LDL.LU.64 R246, [R1+0x48] ;  /* 0x0000480001f67983 */ /* 0x000ee20000300a00 */
[----:B------:R-:W-:-:S04]  /*ba80*/  IMAD.WIDE R20, R3, 0x4, R238 ;  /* 0x0000000403147825 */ /* 0x000fc800078e02ee */
[C---:B----4-:R-:W-:Y:S01]  /*ba90*/  IMAD.WIDE R8, R3.reuse, 0x4, R12 ;  /* 0x0000000403087825 */ /* 0x050fe200078e020c */
[----:B------:R1:W-:Y:S03]  /*baa0*/  STL.64 [R1+0x420], R20 ;  /* 0x0004201401007387 */ /* 0x0003e60000100a00 */
[C---:B--2---:R-:W-:Y:S02]  /*bab0*/  IMAD.WIDE R12, R3.reuse, 0x4, R250 ;  /* 0x00000004030c7825 */ /* 0x044fe400078e02fa */
[----:B------:R-:W2:Y:S04]  /*bac0*/  LDL.LU.64 R250, [R1+0x1f0] ;  /* 0x0001f00001fa7983 */ /* 0x000ea80000300a00 */
[----:B------:R-:W4:Y:S01]  /*bad0*/  LDL.LU.64 R124, [R1+0x1b0] ;  /* 0x0001b000017c7983 */ /* 0x000f220000300a00 */
        /* <DEDUP_REMOVED lines=11> */
[C---:B------:R-:W-:Y:S02]  /*bb90*/  IMAD.WIDE R110, R3.reuse, 0x4, R126 ;  /* 0x00000004036e7825 */ /* 0x040fe400078e027e */
[----:B------:R-:W4:Y:S04]  /*bba0*/  LDL.LU.64 R126, [R1+0x170] ;  /* 0x00017000017e7983 */ /* 0x000f280000300a00 */
[----:B------:R-:W4:Y:S04]  /*bbb0*/  LDL.LU.64 R128, [R1+0x130] ;  /* 0x0001300001807983 */ /* 0x000f280000300a00 */
[----:B------:R-:W4:Y:S04]  /*bbc0*/  LDL.LU.64 R134, [R1+0xf0] ;  /* 0x0000f00001867983 */ /* 0x000f280000300a00 */
[----:B------:R-:W4:Y:S04]  /*bbd0*/  LDL.LU.64 R136, [R1+0xc0] ;  /* 0x0000c00001887983 */ /* 0x000f280000300a00 */
[----:B------:R-:W4:Y:S04]  /*bbe0*/  LDL.LU.64 R140, [R1+0x90] ;  /* 0x00009000018c7983 */ /* 0x000f280000300a00 */
[----:B------:R-:W4:Y:S01]  /*bbf0*/  LDL.LU.64 R144, [R1+0x220] ;  /* 0x0002200001907983 */ /* 0x000f220000300a00 */
[----:B---3--:R-:W-:-:S03]  /*bc00*/  IMAD.WIDE R118, R3, 0x4, R246 ;  /* 0x0000000403767825 */ /* 0x008fc600078e02f6 */
[----:B------:R-:W3:Y:S01]  /*bc10*/  LDL.LU.64 R148, [R1+0x1e0] ;  /* 0x0001e00001947983 */ /* 0x000ee20000300a00 */
[----:B------:R-:W-:-:S03]  /*bc20*/  IMAD.WIDE R246, R3, 0x4, R172 ;  /* 0x0000000403f67825 */ /* 0x000fc600078e02ac */
[----:B------:R-:W3:Y:S04]  /*bc30*/  LDL.LU.64 R154, [R1+0x1a0] ;  /* 0x0001a000019a7983 */ /* 0x000ee80000300a00 */
        /* <DEDUP_REMOVED lines=8> */
[----:B------:R-:W3:Y:S01]  /*bcc0*/  LDL.LU.64 R194, [R1+0x150] ;  /* 0x0001500001c27983 */ /* 0x000ee20000300a00 */
[----:B------:R-:W-:-:S03]  /*bcd0*/  IMAD.WIDE R82, R3, 0x4, R216 ;  /* 0x0000000403527825 */ /* 0x000fc600078e02d8 */
        /* <DEDUP_REMOVED lines=11> */
[----:B--2---:R-:W-:-:S03]  /*bd90*/  IMAD.WIDE R122, R3, 0x4, R250 ;  /* 0x00000004037a7825 */ /* 0x004fc600078e02fa */
[----:B------:R-:W2:Y:S04]  /*bda0*/  LDL.LU.64 R250, [R1+0x50] ;  /* 0x0000500001fa7983 */ /* 0x000ea80000300a00 */
[----:B------:R-:W2:Y:S01]  /*bdb0*/  LDL.LU.64 R240, [R1+0x40] ;  /* 0x0000400001f07983 */ /* 0x000ea20000300a00 */
[----:B------:R-:W-:Y:S01]  /*bdc0*/  IMAD.WIDE R14, R3, 0x4, R14 ;  /* 0x00000004030e7825 */ /* 0x000fe200078e020e */
[----:B------:R-:W-:-:S03]  /*bdd0*/  SEL R25, RZ, 0x4, P1 ;  /* 0x00000004ff197807 */ /* 0x000fc60000800000 */
        /* <DEDUP_REMOVED lines=11> */
[----:B----4-:R-:W-:-:S04]  /*be90*/  IMAD.WIDE R124, R3, 0x4, R124 ;  /* 0x00000004037c7825 */ /* 0x010fc800078e027c */
[----:B------:R-:W-:-:S04]  /*bea0*/  IMAD.WIDE R126, R3, 0x4, R126 ;  /* 0x00000004037e7825 */ /* 0x000fc800078e027e */
[----:B------:R-:W-:-:S04]  /*beb0*/  IMAD.WIDE R128, R3, 0x4, R128 ;  /* 0x0000000403807825 */ /* 0x000fc800078e0280 */
[----:B------:R-:W-:-:S04]  /*bec0*/  IMAD.WIDE R134, R3, 0x4, R134 ;  /* 0x0000000403867825 */ /* 0x000fc800078e0286 */
[----:B------:R-:W-:-:S04]  /*bed0*/  IMAD.WIDE R136, R3, 0x4, R136 ;  /* 0x0000000403887825 */ /* 0x000fc800078e0288 */
[----:B------:R-:W-:-:S04]  /*bee0*/  IMAD.WIDE R140, R3, 0x4, R140 ;  /* 0x00000004038c7825 */ /* 0x000fc800078e028c */
[----:B------:R-:W-:-:S04]  /*bef0*/  IMAD.WIDE R144, R3, 0x4, R144 ;  /* 0x0000000403907825 */ /* 0x000fc800078e0290 */
[----:B---3--:R-:W-:-:S04]  /*bf00*/  IMAD.WIDE R148, R3, 0x4, R148 ;  /* 0x0000000403947825 */ /* 0x008fc800078e0294 */
        /* <DEDUP_REMOVED lines=19> */
[C---:B------:R-:W-:Y:S01]  /*c040*/  IMAD.WIDE R238, R3.reuse, 0x4, R238 ;  /* 0x0000000403ee7825 */ /* 0x040fe200078e02ee */
[----:B------:R3:W-:Y:S03]  /*c050*/  STL.64 [R1+0x48], R246 ;  /* 0x000048f601007387 */ /* 0x0007e60000100a00 */
[----:B--2---:R-:W-:-:S04]  /*c060*/  IMAD.WIDE R250, R3, 0x4, R250 ;  /* 0x0000000403fa7825 */ /* 0x004fc800078e02fa */
[----:B------:R-:W-:Y:S01]  /*c070*/  IMAD.WIDE R240, R3, 0x4, R240 ;  /* 0x0000000403f07825 */ /* 0x000fe200078e02f0 */
[----:B------:R-:W-:Y:S02]  /*c080*/  LOP3.LUT R3, R249, 0x3, RZ, 0xc0, !PT ;  /* 0x00000003f9037812 */ /* 0x000fe400078ec0ff */
[----:B------:R-:W-:-:S04]  /*c090*/  SEL R249, RZ, 0x7fff8, P2 ;  /* 0x0007fff8fff97807 */ /* 0x000fc80001000000 */
[----:B------:R-:W-:Y:S01]  /*c0a0*/  IADD3 R25, R3, R249, R25 ;  /* 0x000000f903197210 */ /* 0x000fe20007ffe019 */
[----:B------:R-:W-:-:S05]  /*c0b0*/  VIADD R3, R236, 0xffffffd4 ;  /* 0xffffffd4ec037836 */ /* 0x000fca0000000000 */
[----:B------:R-:W-:Y:S01]  /*c0c0*/  ISETP.GE.U32.AND P1, PT, R3, 0x7fffffb5, PT ;  /* 0x7fffffb50300780c */ /* 0x000fe20003f26070 */
[----:B------:R-:W-:-:S05]  /*c0d0*/  VIADD R3, R236, 0xffffffd5 ;  /* 0xffffffd5ec037836 */ /* 0x000fca0000000000 */
[----:B------:R-:W-:Y:S02]  /*c0e0*/  ISETP.GE.U32.AND P2, PT, R3, 0x7fffffb6, PT ;  /* 0x7fffffb60300780c */ /* 0x000fe40003f46070 */
[----:B------:R-:W-:Y:S02]  /*c0f0*/  SEL R249, RZ, 0x1, P1 ;  /* 0x00000001fff97807 */ /* 0x000fe40000800000 */
[----:B------:R-:W-:-:S05]  /*c100*/  SEL R3, RZ, 0x1fffe, P2 ;  /* 0x0001fffeff037807 */ /* 0x000fca0001000000 */
[----:B------:R-:W-:Y:S01]  /*c110*/  IMAD.IADD R3, R249, 0x1, R3 ;  /* 0x00000001f9037824 */ /* 0x000fe200078e0203 */
[----:B------:R-:W-:-:S04]  /*c120*/  IADD3 R249, R236, -0x2a, RZ ;  /* 0xffffffd6ecf97810 */ /* 0x000fc80007ffe0ff */
[----:B------:R-:W-:Y:S01]  /*c130*/  ISETP.GE.U32.AND P1, PT, R249, 0x7fffffb7, PT ;  /* 0x7fffffb7f900780c */ /* 0x000fe20003f26070 */
[----:B------:R-:W-:Y:S01]  /*c140*/  VIADD R249, R236, 0xffffffd7 ;  /* 0xffffffd7ecf97836 */ /* 0x000fe20000000000 */
[----:B------:R-:W-:-:S04]  /*c150*/  LOP3.LUT R3, R3, 0x3, RZ, 0xc0, !PT ;  /* 0x0000000303037812 */ /* 0x000fc800078ec0ff */
[----:B------:R-:W-:Y:S02]  /*c160*/  ISETP.GE.U32.AND P2, PT, R249, 0x7fffffb8, PT ;  /* 0x7fffffb8f900780c */ /* 0x000fe40003f46070 */
[----:B------:R-:W-:Y:S02]  /*c170*/  SEL R237, RZ, 0x4, P1 ;  /* 0x00000004ffed7807 */ /* 0x000fe40000800000 */
        /* <DEDUP_REMOVED lines=8> */
[----:B------:R-:W-:Y:S02]  /*c200*/  IMAD.IADD R3, R249, 0x1, R3 ;  /* 0x00000001f9037824 */ /* 0x000fe400078e0203 */
[C---:B------:R-:W-:Y:S02]  /*c210*/  VIADD R249, R236.reuse, 0xffffffd2 ;  /* 0xffffffd2ecf97836 */ /* 0x040fe40000000000 */
[----:B------:R-:W-:-:S03]  /*c220*/  VIADD R236, R236, 0xffffffd3 ;  /* 0xffffffd3ecec7836 */ /* 0x000fc60000000000 */
[----:B------:R-:W-:Y:S02]  /*c230*/  ISETP.GE.U32.AND P1, PT, R249, 0x7fffffb3, PT ;  /* 0x7fffffb3f900780c */ /* 0x000fe40003f26070 */
[----:B------:R-:W-:Y:S02]  /*c240*/  ISETP.GE.U32.AND P2, PT, R236, 0x7fffffb4, PT ;  /* 0x7fffffb4ec00780c */ /* 0x000fe40003f46070 */
[----:B------:R-:W-:Y:S02]  /*c250*/  LOP3.LUT R3, R3, 0x3, RZ, 0xc0, !PT ;  /* 0x0000000303037812 */ /* 0x000fe400078ec0ff */
[----:B------:R-:W-:Y:S02]  /*c260*/  SEL R236, RZ, 0x7fff8, P2 ;  /* 0x0007fff8ffec7807 */ /* 0x000fe40001000000 */
[----:B------:R-:W-:-:S04]  /*c270*/  SEL R249, RZ, 0x4, P1 ;  /* 0x00000004fff97807 */ /* 0x000fc80000800000 */
[----:B------:R-:W-:Y:S02]  /*c280*/  IADD3 R3, R3, R236, R249 ;  /* 0x000000ec03037210 */ /* 0x000fe40007ffe0f9 */
[----:B------:R-:W2:Y:S04]  /*c290*/  LDL.LU R236, [R1+0x42c] ;  /* 0x00042c0001ec7983 */ /* 0x000ea80000300800 */
[----:B------:R-:W4:Y:S01]  /*c2a0*/  LDL.LU R249, [R1+0x430] ;  /* 0x0004300001f97983 */ /* 0x000f220000300800 */
[----:B--2---:R-:W-:-:S05]  /*c2b0*/  LOP3.LUT R236, R236, 0xf, RZ, 0xc0, !PT ;  /* 0x0000000fecec7812 */ /* 0x004fca00078ec0ff */
[----:B----4-:R-:W-:Y:S02]  /*c2c0*/  IMAD R249, R249, 0x10, R236 ;  /* 0x00000010f9f97824 */ /* 0x010fe400078e02ec */
[----:B------:R-:W2:Y:S01]  /*c2d0*/  LDL.LU R236, [R1+0x438] ;  /* 0x0004380001ec7983 */ /* 0x000ea20000300800 */
[----:B------:R-:W-:-:S04]  /*c2e0*/  LOP3.LUT R3, R3, 0xf, RZ, 0xc0, !PT ;  /* 0x0000000f03037812 */ /* 0x000fc800078ec0ff */
[----:B------:R-:W-:Y:S01]  /*c2f0*/  LEA R237, R237, R3, 0x4 ;  /* 0x00000003eded7211 */ /* 0x000fe200078e20ff */
[----:B------:R-:W-:Y:S01]  /*c300*/  IMAD.SHL.U32 R3, R25, 0x100, RZ ;  /* 0x0000010019037824 */ /* 0x000fe200078e00ff */
[----:B------:R-:W-:Y:S01]  /*c310*/  LOP3.LUT R249, R249, 0xff, RZ, 0xc0, !PT ;  /* 0x000000fff9f97812 */ /* 0x000fe200078ec0ff */
[----:B------:R-:W4:Y:S03]  /*c320*/  LDL.LU R25, [R1+0xfcc] ;  /* 0x000fcc0001197983 */ /* 0x000f260000300800 */
[----:B------:R-:W-:Y:S01]  /*c330*/  LOP3.LUT R3, R3, 0xf00, RZ, 0xe2, !PT ;  /* 0x00000f0003037812 */ /* 0x000fe200078ee2ff */
[----:B--2---:R-:W-:-:S05]  /*c340*/  IMAD.SHL.U32 R236, R236, 0x100, RZ ;  /* 0x00000100ecec7824 */ /* 0x004fca00078e00ff */
[----:B------:R-:W-:-:S05]  /*c350*/  LOP3.LUT R236, R236, 0xf00, RZ, 0xe2, !PT ;  /* 0x00000f00ecec7812 */ /* 0x000fca00078ee2ff */
[----:B------:R-:W-:Y:S02]  /*c360*/  IMAD R0, R0, 0x1000, R236 ;  /* 0x0000100000007824 */ /* 0x000fe400078e02ec */
[----:B------:R-:W-:Y:S01]  /*c370*/  IMAD R236, R252, 0x1000, R3 ;  /* 0x00001000fcec7824 */ /* 0x000fe200078e0203 */
[----:B------:R-:W-:Y:S01]  /*c380*/  LOP3.LUT R3, R237, 0xff, RZ, 0xc0, !PT ;  /* 0x000000ffed037812 */ /* 0x000fe200078ec0ff */
[----:B------:R-:W2:Y:S01]  /*c390*/  LDL.LU R252, [R1+0xfc8] ;  /* 0x000fc80001fc7983 */ /* 0x000ea20000300800 */
[----:B------:R-:W-:-:S03]  /*c3a0*/  IMAD.IADD R249, R0, 0x1, R249 ;  /* 0x0000000100f97824 */ /* 0x000fc600078e02f9 */
[----:B------:R-:W4:Y:S04]  /*c3b0*/  LDL.LU R237, [R1+0xfc4] ;  /* 0x000fc40001ed7983 */ /* 0x000f280000300800 */
[----:B------:R-:W3:Y:S01]  /*c3c0*/  LDL.LU R0, [R1+0xfc0] ;  /* 0x000fc00001007983 */ /* 0x000ee20000300800 */
[----:B------:R-:W-:-:S05]  /*c3d0*/  IMAD.IADD R3, R236, 0x1, R3 ;  /* 0x00000001ec037824 */ /* 0x000fca00078e0203 */
[----:B------:R-:W-:-:S04]  /*c3e0*/  PRMT R3, R249, 0x5410, R3 ;  /* 0x00005410f9037816 */ /* 0x000fc80000000003 */
[----:B------:R-:W-:-:S04]  /*c3f0*/  SHF.R.U64 R236, R3, 0x1f, RZ ;  /* 0x0000001f03ec7819 */ /* 0x000fc800000012ff */
[----:B------:R-:W-:Y:S02]  /*c400*/  LOP3.LUT P2, RZ, R236, 0x1, RZ, 0xc0, !PT ;  /* 0x00000001ecff7812 */ /* 0x000fe4000784c0ff */
        /* <DEDUP_REMOVED lines=8> */
[C---:B------:R-:W-:Y:S01]  /*c490*/  SHF.R.U64 R236, R3.reuse, 0xb, RZ ;  /* 0x0000000b03ec7819 */ /* 0x040fe200000012ff */
[----:B------:R-:W-:Y:S01]  /*c4a0*/  @!PT LDS RZ, [RZ] ;  /* 0x00000000fffff984 */ /* 0x000fe20000000800 */
[----:B------:R-:W-:Y:S01]  /*c4b0*/  @!PT LDS RZ, [RZ] ;  /* 0x00000000fffff984 */ /* 0x000fe20000000800 */
[----:B------:R-:W-:Y:S01]  /*c4c0*/  @!PT LDS RZ, [RZ] ;  /* 0x00000000fffff984 */ /* 0x000fe20000000800 */
[----:B---3--:R-:W-:Y:S04]  /*c4d0*/  LDGSTS.E [R0+0x14000], desc[UR12][R20.64], P2 ;  /* 0x1400000014007fae */ /* 0x008fe8000912184c */
[----:B------:R-:W-:Y:S01]  /*c4e0*/  LDGSTS.E [R0+0x14100], desc[UR12][R246.64], P2 ;  /* 0x14100000f6007fae */ /* 0x000fe2000912184c */
[----:B------:R-:W-:Y:S02]  /*c4f0*/  LOP3.LUT P2, RZ, R236, 0x1, RZ, 0xc0, !PT ;  /* 0x00000001ecff7812 */ /* 0x000fe4000784c0ff */
[----:B------:R-:W-:Y:S01]  /*c500*/  SHF.R.U64 R236, R3, 0x7, RZ ;  /* 0x0000000703ec7819 */ /* 0x000fe200000012ff */
[----:B------:R-:W-:Y:S04]  /*c510*/  LDGSTS.E [R0+0x14800], desc[UR12][R4.64], P6 ;  /* 0x1480000004007fae */ /* 0x000fe8000b12184c */
[----:B------:R-:W-:Y:S01]  /*c520*/  LDGSTS.E [R0+0x14900], desc[UR12][R122.64], P6 ;  /* 0x149000007a007fae */ /* 0x000fe2000b12184c */
[----:B------:R-:W-:-:S02]  /*c530*/  LOP3.LUT P6, RZ, R236, 0x1, RZ, 0xc0, !PT ;  /* 0x00000001ecff7812 */ /* 0x000fc400078cc0ff */
[----:B------:R-:W-:Y:S01]  /*c540*/  SHF.R.U64 R236, R3, 0x3, RZ ;  /* 0x0000000303ec7819 */ /* 0x000fe200000012ff */
[----:B-1----:R-:W3:Y:S04]  /*c550*/  LDL.LU.64 R20, [R1+0xfb8] ;  /* 0x000fb80001147983 */ /* 0x002ee80000300a00 */
[----:B------:R-:W-:Y:S04]  /*c560*/  LDGSTS.E [R0+0x15000], desc[UR12][R6.64], P5 ;  /* 0x1500000006007fae */ /* 0x000fe8000a92184c */
[----:B------:R-:W2:Y:S04]  /*c570*/  LDL.LU.64 R246, [R1+0xfb0] ;  /* 0x000fb00001f67983 */ /* 0x000ea80000300a00 */
[----:B------:R-:W-:Y:S01]  /*c580*/  LDGSTS.E [R0+0x15100], desc[UR12][R124.64], P5 ;  /* 0x151000007c007fae */ /* 0x000fe2000a92184c */
[----:B------:R-:W-:-:S02]  /*c590*/  LOP3.LUT P5, RZ, R236, 0x1, RZ, 0xc0, !PT ;  /* 0x00000001ecff7812 */ /* 0x000fc400078ac0ff */
[----:B------:R-:W-:Y:S01]  /*c5a0*/  SHF.R.U64 R236, R3, 0x1e, RZ ;  /* 0x0000001e03ec7819 */ /* 0x000fe200000012ff */
[----:B------:R-:W-:Y:S04]  /*c5b0*/  LDGSTS.E [R0+0x15800], desc[UR12][R8.64], P1 ;  /* 0x1580000008007fae */ /* 0x000fe8000892184c */
[----:B------:R-:W-:Y:S04]  /*c5c0*/  LDGSTS.E [R0+0x15900], desc[UR12][R126.64], P1 ;  /* 0x159000007e007fae */ /* 0x000fe8000892184c */
[----:B------:R-:W-:Y:S04]  /*c5d0*/  LDGSTS.E [R0+0x16000], desc[UR12][R12.64], P3 ;  /* 0x160000000c007fae */ /* 0x000fe8000992184c */
[----:B------:R-:W-:Y:S04]  /*c5e0*/  LDGSTS.E [R0+0x16100], desc[UR12][R128.64], P3 ;  /* 0x1610000080007fae */ /* 0x000fe8000992184c */
[----:B------:R-:W-:Y:S04]  /*c5f0*/  LDGSTS.E [R0+0x16800], desc[UR12][R14.64], P2 ;  /* 0x168000000e007fae */ /* 0x000fe8000912184c */
[----:B------:R-:W-:Y:S01]  /*c600*/  LDGSTS.E [R0+0x16900], desc[UR12][R134.64], P2 ;  /* 0x1690000086007fae */ /* 0x000fe2000912184c */
[----:B------:R-:W-:-:S03]  /*c610*/  LOP3.LUT P2, RZ, R236, 0x1, RZ, 0xc0, !PT ;  /* 0x00000001ecff7812 */ /* 0x000fc6000784c0ff */
[----:B------:R-:W3:Y:S04]  /*c620*/  LDL.LU R236, [R1+0x43c] ;  /* 0x00043c0001ec7983 */ /* 0x000ee80000300800 */
[----:B------:R-:W-:Y:S04]  /*c630*/  LDGSTS.E [R0+0x17000], desc[UR12][R16.64], P6 ;  /* 0x1700000010007fae */ /* 0x000fe8000b12184c */
[----:B------:R-:W-:Y:S04]  /*c640*/  LDGSTS.E [R0+0x17100], desc[UR12][R136.64], P6 ;  /* 0x1710000088007fae */ /* 0x000fe8000b12184c */
[----:B------:R-:W-:Y:S04]  /*c650*/  LDGSTS.E [R0+0x17800], desc[UR12][R18.64], P5 ;  /* 0x1780000012007fae */ /* 0x000fe8000a92184c */
[----:B------:R1:W-:Y:S04]  /*c660*/  LDGSTS.E [R0+0x17900], desc[UR12][R140.64], P5 ;  /* 0x179000008c007fae */ /* 0x0003e8000a92184c */
[----:B----4-:R-:W-:Y:S04]  /*c670*/  LDGSTS.E [R237+0x14200], desc[UR12][R22.64], P2 ;  /* 0x1420000016ed7fae */ /* 0x010fe8000912184c */
[----:B------:R-:W-:Y:S01]  /*c680*/  LDGSTS.E [R237+0x14300], desc[UR12][R144.64], P2 ;  /* 0x1430000090ed7fae */ /* 0x000fe2000912184c */
[----:B-1----:R-:W-:-:S04]  /*c690*/  SHF.R.U64 R0, R3, 0x1a, RZ ;  /* 0x0000001a03007819 */ /* 0x002fc800000012ff */
[----:B------:R-:W-:Y:S02]  /*c6a0*/  LOP3.LUT P6, RZ, R0, 0x1, RZ, 0xc0, !PT ;  /* 0x0000000100ff7812 */ /* 0x000fe400078cc0ff */
[----:B------:R-:W-:-:S04]  /*c6b0*/  SHF.R.U64 R0, R3, 0x16, RZ ;  /* 0x0000001603007819 */ /* 0x000fc800000012ff */
[----:B------:R-:W-:Y:S02]  /*c6c0*/  LOP3.LUT P5, RZ, R0, 0x1, RZ, 0xc0, !PT ;  /* 0x0000000100ff7812 */ /* 0x000fe400078ac0ff */
[----:B------:R-:W-:-:S04]  /*c6d0*/  SHF.R.U64 R0, R3, 0x12, RZ ;  /* 0x0000001203007819 */ /* 0x000fc800000012ff */
[----:B------:R-:W-:Y:S01]  /*c6e0*/  LOP3.LUT P1, RZ, R0, 0x1, RZ, 0xc0, !PT ;  /* 0x0000000100ff7812 */ /* 0x000fe2000782c0ff */
[----:B------:R-:W-:Y:S01]  /*c6f0*/  LDGSTS.E [R237+0x14a00], desc[UR12][R26.64], P6 ;  /* 0x14a000001aed7fae */ /* 0x000fe2000b12184c */
[----:B------:R-:W-:-:S03]  /*c700*/  SHF.R.U64 R0, R3, 0xe, RZ ;  /* 0x0000000e03007819 */ /* 0x000fc600000012ff */
[----:B------:R-:W-:Y:S01]  /*c710*/  LDGSTS.E [R237+0x14b00], desc[UR12][R148.64], P6 ;  /* 0x14b0000094ed7fae */ /* 0x000fe2000b12184c */
[----:B------:R-:W-:Y:S02]  /*c720*/  LOP3.LUT P3, RZ, R0, 0x1, RZ, 0xc0, !PT ;  /* 0x0000000100ff7812 */ /* 0x000fe4000786c0ff */
[C---:B------:R-:W-:Y:S01]  /*c730*/  SHF.R.U64 R0, R3.reuse, 0xa, RZ ;  /* 0x0000000a03007819 */ /* 0x040fe200000012ff */
[----:B------:R-:W-:Y:S03]  /*c740*/  LDGSTS.E [R237+0x15200], desc[UR12][R30.64], P5 ;  /* 0x152000001eed7fae */ /* 0x000fe6000a92184c */
[----:B------:R-:W-:Y:S01]  /*c750*/  LOP3.LUT P2, RZ, R0, 0x1, RZ, 0xc0, !PT ;  /* 0x0000000100ff7812 */ /* 0x000fe2000784c0ff */
[----:B------:R-:W-:Y:S01]  /*c760*/  LDGSTS.E [R237+0x15300], desc[UR12][R154.64], P5 ;  /* 0x153000009aed7fae */ /* 0x000fe2000a92184c */
[----:B------:R-:W-:-:S03]  /*c770*/  SHF.R.U64 R0, R3, 0x6, RZ ;  /* 0x0000000603007819 */ /* 0x000fc600000012ff */
[----:B------:R-:W-:Y:S01]  /*c780*/  LDGSTS.E [R237+0x15a00], desc[UR12][R34.64], P1 ;  /* 0x15a0000022ed7fae */ /* 0x000fe2000892184c */
[----:B------:R-:W-:Y:S02]  /*c790*/  LOP3.LUT P6, RZ, R0, 0x1, RZ, 0xc0, !PT ;  /* 0x0000000100ff7812 */ /* 0x000fe400078cc0ff */
[C---:B------:R-:W-:Y:S01]  /*c7a0*/  SHF.R.U64 R0, R3.reuse, 0x2, RZ ;  /* 0x0000000203007819 */ /* 0x040fe200000012ff */
[----:B------:R-:W1:Y:S03]  /*c7b0*/  S2R R249, SR_TID.X ;  /* 0x0000000000f97919 */ /* 0x000e660000002100 */
[----:B------:R-:W-:Y:S01]  /*c7c0*/  LOP3.LUT P5, RZ, R0, 0x1, RZ, 0xc0, !PT ;  /* 0x0000000100ff7812 */ /* 0x000fe200078ac0ff */
[----:B------:R-:W-:Y:S01]  /*c7d0*/  LDGSTS.E [R237+0x15b00], desc[UR12][R158.64], P1 ;  /* 0x15b000009eed7fae */ /* 0x000fe2000892184c */
[----:B------:R-:W-:-:S03]  /*c7e0*/  SHF.R.U64 R0, R3, 0x1d, RZ ;  /* 0x0000001d03007819 */ /* 0x000fc600000012ff */
[----:B------:R-:W-:Y:S04]  /*c7f0*/  LDGSTS.E [R237+0x16200], desc[UR12][R38.64], P3 ;  /* 0x1620000026ed7fae */ /* 0x000fe8000992184c */
[----:B------:R-:W-:Y:S04]  /*c800*/  LDGSTS.E [R237+0x16300], desc[UR12][R162.64], P3 ;  /* 0x16300000a2ed7fae */ /* 0x000fe8000992184c */
[----:B------:R-:W-:Y:S04]  /*c810*/  LDGSTS.E [R237+0x16a00], desc[UR12][R42.64], P2 ;  /* 0x16a000002aed7fae */ /* 0x000fe8000912184c */
[----:B------:R-:W-:Y:S01]  /*c820*/  LDGSTS.E [R237+0x16b00], desc[UR12][R168.64], P2 ;  /* 0x16b00000a8ed7fae */ /* 0x000fe2000912184c */
[----:B------:R-:W-:-:S02]  /*c830*/  LOP3.LUT P2, RZ, R0, 0x1, RZ, 0xc0, !PT ;  /* 0x0000000100ff7812 */ /* 0x000fc4000784c0ff */
[C---:B------:R-:W-:Y:S01]  /*c840*/  SHF.R.U64 R0, R3.reuse, 0x19, RZ ;  /* 0x0000001903007819 */ /* 0x040fe200000012ff */
[----:B------:R-:W-:Y:S03]  /*c850*/  LDGSTS.E [R237+0x17200], desc[UR12][R46.64], P6 ;  /* 0x172000002eed7fae */ /* 0x000fe6000b12184c */
[----:B------:R-:W-:Y:S01]  /*c860*/  LOP3.LUT P3, RZ, R0, 0x1, RZ, 0xc0, !PT ;  /* 0x0000000100ff7812 */ /* 0x000fe2000786c0ff */
[----:B------:R-:W-:Y:S01]  /*c870*/  LDGSTS.E [R237+0x17300], desc[UR12][R172.64], P6 ;  /* 0x17300000aced7fae */ /* 0x000fe2000b12184c */
[----:B------:R-:W-:-:S03]  /*c880*/  SHF.R.U64 R0, R3, 0x15, RZ ;  /* 0x0000001503007819 */ /* 0x000fc600000012ff */
[----:B------:R-:W-:Y:S04]  /*c890*/  LDGSTS.E [R237+0x17a00], desc[UR12][R50.64], P5 ;  /* 0x17a0000032ed7fae */ /* 0x000fe8000a92184c */
[----:B------:R4:W-:Y:S01]  /*c8a0*/  LDGSTS.E [R237+0x17b00], desc[UR12][R176.64], P5 ;  /* 0x17b00000b0ed7fae */ /* 0x0009e2000a92184c */
[----:B------:R-:W-:Y:S02]  /*c8b0*/  LOP3.LUT P5, RZ, R0, 0x1, RZ, 0xc0, !PT ;  /* 0x0000000100ff7812 */ /* 0x000fe400078ac0ff */
[----:B------:R-:W-:-:S04]  /*c8c0*/  SHF.R.U64 R0, R3, 0x11, RZ ;  /* 0x0000001103007819 */ /* 0x000fc800000012ff */
[----:B------:R-:W-:Y:S02]  /*c8d0*/  LOP3.LUT P6, RZ, R0, 0x1, RZ, 0xc0, !PT ;  /* 0x0000000100ff7812 */ /* 0x000fe400078cc0ff */
[----:B-1----:R-:W-:Y:S02]  /*c8e0*/  LOP3.LUT R249, R249, 0x1f, RZ, 0xc0, !PT ;  /* 0x0000001ff9f97812 */ /* 0x002fe400078ec0ff */
[----:B----4-:R-:W-:Y:S01]  /*c8f0*/  MOV R237, R251 ;  /* 0x000000fb00ed7202 */ /* 0x010fe20000000f00 */
[----:B--2---:R-:W-:Y:S04]  /*c900*/  LDGSTS.E [R246+0x14400], desc[UR12][R54.64], P2 ;  /* 0x1440000036f67fae */ /* 0x004fe8000912184c */
[----:B------:R-:W-:Y:S04]  /*c910*/  LDGSTS.E [R246+0x14500], desc[UR12][R182.64], P2 ;  /* 0x14500000b6f67fae */ /* 0x000fe8000912184c */
[----:B------:R-:W-:Y:S04]  /*c920*/  LDGSTS.E [R246+0x14c00], desc[UR12][R58.64], P3 ;  /* 0x14c000003af67fae */ /* 0x000fe8000992184c */
[----:B------:R-:W-:Y:S04]  /*c930*/  LDGSTS.E [R246+0x14d00], desc[UR12][R186.64], P3 ;  /* 0x14d00000baf67fae */ /* 0x000fe8000992184c */
[----:B------:R-:W-:Y:S04]  /*c940*/  LDGSTS.E [R246+0x15400], desc[UR12][R62.64], P5 ;  /* 0x154000003ef67fae */ /* 0x000fe8000a92184c */
[----:B------:R-:W-:Y:S04]  /*c950*/  LDGSTS.E [R246+0x15500], desc[UR12][R190.64], P5 ;  /* 0x15500000bef67fae */ /* 0x000fe8000a92184c */
[----:B------:R-:W-:Y:S04]  /*c960*/  LDGSTS.E [R246+0x15c00], desc[UR12][R66.64], P6 ;  /* 0x15c0000042f67fae */ /* 0x000fe8000b12184c */
[----:B------:R-:W-:Y:S01]  /*c970*/  LDGSTS.E [R246+0x15d00], desc[UR12][R194.64], P6 ;  /* 0x15d00000c2f67fae */ /* 0x000fe2000b12184c */
[----:B---3--:R-:W-:Y:S01]  /*c980*/  ISETP.GE.AND P6, PT, R249, R236, PT ;  /* 0x000000ecf900720c */ /* 0x008fe20003fc6270 */
[----:B------:R-:W-:-:S02]  /*c990*/  IMAD.MOV.U32 R236, RZ, RZ, R250 ;  /* 0x000000ffffec7224 */ /* 0x000fc400078e00fa */
[----:B------:R-:W2:Y:S01]  /*c9a0*/  LDL.LU.64 R250, [R1+0x38] ;  /* 0x0000380001fa7983 */ /* 0x000ea20000300a00 */
[----:B------:R-:W-:-:S04]  /*c9b0*/  SHF.R.U64 R0, R3, 0xd, RZ ;  /* 0x0000000d03007819 */ /* 0x000fc800000012ff */
        /* <DEDUP_REMOVED lines=9> */
[----:B------:R-:W-:Y:S01]  /*ca50*/  SHF.R.U64 R0, R3, 0x1c, RZ ;  /* 0x0000001c03007819 */ /* 0x000fe200000012ff */
        /* <DEDUP_REMOVED lines=19> */
[C---:B------:R-:W-:Y:S02]  /*cb90*/  SHF.R.U64 R0, R3.reuse, 0x8, RZ ;  /* 0x0000000803007819 */ /* 0x040fe400000012ff */
[----:B------:R-:W-:Y:S01]  /*cba0*/  SHF.R.U64 R3, R3, 0x4, RZ ;  /* 0x0000000403037819 */ /* 0x000fe200000012ff */
[----:B------:R-:W-:Y:S01]  /*cbb0*/  LDGSTS.E [R247+0x15600], desc[UR12][R94.64], P5 ;  /* 0x156000005ef77fae */ /* 0x000fe2000a92184c */
[----:B------:R-:W-:-:S02]  /*cbc0*/  LOP3.LUT P2, RZ, R0, 0x1, RZ, 0xc0, !PT ;  /* 0x0000000100ff7812 */ /* 0x000fc4000784c0ff */
[----:B------:R-:W-:Y:S01]  /*cbd0*/  SEL R0, RZ, 0x4, P6 ;  /* 0x00000004ff007807 */ /* 0x000fe20003000000 */
[----:B------:R-:W-:Y:S01]  /*cbe0*/  LDGSTS.E [R247+0x15700], desc[UR12][R224.64], P5 ;  /* 0x15700000e0f77fae */ /* 0x000fe2000a92184c */
[----:B------:R-:W-:Y:S02]  /*cbf0*/  LOP3.LUT P6, RZ, R3, 0x1, RZ, 0xc0, !PT ;  /* 0x0000000103ff7812 */ /* 0x000fe400078cc0ff */
[----:B------:R-:W-:Y:S01]  /*cc00*/  ISETP.GT.AND P5, PT, R252, 0x3f, PT ;  /* 0x0000003ffc00780c */ /* 0x000fe20003fa4270 */
[----:B------:R-:W-:Y:S03]  /*cc10*/  LDGSTS.E [R247+0x15e00], desc[UR12][R98.64], P1 ;  /* 0x15e0000062f77fae */ /* 0x000fe6000892184c */
[----:B------:R-:W-:Y:S01]  /*cc20*/  SEL R0, R0, RZ, P5 ;  /* 0x000000ff00007207 */ /* 0x000fe20002800000 */
[----:B------:R-:W-:Y:S03]  /*cc30*/  LDGSTS.E [R247+0x15f00], desc[UR12][R228.64], P1 ;  /* 0x15f00000e4f77fae */ /* 0x000fe6000892184c */
[----:B------:R-:W-:Y:S01]  /*cc40*/  ISETP.NE.U32.AND P5, PT, R0, RZ, PT ;  /* 0x000000ff0000720c */ /* 0x000fe20003fa5070 */
[----:B------:R-:W-:Y:S04]  /*cc50*/  LDGSTS.E [R247+0x16600], desc[UR12][R102.64], P3 ;  /* 0x1660000066f77fae */ /* 0x000fe8000992184c */
[----:B------:R-:W-:Y:S04]  /*cc60*/  LDGSTS.E [R247+0x16700], desc[UR12][R232.64], P3 ;  /* 0x16700000e8f77fae */ /* 0x000fe8000992184c */
[----:B------:R-:W-:Y:S04]  /*cc70*/  LDGSTS.E [R247+0x16e00], desc[UR12][R106.64], P2 ;  /* 0x16e000006af77fae */ /* 0x000fe8000912184c */
[----:B------:R-:W-:Y:S04]  /*cc80*/  LDGSTS.E [R247+0x16f00], desc[UR12][R238.64], P2 ;  /* 0x16f00000eef77fae */ /* 0x000fe8000912184c */
[----:B------:R-:W-:Y:S04]  /*cc90*/  LDGSTS.E [R247+0x17600], desc[UR12][R110.64], P6 ;  /* 0x176000006ef77fae */ /* 0x000fe8000b12184c */
[----:B------:R-:W-:Y:S04]  /*cca0*/  LDGSTS.E [R247+0x17700], desc[UR12][R236.64], P6 ;  /* 0x17700000ecf77fae */ /* 0x000fe8000b12184c */
[----:B------:R-:W-:Y:S04]  /*ccb0*/  LDGSTS.E [R247+0x17e00], desc[UR12][R118.64], !P4 ;  /* 0x17e0000076f77fae */ /* 0x000fe8000e12184c */
[----:B------:R-:W5:Y:S04]  /*ccc0*/  LDL.LU R252, [R1+0xfa8] ;  /* 0x000fa80001fc7983 */ /* 0x000f680000300800 */
[----:B------:R-:W-:Y:S04]  /*ccd0*/  LDGSTS.E [R247+0x17f00], desc[UR12][R240.64], !P4 ;  /* 0x17f00000f0f77fae */ /* 0x000fe8000e12184c */
[----:B------:R-:W0:Y:S04]  /*cce0*/  LDGDEPBAR ;  /* 0x00000000000079af */ /* 0x000e280000000000 */
[----:B------:R-:W3:Y:S04]  /*ccf0*/  LDL.LU.64 R246, [R1+0x18] ;  /* 0x0000180001f67983 */ /* 0x000ee80000300a00 */
[----:B--2---:R-:W-:Y:S01]  /*cd00*/  LDGSTS.E [R248+0x8000], desc[UR12][R250.64], P5 ;  /* 0x08000000faf87fae */ /* 0x004fe2000a92184c */
[----:B------:R-:W-:-:S03]  /*cd10*/  IMAD.MOV.U32 R0, RZ, RZ, R251 ;  /* 0x000000ffff007224 */ /* 0x000fc600078e00fb */
[----:B------:R1:W-:Y:S04]  /*cd20*/  STL [R1+0xf50], R250 ;  /* 0x000f50fa01007387 */ /* 0x0003e80000100800 */
[----:B-1----:R-:W2:Y:S04]  /*cd30*/  LDL.LU.64 R250, [R1+0xfa0] ;  /* 0x000fa00001fa7983 */ /* 0x002ea80000300a00 */
[----:B------:R3:W-:Y:S02]  /*cd40*/  STL [R1+0xf48], R0 ;  /* 0x000f480001007387 */ /* 0x0007e40000100800 */
[----:B---3--:R-:W-:-:S02]  /*cd50*/  IMAD.MOV.U32 R0, RZ, RZ, R247 ;  /* 0x000000ffff007224 */ /* 0x008fc400078e00f7 */
[----:B------:R-:W-:Y:S04]  /*cd60*/  STL [R1+0xf4c], R246 ;  /* 0x000f4cf601007387 */ /* 0x000fe80000100800 */
[----:B------:R-:W-:Y:S04]  /*cd70*/  STL [R1+0xf40], R0 ;  /* 0x000f400001007387 */ /* 0x000fe80000100800 */
[----:B------:R-:W-:Y:S04]  /*cd80*/  LDGSTS.E [R248+0x8400], desc[UR12][R246.64], P5 ;  /* 0x08400000f6f87fae */ /* 0x000fe8000a92184c */
[----:B--2---:R-:W-:Y:S04]  /*cd90*/  STL [R1+0xf44], R250 ;  /* 0x000f44fa01007387 */ /* 0x004fe80000100800 */
[----:B------:R-:W-:Y:S04]  /*cda0*/  STL [R1+0xf38], R251 ;  /* 0x000f38fb01007387 */ /* 0x000fe80000100800 */
[----:B------:R-:W-:Y:S04]  /*cdb0*/  STL [R1+0xf3c], R20 ;  /* 0x000f3c1401007387 */ /* 0x000fe80000100800 */
[----:B------:R1:W-:Y:S04]  /*cdc0*/  STL [R1+0xf30], R21 ;  /* 0x000f301501007387 */ /* 0x0003e80000100800 */
[----:B------:R-:W-:Y:S04]  /*cdd0*/  STL [R1+0xf34], R24 ;  /* 0x000f341801007387 */ /* 0x000fe80000100800 */
        /* <DEDUP_REMOVED lines=28> */
[----:B------:R-:W-:Y:S04]  /*cfa0*/  LDGSTS.E [R248+0x8800], desc[UR12][R250.64], P5 ;  /* 0x08800000faf87fae */ /* 0x000fe8000a92184c */
[----:B------:R-:W-:Y:S04]  /*cfb0*/  STL [R1+0xe80], R81 ;  /* 0x000e805101007387 */ /* 0x000fe80000100800 */
[----:B------:R-:W-:Y:S04]  /*cfc0*/  LDGSTS.E [R248+0x8c00], desc[UR12][R20.64], P5 ;  /* 0x08c0000014f87fae */ /* 0x000fe8000a92184c */
[----:B------:R-:W-:Y:S04]  /*cfd0*/  STL [R1+0xe8c], R84 ;  /* 0x000e8c5401007387 */ /* 0x000fe80000100800 */
[----:B------:R-:W-:Y:S04]  /*cfe0*/  LDGSTS.E [R248+0x9000], desc[UR12][R24.64], P5 ;  /* 0x0900000018f87fae */ /* 0x000fe8000a92184c */
[----:B-1----:R-:W2:Y:S04]  /*cff0*/  LDL.LU.64 R20, [R1+0x230] ;  /* 0x0002300001147983 */ /* 0x002ea80000300a00 */
[----:B------:R-:W-:Y:S04]  /*d000*/  STL [R1+0xe88], R85 ;  /* 0x000e885501007387 */ /* 0x000fe80000100800 */
[----:B------:R-:W-:Y:S04]  /*d010*/  STL [R1+0xe94], R88 ;  /* 0x000e945801007387 */ /* 0x000fe80000100800 */
[----:B------:R-:W-:Y:S04]  /*d020*/  STL [R1+0xe90], R89 ;  /* 0x000e905901007387 */ /* 0x000fe80000100800 */
[----:B------:R-:W-:Y:S04]  /*d030*/  STL [R1+0xe9c], R92 ;  /* 0x000e9c5c01007387 */ /* 0x000fe80000100800 */
[----:B------:R-:W-:Y:S04]  /*d040*/  STL [R1+0xe98], R93 ;  /* 0x000e985d01007387 */ /* 0x000fe80000100800 */
[----:B------:R-:W3:Y:S04]  /*d050*/  LDL.LU.64 R250, [R1+0x30] ;  /* 0x0000300001fa7983 */ /* 0x000ee80000300a00 */
[----:B------:R-:W-:Y:S04]  /*d060*/  STL [R1+0xea4], R96 ;  /* 0x000ea46001007387 */ /* 0x000fe80000100800 */
[----:B------:R-:W-:Y:S04]  /*d070*/  STL [R1+0xea0], R97 ;  /* 0x000ea06101007387 */ /* 0x000fe80000100800 */
[----:B------:R-:W4:Y:S04]  /*d080*/  LDL.LU.64 R246, [R1+0x10] ;  /* 0x0000100001f67983 */ /* 0x000f280000300a00 */
        /* <DEDUP_REMOVED lines=36> */
[----:B--2---:R-:W-:-:S03]  /*d2d0*/  IMAD.MOV.U32 R0, RZ, RZ, R21 ;  /* 0x000000ffff007224 */ /* 0x004fc600078e0015 */
[----:B------:R-:W-:Y:S04]  /*d2e0*/  STL [R1+0xedc], R20 ;  /* 0x000edc1401007387 */ /* 0x000fe80000100800 */
[----:B------:R3:W-:Y:S04]  /*d2f0*/  STL [R1+0xed8], R0 ;  /* 0x000ed80001007387 */ /* 0x0007e80000100800 */
[----:B------:R-:W-:Y:S04]  /*d300*/  STL [R1+0xee4], R244 ;  /* 0x000ee4f401007387 */ /* 0x000fe80000100800 */
[----:B------:R-:W-:Y:S04]  /*d310*/  STL [R1+0xee0], R245 ;  /* 0x000ee0f501007387 */ /* 0x000fe80000100800 */
[----:B------:R-:W-:Y:S04]  /*d320*/  STL [R1+0xe58], R130 ;  /* 0x000e588201007387 */ /* 0x000fe80000100800 */
[----:B------:R-:W-:Y:S01]  /*d330*/  STL [R1+0xe54], R131 ;  /* 0x000e548301007387 */ /* 0x000fe20000100800 */
[----:B---3--:R-:W-:-:S03]  /*d340*/  IMAD.MOV.U32 R0, RZ, RZ, R251 ;  /* 0x000000ffff007224 */ /* 0x008fc600078e00fb */
[----:B------:R-:W-:Y:S04]  /*d350*/  STL [R1+0xd60], R250 ;  /* 0x000d60fa01007387 */ /* 0x000fe80000100800 */
[----:B------:R4:W-:Y:S04]  /*d360*/  STL [R1+0xd5c], R0 ;  /* 0x000d5c0001007387 */ /* 0x0009e80000100800 */
[----:B------:R-:W-:Y:S01]  /*d370*/  LDGSTS.E [R248+0xf400], desc[UR12][R20.64], P5 ;  /* 0x0f40000014f87fae */ /* 0x000fe2000a92184c */
[----:B----4-:R-:W-:-:S03]  /*d380*/  IMAD.MOV.U32 R0, RZ, RZ, R247 ;  /* 0x000000ffff007224 */ /* 0x010fc600078e00f7 */
[----:B------:R1:W-:Y:S04]  /*d390*/  STL [R1+0xd68], R246 ;  /* 0x000d68f601007387 */ /* 0x0003e80000100800 */
        /* <DEDUP_REMOVED lines=37> */
[----:B------:R-:W3:Y:S04]  /*d5f0*/  LDL.LU.64 R20, [R1+0x238] ;  /* 0x0002380001147983 */ /* 0x000ee80000300a00 */
[----:B------:R-:W-:Y:S04]  /*d600*/  LDGSTS.E [R248+0xf800], desc[UR12][R244.64], P5 ;  /* 0x0f800000f4f87fae */ /* 0x000fe8000a92184c */
[----:B------:R-:W-:Y:S04]  /*d610*/  LDGSTS.E [R248+0xfc00], desc[UR12][R130.64], P5 ;  /* 0x0fc0000082f87fae */ /* 0x000fe8000a92184c */
[----:B------:R-:W-:Y:S04]  /*d620*/  STL [R1+0xe00], R204 ;  /* 0x000e00cc01007387 */ /* 0x000fe80000100800 */
[----:B------:R-:W-:Y:S04]  /*d630*/  LDGSTS.E [R10+0x8100], desc[UR12][R250.64], P5 ;  /* 0x08100000fa0a7fae */ /* 0x000fe8000a92184c */
[----:B------:R-:W-:Y:S04]  /*d640*/  STL [R1+0xdfc], R205 ;  /* 0x000dfccd01007387 */ /* 0x000fe80000100800 */
[----:B------:R-:W-:Y:S04]  /*d650*/  LDGSTS.E [R10+0x8500], desc[UR12][R246.64], P5 ;  /* 0x08500000f60a7fae */ /* 0x000fe8000a92184c */
[----:B------:R-:W4:Y:S04]  /*d660*/  LDL.LU.64 R250, [R1+0x240] ;  /* 0x0002400001fa7983 */ /* 0x000f280000300a00 */
[----:B------:R-:W-:Y:S04]  /*d670*/  STL [R1+0xe08], R208 ;  /* 0x000e08d001007387 */ /* 0x000fe80000100800 */
[----:B------:R-:W-:Y:S04]  /*d680*/  STL [R1+0xe04], R209 ;  /* 0x000e04d101007387 */ /* 0x000fe80000100800 */
[----:B------:R-:W-:Y:S04]  /*d690*/  STL [R1+0xe10], R210 ;  /* 0x000e10d201007387 */ /* 0x000fe80000100800 */
[----:B------:R-:W-:Y:S04]  /*d6a0*/  STL [R1+0xe0c], R211 ;  /* 0x000e0cd301007387 */ /* 0x000fe80000100800 */
[----:B------:R-:W-:Y:S04]  /*d6b0*/  STL [R1+0xe18], R214 ;  /* 0x000e18d601007387 */ /* 0x000fe80000100800 */
[----:B-1----:R-:W4:Y:S04]  /*d6c0*/  LDL.LU.64 R246, [R1+0x28] ;  /* 0x0000280001f67983 */ /* 0x002f280000300a00 */
[----:B------:R-:W-:Y:S04]  /*d6d0*/  STL [R1+0xe14], R215 ;  /* 0x000e14d701007387 */ /* 0x000fe80000100800 */
[----:B------:R-:W-:Y:S04]  /*d6e0*/  STL [R1+0xe20], R218 ;  /* 0x000e20da01007387 */ /* 0x000fe80000100800 */
[----:B------:R-:W4:Y:S04]  /*d6f0*/  LDL.LU.64 R32, [R1+0x8] ;  /* 0x0000080001207983 */ /* 0x000f280000300a00 */
        /* <DEDUP_REMOVED lines=9> */
[----:B------:R-:W-:Y:S04]  /*d790*/  STL [R1+0xe1c], R219 ;  /* 0x000e1cdb01007387 */ /* 0x000fe80000100800 */
        /* <DEDUP_REMOVED lines=15> */
[----:B------:R-:W4:Y:S04]  /*d890*/  LDL.LU.64 R28, [R1+0x248] ;  /* 0x00024800011c7983 */ /* 0x000f280000300a00 */
[----:B------:R-:W-:Y:S04]  /*d8a0*/  LDGSTS.E [R10+0xcd00], desc[UR12][R200.64], P5 ;  /* 0x0cd00000c80a7fae */ /* 0x000fe8000a92184c */
[----:B------:R-:W-:Y:S04]  /*d8b0*/  LDGSTS.E [R10+0xd100], desc[UR12][R204.64], P5 ;  /* 0x0d100000cc0a7fae */ /* 0x000fe8000a92184c */
[----:B------:R-:W-:Y:S04]  /*d8c0*/  LDGSTS.E [R10+0xd500], desc[UR12][R208.64], P5 ;  /* 0x0d500000d00a7fae */ /* 0x000fe8000a92184c */
[----:B------:R-:W-:Y:S04]  /*d8d0*/  LDGSTS.E [R10+0xd900], desc[UR12][R210.64], P5 ;  /* 0x0d900000d20a7fae */ /* 0x000fe8000a92184c */
[----:B------:R-:W-:Y:S04]  /*d8e0*/  STL [R1+0xe3c], R235 ;  /* 0x000e3ceb01007387 */ /* 0x000fe80000100800 */
[----:B------:R-:W-:Y:S04]  /*d8f0*/  LDGSTS.E [R10+0xdd00], desc[UR12][R214.64], P5 ;  /* 0x0dd00000d60a7fae */ /* 0x000fe8000a92184c */
[----:B------:R-:W-:Y:S04]  /*d900*/  LDGSTS.E [R10+0xe100], desc[UR12][R218.64], P5 ;  /* 0x0e100000da0a7fae */ /* 0x000fe8000a92184c */
[----:B------:R-:W-:Y:S04]  /*d910*/  LDGSTS.E [R10+0xe500], desc[UR12][R222.64], P5 ;  /* 0x0e500000de0a7fae */ /* 0x000fe8000a92184c */
[----:B------:R-:W-:Y:S04]  /*d920*/  LDGSTS.E [R10+0xe900], desc[UR12][R226.64], P5 ;  /* 0x0e900000e20a7fae */ /* 0x000fe8000a92184c */
[----:B------:R-:W-:Y:S04]  /*d930*/  LDGSTS.E [R10+0xed00], desc[UR12][R230.64], P5 ;  /* 0x0ed00000e60a7fae */ /* 0x000fe8000a92184c */
[----:B------:R-:W-:Y:S04]  /*d940*/  LDGSTS.E [R10+0xf100], desc[UR12][R234.64], P5 ;  /* 0x0f100000ea0a7fae */ /* 0x000fe8000a92184c */
[----:B---3--:R-:W-:Y:S01]  /*d950*/  STL [R1+0xe48], R20 ;  /* 0x000e481401007387 */ /* 0x008fe20000100800 */
[----:B--2---:R-:W-:-:S03]  /*d960*/  IMAD.MOV.U32 R0, RZ, RZ, R21 ;  /* 0x000000ffff007224 */ /* 0x004fc600078e0015 */
[----:B------:R-:W2:Y:S04]  /*d970*/  LDL.LU.64 R24, [R1+0x250] ;  /* 0x0002500001187983 */ /* 0x000ea80000300a00 */
[----:B------:R1:W-:Y:S04]  /*d980*/  STL [R1+0xe44], R0 ;  /* 0x000e440001007387 */ /* 0x0003e80000100800 */
[----:B------:R-:W-:Y:S04]  /*d990*/  LDGSTS.E [R10+0xf500], desc[UR12][R20.64], P5 ;  /* 0x0f500000140a7fae */ /* 0x000fe8000a92184c */
[----:B----4-:R-:W-:Y:S01]  /*d9a0*/  STL [R1+0xe50], R250 ;  /* 0x000e50fa01007387 */ /* 0x010fe20000100800 */
[----:B-1----:R-:W-:-:S03]  /*d9b0*/  IMAD.MOV.U32 R0, RZ, RZ, R251 ;  /* 0x000000ffff007224 */ /* 0x002fc600078e00fb */
[----:B------:R-:W3:Y:S04]  /*d9c0*/  LDL.LU.64 R20, [R1+0x258] ;  /* 0x0002580001147983 */ /* 0x000ee80000300a00 */
[----:B------:R1:W-:Y:S04]  /*d9d0*/  STL [R1+0xe4c], R0 ;  /* 0x000e4c0001007387 */ /* 0x0003e80000100800 */
[----:B------:R-:W-:Y:S04]  /*d9e0*/  STL [R1+0xd58], R242 ;  /* 0x000d58f201007387 */ /* 0x000fe80000100800 */
[----:B------:R-:W4:Y:S04]  /*d9f0*/  LDL.LU.64 R44, [R1+0x260] ;  /* 0x00026000012c7983 */ /* 0x000f280000300a00 */
[----:B------:R-:W-:Y:S04]  /*da00*/  STL [R1+0xd54], R243 ;  /* 0x000d54f301007387 */ /* 0x000fe80000100800 */
[----:B------:R-:W-:Y:S04]  /*da10*/  LDGSTS.E [R10+0xf900], desc[UR12][R250.64], P5 ;  /* 0x0f900000fa0a7fae */ /* 0x000fe8000a92184c */
[----:B------:R-:W-:Y:S01]  /*da20*/  STL [R1+0xb58], R246 ;  /* 0x000b58f601007387 */ /* 0x000fe20000100800 */
[----:B-1----:R-:W-:-:S03]  /*da30*/  MOV R0, R247 ;  /* 0x000000f700007202 */ /* 0x002fc60000000f00 */
[----:B------:R-:W-:Y:S04]  /*da40*/  LDGSTS.E [R10+0xfd00], desc[UR12][R242.64], P5 ;  /* 0x0fd00000f20a7fae */ /* 0x000fe8000a92184c */
[----:B------:R-:W4:Y:S04]  /*da50*/  LDL.LU.64 R250, [R1+0x268] ;  /* 0x0002680001fa7983 */ /* 0x000f280000300a00 */
[----:B------:R1:W-:Y:S04]  /*da60*/  STL [R1+0xb54], R0 ;  /* 0x000b540001007387 */ /* 0x0003e80000100800 */
[----:B------:R-:W-:Y:S04]  /*da70*/  LDGSTS.E [R11+0x8200], desc[UR12][R246.64], P5 ;  /* 0x08200000f60b7fae */ /* 0x000fe8000a92184c */
[----:B------:R1:W-:Y:S02]  /*da80*/  STL [R1+0xb68], R32 ;  /* 0x000b682001007387 */ /* 0x0003e40000100800 */
[----:B-1----:R-:W-:-:S02]  /*da90*/  IMAD.MOV.U32 R0, RZ, RZ, R33 ;  /* 0x000000ffff007224 */ /* 0x002fc400078e0021 */
[----:B------:R-:W-:Y:S04]  /*daa0*/  LDGSTS.E [R11+0x8600], desc[UR12][R32.64], P5 ;  /* 0x08600000200b7fae */ /* 0x000fe8000a92184c */
[----:B------:R-:W4:Y:S04]  /*dab0*/  LDL.LU.64 R246, [R1+0x270] ;  /* 0x0002700001f67983 */ /* 0x000f280000300a00 */
[----:B------:R-:W4:Y:S04]  /*dac0*/  LDL.LU.64 R40, [R1+0x278] ;  /* 0x0002780001287983 */ /* 0x000f280000300a00 */
[----:B------:R1:W-:Y:S04]  /*dad0*/  STL [R1+0xb64], R0 ;  /* 0x000b640001007387 */ /* 0x0003e80000100800 */
[----:B------:R-:W-:Y:S04]  /*dae0*/  STL [R1+0xb78], R114 ;  /* 0x000b787201007387 */ /* 0x000fe80000100800 */
[----:B------:R-:W-:Y:S04]  /*daf0*/  STL [R1+0xb74], R115 ;  /* 0x000b747301007387 */ /* 0x000fe80000100800 */
[----:B------:R-:W4:Y:S04]  /*db00*/  LDL.LU.64 R36, [R1+0x280] ;  /* 0x0002800001247983 */ /* 0x000f280000300a00 */
[----:B------:R-:W-:Y:S04]  /*db10*/  STL [R1+0xb88], R132 ;  /* 0x000b888401007387 */ /* 0x000fe80000100800 */
[----:B------:R-:W-:Y:S04]  /*db20*/  STL [R1+0xb84], R133 ;  /* 0x000b848501007387 */ /* 0x000fe80000100800 */
[----:B------:R-:W4:Y:S04]  /*db30*/  LDL.LU.64 R32, [R1+0x288] ;  /* 0x0002880001207983 */ /* 0x000f280000300a00 */
[----:B------:R-:W-:Y:S04]  /*db40*/  LDGSTS.E [R11+0x8a00], desc[UR12][R114.64], P5 ;  /* 0x08a00000720b7fae */ /* 0x000fe8000a92184c */
[----:B------:R-:W-:Y:S04]  /*db50*/  LDGSTS.E [R11+0x8e00], desc[UR12][R132.64], P5 ;  /* 0x08e00000840b7fae */ /* 0x000fe8000a92184c */
[----:B------:R-:W-:Y:S01]  /*db60*/  LDGSTS.E [R11+0x9200], desc[UR12][R28.64], P5 ;  /* 0x092000001c0b7fae */ /* 0x000fe2000a92184c */
[----:B-1----:R-:W-:-:S03]  /*db70*/  IMAD.MOV.U32 R0, RZ, RZ, R29 ;  /* 0x000000ffff007224 */ /* 0x002fc600078e001d */
[----:B------:R1:W-:Y:S04]  /*db80*/  STL [R1+0xb98], R28 ;  /* 0x000b981c01007387 */ /* 0x0003e80000100800 */
[----:B-1----:R-:W4:Y:S04]  /*db90*/  LDL.LU.64 R28, [R1+0x290] ;  /* 0x00029000011c7983 */ /* 0x002f280000300a00 */
[----:B------:R1:W-:Y:S04]  /*dba0*/  STL [R1+0xb94], R0 ;  /* 0x000b940001007387 */ /* 0x0003e80000100800 */
[----:B--2---:R-:W-:Y:S01]  /*dbb0*/  LDGSTS.E [R11+0x9600], desc[UR12][R24.64], P5 ;  /* 0x09600000180b7fae */ /* 0x004fe2000a92184c */
[----:B-1----:R-:W-:-:S03]  /*dbc0*/  IMAD.MOV.U32 R0, RZ, RZ, R25 ;  /* 0x000000ffff007224 */ /* 0x002fc600078e0019 */
[----:B------:R1:W-:Y:S04]  /*dbd0*/  STL [R1+0xba8], R24 ;  /* 0x000ba81801007387 */ /* 0x0003e80000100800 */
[----:B-1----:R-:W2:Y:S04]  /*dbe0*/  LDL.LU.64 R24, [R1+0x298] ;  /* 0x0002980001187983 */ /* 0x002ea80000300a00 */
[----:B------:R1:W-:Y:S04]  /*dbf0*/  STL [R1+0xba4], R0 ;  /* 0x000ba40001007387 */ /* 0x0003e80000100800 */
[----:B---3--:R-:W-:Y:S01]  /*dc00*/  LDGSTS.E [R11+0x9a00], desc[UR12][R20.64], P5 ;  /* 0x09a00000140b7fae */ /* 0x008fe2000a92184c */
[----:B-1----:R-:W-:-:S03]  /*dc10*/  IMAD.MOV.U32 R0, RZ, RZ, R21 ;  /* 0x000000ffff007224 */ /* 0x002fc600078e0015 */
[----:B------:R1:W-:Y:S04]  /*dc20*/  STL [R1+0xbb8], R20 ;  /* 0x000bb81401007387 */ /* 0x0003e80000100800 */
[----:B----4-:R-:W-:Y:S04]  /*dc30*/  LDGSTS.E [R11+0x9e00], desc[UR12][R44.64], P5 ;  /* 0x09e000002c0b7fae */ /* 0x010fe8000a92184c */
[----:B-1----:R-:W3:Y:S04]  /*dc40*/  LDL.LU.64 R20, [R1+0x2a0] ;  /* 0x0002a00001147983 */ /* 0x002ee80000300a00 */
[----:B------:R1:W-:Y:S04]  /*dc50*/  STL [R1+0xbb4], R0 ;  /* 0x000bb40001007387 */ /* 0x0003e80000100800 */
[----:B------:R4:W-:Y:S01]  /*dc60*/  STL [R1+0xbc8], R44 ;  /* 0x000bc82c01007387 */ /* 0x0009e20000100800 */
[----:B-1----:R-:W-:-:S03]  /*dc70*/  IMAD.MOV.U32 R0, RZ, RZ, R45 ;  /* 0x000000ffff007224 */ /* 0x002fc600078e002d */
[----:B------:R-:W-:Y:S04]  /*dc80*/  LDGSTS.E [R11+0xa200], desc[UR12][R250.64], P5 ;  /* 0x0a200000fa0b7fae */ /* 0x000fe8000a92184c */
[----:B----4-:R-:W4:Y:S04]  /*dc90*/  LDL.LU.64 R44, [R1+0x2a8] ;  /* 0x0002a800012c7983 */ /* 0x010f280000300a00 */
[----:B------:R1:W-:Y:S04]  /*dca0*/  STL [R1+0xbc4], R0 ;  /* 0x000bc40001007387 */ /* 0x0003e80000100800 */
[----:B------:R1:W-:Y:S02]  /*dcb0*/  STL [R1+0xbd8], R250 ;  /* 0x000bd8fa01007387 */ /* 0x0003e40000100800 */
[----:B-1----:R-:W-:-:S02]  /*dcc0*/  IMAD.MOV.U32 R0, RZ, RZ, R251 ;  /* 0x000000ffff007224 */ /* 0x002fc400078e00fb */
[----:B------:R-:W-:Y:S04]  /*dcd0*/  LDGSTS.E [R11+0xa600], desc[UR12][R246.64], P5 ;  /* 0x0a600000f60b7fae */ /* 0x000fe8000a92184c */
[----:B------:R-:W4:Y:S04]  /*dce0*/  LDL.LU.64 R250, [R1+0x2b0] ;  /* 0x0002b00001fa7983 */ /* 0x000f280000300a00 */
[----:B------:R1:W-:Y:S04]  /*dcf0*/  STL [R1+0xbd4], R0 ;  /* 0x000bd40001007387 */ /* 0x0003e80000100800 */
[----:B------:R1:W-:Y:S04]  /*dd00*/  STL [R1+0xbe8], R246 ;  /* 0x000be8f601007387 */ /* 0x0003e80000100800 */
[----:B------:R-:W-:Y:S01]  /*dd10*/  LDGSTS.E [R11+0xaa00], desc[UR12][R40.64], P5 ;  /* 0x0aa00000280b7fae */ /* 0x000fe2000a92184c */
[----:B-1----:R-:W-:-:S03]  /*dd20*/  IMAD.MOV.U32 R0, RZ, RZ, R247 ;  /* 0x000000ffff007224 */ /* 0x002fc600078e00f7 */
[----:B------:R-:W-:Y:S04]  /*dd30*/  LDGSTS.E [R11+0xae00], desc[UR12][R36.64], P5 ;  /* 0x0ae00000240b7fae */ /* 0x000fe8000a92184c */
[----:B------:R1:W-:Y:S04]  /*dd40*/  STL [R1+0xbe4], R0 ;  /* 0x000be40001007387 */ /* 0x0003e80000100800 */
[----:B------:R1:W-:Y:S04]  /*dd50*/  STL [R1+0xbf8], R40 ;  /* 0x000bf82801007387 */ /* 0x0003e80000100800 */
[----:B------:R-:W4:Y:S01]  /*dd60*/  LDL.LU.64 R246, [R1+0x2b8] ;  /* 0x0002b80001f67983 */ /* 0x000f220000300a00 */
[----:B-1----:R-:W-:-:S03]  /*dd70*/  MOV R0, R41 ;  /* 0x0000002900007202 */ /* 0x002fc60000000f00 */
[----:B------:R-:W-:Y:S04]  /*dd80*/  LDGSTS.E [R11+0xb200], desc[UR12][R32.64], P5 ;  /* 0x0b200000200b7fae */ /* 0x000fe8000a92184c */
[----:B------:R1:W-:Y:S04]  /*dd90*/  STL [R1+0xbf4], R0 ;  /* 0x000bf40001007387 */ /* 0x0003e80000100800 */
[----:B------:R1:W-:Y:S04]  /*dda0*/  STL [R1+0xc08], R36 ;  /* 0x000c082401007387 */ /* 0x0003e80000100800 */
[----:B------:R-:W4:Y:S01]  /*ddb0*/  LDL.LU.64 R40, [R1+0x2c0] ;  /* 0x0002c00001287983 */ /* 0x000f220000300a00 */
[----:B-1----:R-:W-:-:S05]  /*ddc0*/  IMAD.MOV.U32 R0, RZ, RZ, R37 ;  /* 0x000000ffff007224 */ /* 0x002fca00078e0025 */
[----:B------:R1:W-:Y:S04]  /*ddd0*/  STL [R1+0xc04], R0 ;  /* 0x000c040001007387 */ /* 0x0003e80000100800 */
[----:B------:R-:W-:Y:S04]  /*dde0*/  STL [R1+0xc18], R32 ;  /* 0x000c182001007387 */ /* 0x000fe80000100800 */
[----:B------:R-:W4:Y:S01]  /*ddf0*/  LDL.LU.64 R36, [R1+0x2c8] ;  /* 0x0002c80001247983 */ /* 0x000f220000300a00 */
[----:B-1----:R-:W-:-:S05]  /*de00*/  IMAD.MOV.U32 R0, RZ, RZ, R33 ;  /* 0x000000ffff007224 */ /* 0x002fca00078e0021 */
[----:B------:R1:W-:Y:S04]  /*de10*/  STL [R1+0xc14], R0 ;  /* 0x000c140001007387 */ /* 0x0003e80000100800 */
[----:B------:R-:W-:Y:S01]  /*de20*/  STL [R1+0xc28], R28 ;  /* 0x000c281c01007387 */ /* 0x000fe20000100800 */
[----:B-1----:R-:W-:-:S03]  /*de30*/  IMAD.MOV.U32 R0, RZ, RZ, R29 ;  /* 0x000000ffff007224 */ /* 0x002fc600078e001d */
[----:B------:R-:W4:Y:S04]  /*de40*/  LDL.LU.64 R32, [R1+0x2d0] ;  /* 0x0002d00001207983 */ /* 0x000f280000300a00 */
[----:B------:R1:W-:Y:S04]  /*de50*/  STL [R1+0xc24], R0 ;  /* 0x000c240001007387 */ /* 0x0003e80000100800 */
[----:B------:R-:W-:Y:S04]  /*de60*/  LDGSTS.E [R11+0xb600], desc[UR12][R28.64], P5 ;  /* 0x0b6000001c0b7fae */ /* 0x000fe8000a92184c */
[----:B--2---:R-:W-:Y:S01]  /*de70*/  STL [R1+0xc38], R24 ;  /* 0x000c381801007387 */ /* 0x004fe20000100800 */
[----:B-1----:R-:W-:-:S03]  /*de80*/  IMAD.MOV.U32 R0, RZ, RZ, R25 ;  /* 0x000000ffff007224 */ /* 0x002fc600078e0019 */
[----:B------:R-:W2:Y:S04]  /*de90*/  LDL.LU.64 R28, [R1+0x2d8] ;  /* 0x0002d800011c7983 */ /* 0x000ea80000300a00 */
[----:B------:R1:W-:Y:S04]  /*dea0*/  STL [R1+0xc34], R0 ;  /* 0x000c340001007387 */ /* 0x0003e80000100800 */
[----:B------:R-:W-:Y:S04]  /*deb0*/  LDGSTS.E [R11+0xba00], desc[UR12][R24.64], P5 ;  /* 0x0ba00000180b7fae */ /* 0x000fe8000a92184c */
[----:B---3--:R-:W-:Y:S01]  /*dec0*/  STL [R1+0xc48], R20 ;  /* 0x000c481401007387 */ /* 0x008fe20000100800 */
[----:B-1----:R-:W-:-:S03]  /*ded0*/  IMAD.MOV.U32 R0, RZ, RZ, R21 ;  /* 0x000000ffff007224 */ /* 0x002fc600078e0015 */
[----:B------:R-:W3:Y:S04]  /*dee0*/  LDL.LU.64 R24, [R1+0x2e0] ;  /* 0x0002e00001187983 */ /* 0x000ee80000300a00 */
[----:B------:R1:W-:Y:S04]  /*def0*/  STL [R1+0xc44], R0 ;  /* 0x000c440001007387 */ /* 0x0003e80000100800 */
[----:B------:R-:W-:Y:S04]  /*df00*/  LDGSTS.E [R11+0xbe00], desc[UR12][R20.64], P5 ;  /* 0x0be00000140b7fae */ /* 0x000fe8000a92184c */
[----:B----4-:R4:W-:Y:S01]  /*df10*/  STL [R1+0xce0], R44 ;  /* 0x000ce02c01007387 */ /* 0x0109e20000100800 */
[----:B-1----:R-:W-:-:S03]  /*df20*/  IMAD.MOV.U32 R0, RZ, RZ, R45 ;  /* 0x000000ffff007224 */ /* 0x002fc600078e002d */
[----:B------:R-:W3:Y:S04]  /*df30*/  LDL.LU.64 R20, [R1+0x2e8] ;  /* 0x0002e80001147983 */ /* 0x000ee80000300a00 */
[----:B------:R1:W-:Y:S04]  /*df40*/  STL [R1+0xc54], R0 ;  /* 0x000c540001007387 */ /* 0x0003e80000100800 */
[----:B------:R-:W-:Y:S04]  /*df50*/  LDGSTS.E [R11+0xc200], desc[UR12][R44.64], P5 ;  /* 0x0c2000002c0b7fae */ /* 0x000fe8000a92184c */
[----:B------:R1:W-:Y:S04]  /*df60*/  STL [R1+0xce8], R250 ;  /* 0x000ce8fa01007387 */ /* 0x0003e80000100800 */
[----:B----4-:R-:W4:Y:S01]  /*df70*/  LDL.LU.64 R44, [R1+0x2f0] ;  /* 0x0002f000012c7983 */ /* 0x010f220000300a00 */
[----:B-1----:R-:W-:-:S03]  /*df80*/  IMAD.MOV.U32 R0, RZ, RZ, R251 ;  /* 0x000000ffff007224 */ /* 0x002fc600078e00fb */
[----:B------:R-:W-:Y:S04]  /*df90*/  LDGSTS.E [R11+0xc600], desc[UR12][R250.64], P5 ;  /* 0x0c600000fa0b7fae */ /* 0x000fe8000a92184c */
[----:B------:R-:W4:Y:S04]  /*dfa0*/  LDL.LU.64 R250, [R1+0x2f8] ;  /* 0x0002f80001fa7983 */ /* 0x000f280000300a00 */
[----:B------:R1:W-:Y:S04]  /*dfb0*/  STL [R1+0xce4], R0 ;  /* 0x000ce40001007387 */ /* 0x0003e80000100800 */
[----:B------:R-:W-:Y:S04]  /*dfc0*/  LDGSTS.E [R11+0xca00], desc[UR12][R246.64], P5 ;  /* 0x0ca00000f60b7fae */ /* 0x000fe8000a92184c */
[----:B------:R1:W-:Y:S02]  /*dfd0*/  STL [R1+0xcf0], R246 ;  /* 0x000cf0f601007387 */ /* 0x0003e40000100800 */
[----:B-1----:R-:W-:-:S02]  /*dfe0*/  MOV R0, R247 ;  /* 0x000000f700007202 */ /* 0x002fc40000000f00 */
[----:B------:R-:W4:Y:S04]  /*dff0*/  LDL.LU.64 R246, [R1+0x300] ;  /* 0x0003000001f67983 */ /* 0x000f280000300a00 */
[----:B------:R1:W-:Y:S04]  /*e000*/  STL [R1+0xcec], R0 ;  /* 0x000cec0001007387 */ /* 0x0003e80000100800 */
[----:B------:R-:W-:Y:S04]  /*e010*/  LDGSTS.E [R11+0xce00], desc[UR12][R40.64], P5 ;  /* 0x0ce00000280b7fae */ /* 0x000fe8000a92184c */
[----:B------:R1:W-:Y:S02]  /*e020*/  STL [R1+0xcf8], R40 ;  /* 0x000cf82801007387 */ /* 0x0003e40000100800 */
[----:B-1----:R-:W-:-:S02]  /*e030*/  IMAD.MOV.U32 R0, RZ, RZ, R41 ;  /* 0x000000ffff007224 */ /* 0x002fc400078e0029 */
[----:B------:R-:W-:Y:S04]  /*e040*/  LDGSTS.E [R11+0xd200], desc[UR12][R36.64], P5 ;  /* 0x0d200000240b7fae */ /* 0x000fe8000a92184c */
[----:B------:R-:W4:Y:S04]  /*e050*/  LDL.LU.64 R40, [R1+0x308] ;  /* 0x0003080001287983 */ /* 0x000f280000300a00 */
[----:B------:R1:W-:Y:S04]  /*e060*/  STL [R1+0xcf4], R0 ;  /* 0x000cf40001007387 */ /* 0x0003e80000100800 */
[----:B------:R1:W-:Y:S02]  /*e070*/  STL [R1+0xd00], R36 ;  /* 0x000d002401007387 */ /* 0x0003e40000100800 */
[----:B-1----:R-:W-:-:S02]  /*e080*/  IMAD.MOV.U32 R0, RZ, RZ, R37 ;  /* 0x000000ffff007224 */ /* 0x002fc400078e0025 */
[----:B------:R-:W4:Y:S04]  /*e090*/  LDL.LU.64 R36, [R1+0x310] ;  /* 0x0003100001247983 */ /* 0x000f280000300a00 */
[----:B------:R1:W-:Y:S04]  /*e0a0*/  STL [R1+0xcfc], R0 ;  /* 0x000cfc0001007387 */ /* 0x0003e80000100800 */
        /* <DEDUP_REMOVED lines=13> */
[----:B-1----:R-:W3:Y:S04]  /*e180*/  LDL.LU.64 R24, [R1+0x20] ;  /* 0x0000200001187983 */ /* 0x002ee80000300a00 */
[----:B------:R1:W-:Y:S04]  /*e190*/  STL [R1+0xd14], R0 ;  /* 0x000d140001007387 */ /* 0x0003e80000100800 */
[----:B------:R-:W-:Y:S04]  /*e1a0*/  LDGSTS.E [R11+0xe200], desc[UR12][R20.64], P5 ;  /* 0x0e200000140b7fae */ /* 0x000fe8000a92184c */
[----:B------:R1:W-:Y:S02]  /*e1b0*/  STL [R1+0xd20], R20 ;  /* 0x000d201401007387 */ /* 0x0003e40000100800 */
[----:B-1----:R-:W-:-:S02]  /*e1c0*/  IMAD.MOV.U32 R0, RZ, RZ, R21 ;  /* 0x000000ffff007224 */ /* 0x002fc400078e0015 */
[----:B------:R-:W3:Y:S04]  /*e1d0*/  LDL.LU.64 R20, [R1+0x328] ;  /* 0x0003280001147983 */ /* 0x000ee80000300a00 */
[----:B------:R1:W-:Y:S04]  /*e1e0*/  STL [R1+0xd1c], R0 ;  /* 0x000d1c0001007387 */ /* 0x0003e80000100800 */
[----:B----4-:R4:W-:Y:S04]  /*e1f0*/  STL [R1+0xd28], R44 ;  /* 0x000d282c01007387 */ /* 0x0109e80000100800 */
[----:B------:R-:W-:Y:S01]  /*e200*/  LDGSTS.E [R11+0xe600], desc[UR12][R44.64], P5 ;  /* 0x0e6000002c0b7fae */ /* 0x000fe2000a92184c */
[----:B-1----:R-:W-:-:S03]  /*e210*/  IMAD.MOV.U32 R0, RZ, RZ, R45 ;  /* 0x000000ffff007224 */ /* 0x002fc600078e002d */
[----:B------:R-:W-:Y:S04]  /*e220*/  LDGSTS.E [R11+0xea00], desc[UR12][R250.64], P5 ;  /* 0x0ea00000fa0b7fae */ /* 0x000fe8000a92184c */
[----:B------:R1:W-:Y:S04]  /*e230*/  STL [R1+0xd24], R0 ;  /* 0x000d240001007387 */ /* 0x0003e80000100800 */
[----:B------:R1:W-:Y:S04]  /*e240*/  STL [R1+0xd30], R250 ;  /* 0x000d30fa01007387 */ /* 0x0003e80000100800 */
[----:B----4-:R-:W4:Y:S01]  /*e250*/  LDL.LU.64 R44, [R1+0x330] ;  /* 0x00033000012c7983 */ /* 0x010f220000300a00 */
[----:B-1----:R-:W-:-:S05]  /*e260*/  MOV R0, R251 ;  /* 0x000000fb00007202 */ /* 0x002fca0000000f00 */
[----:B------:R1:W-:Y:S04]  /*e270*/  STL [R1+0xd2c], R0 ;  /* 0x000d2c0001007387 */ /* 0x0003e80000100800 */
[----:B------:R-:W-:Y:S04]  /*e280*/  STL [R1+0xd38], R246 ;  /* 0x000d38f601007387 */ /* 0x000fe80000100800 */
[----:B------:R-:W4:Y:S01]  /*e290*/  LDL.LU.64 R250, [R1+0x338] ;  /* 0x0003380001fa7983 */ /* 0x000f220000300a00 */
[----:B-1----:R-:W-:-:S03]  /*e2a0*/  IMAD.MOV.U32 R0, RZ, RZ, R247 ;  /* 0x000000ffff007224 */ /* 0x002fc600078e00f7 */
[----:B------:R-:W-:Y:S04]  /*e2b0*/  LDGSTS.E [R11+0xee00], desc[UR12][R246.64], P5 ;  /* 0x0ee00000f60b7fae */ /* 0x000fe8000a92184c */
[----:B------:R1:W-:Y:S04]  /*e2c0*/  STL [R1+0xd34], R0 ;  /* 0x000d340001007387 */ /* 0x0003e80000100800 */
[----:B------:R1:W-:Y:S02]  /*e2d0*/  STL [R1+0xd40], R40 ;  /* 0x000d402801007387 */ /* 0x0003e40000100800 */
[----:B-1----:R-:W-:-:S02]  /*e2e0*/  IMAD.MOV.U32 R0, RZ, RZ, R41 ;  /* 0x000000ffff007224 */ /* 0x002fc400078e0029 */
[----:B------:R-:W4:Y:S04]  /*e2f0*/  LDL.LU.64 R246, [R1+0x340] ;  /* 0x0003400001f67983 */ /* 0x000f280000300a00 */
[----:B------:R1:W-:Y:S04]  /*e300*/  STL [R1+0xd3c], R0 ;  /* 0x000d3c0001007387 */ /* 0x0003e80000100800 */
[----:B------:R-:W-:Y:S04]  /*e310*/  LDGSTS.E [R11+0xf200], desc[UR12][R40.64], P5 ;  /* 0x0f200000280b7fae */ /* 0x000fe8000a92184c */
[----:B------:R-:W-:Y:S04]  /*e320*/  STL [R1+0xd48], R36 ;  /* 0x000d482401007387 */ /* 0x000fe80000100800 */
[----:B------:R-:W4:Y:S01]  /*e330*/  LDL.LU.64 R40, [R1+0x348] ;  /* 0x0003480001287983 */ /* 0x000f220000300a00 */
[----:B-1----:R-:W-:-:S03]  /*e340*/  IMAD.MOV.U32 R0, RZ, RZ, R37 ;  /* 0x000000ffff007224 */ /* 0x002fc600078e0025 */
[----:B------:R-:W-:Y:S04]  /*e350*/  LDGSTS.E [R11+0xf600], desc[UR12][R36.64], P5 ;  /* 0x0f600000240b7fae */ /* 0x000fe8000a92184c */
        /* <DEDUP_REMOVED lines=11> */
[----:B---3--:R3:W-:Y:S01]  /*e410*/  STL [R1+0xb60], R24 ;  /* 0x000b601801007387 */ /* 0x0087e20000100800 */
[----:B-1----:R-:W-:-:S03]  /*e420*/  IMAD.MOV.U32 R0, RZ, RZ, R25 ;  /* 0x000000ffff007224 */ /* 0x002fc600078e0019 */
[----:B------:R-:W2:Y:S04]  /*e430*/  LDL.LU.64 R28, [R1+0x360] ;  /* 0x00036000011c7983 */ /* 0x000ea80000300a00 */
[----:B------:R1:W-:Y:S04]  /*e440*/  STL [R1+0xb5c], R0 ;  /* 0x000b5c0001007387 */ /* 0x0003e80000100800 */
[----:B------:R-:W-:Y:S04]  /*e450*/  LDGSTS.E [R2+0x8300], desc[UR12][R24.64], P5 ;  /* 0x0830000018027fae */ /* 0x000fe8000a92184c */
[----:B------:R1:W-:Y:S04]  /*e460*/  STL [R1+0xb70], R20 ;  /* 0x000b701401007387 */ /* 0x0003e80000100800 */
[----:B---3--:R-:W3:Y:S01]  /*e470*/  LDL.LU.64 R24, [R1+0x368] ;  /* 0x0003680001187983 */ /* 0x008ee20000300a00 */
[----:B-1----:R-:W-:-:S03]  /*e480*/  IMAD.MOV.U32 R0, RZ, RZ, R21 ;  /* 0x000000ffff007224 */ /* 0x002fc600078e0015 */
[----:B------:R-:W-:Y:S04]  /*e490*/  LDGSTS.E [R2+0x8700], desc[UR12][R20.64], P5 ;  /* 0x0870000014027fae */ /* 0x000fe8000a92184c */
[----:B------:R-:W3:Y:S04]  /*e4a0*/  LDL.LU.64 R20, [R1+0x370] ;  /* 0x0003700001147983 */ /* 0x000ee80000300a00 */
[----:B------:R1:W-:Y:S04]  /*e4b0*/  STL [R1+0xb6c], R0 ;  /* 0x000b6c0001007387 */ /* 0x0003e80000100800 */
[----:B----4-:R-:W-:Y:S04]  /*e4c0*/  LDGSTS.E [R2+0x8b00], desc[UR12][R44.64], P5 ;  /* 0x08b000002c027fae */ /* 0x010fe8000a92184c */
[----:B------:R4:W-:Y:S01]  /*e4d0*/  STL [R1+0xb80], R44 ;  /* 0x000b802c01007387 */ /* 0x0009e20000100800 */
[----:B-1----:R-:W-:-:S03]  /*e4e0*/  MOV R0, R45 ;  /* 0x0000002d00007202 */ /* 0x002fc60000000f00 */
[----:B----4-:R-:W4:Y:S04]  /*e4f0*/  LDL.LU.64 R44, [R1+0x378] ;  /* 0x00037800012c7983 */ /* 0x010f280000300a00 */
[----:B------:R1:W-:Y:S04]  /*e500*/  STL [R1+0xb7c], R0 ;  /* 0x000b7c0001007387 */ /* 0x0003e80000100800 */
[----:B------:R-:W-:Y:S04]  /*e510*/  LDGSTS.E [R2+0x8f00], desc[UR12][R250.64], P5 ;  /* 0x08f00000fa027fae */ /* 0x000fe8000a92184c */
[----:B------:R1:W-:Y:S02]  /*e520*/  STL [R1+0xb90], R250 ;  /* 0x000b90fa01007387 */ /* 0x0003e40000100800 */
[----:B-1----:R-:W-:-:S02]  /*e530*/  IMAD.MOV.U32 R0, RZ, RZ, R251 ;  /* 0x000000ffff007224 */ /* 0x002fc400078e00fb */
        /* <DEDUP_REMOVED lines=12> */
[----:B------:R-:W-:Y:S04]  /*e600*/  LDGSTS.E [R2+0x9b00], desc[UR12][R36.64], P5 ;  /* 0x09b0000024027fae */ /* 0x000fe8000a92184c */
[----:B------:R1:W-:Y:S02]  /*e610*/  STL [R1+0xbc0], R36 ;  /* 0x000bc02401007387 */ /* 0x0003e40000100800 */
[----:B-1----:R-:W-:-:S02]  /*e620*/  IMAD.MOV.U32 R0, RZ, RZ, R37 ;  /* 0x000000ffff007224 */ /* 0x002fc400078e0025 */
[----:B------:R-:W4:Y:S04]  /*e630*/  LDL.LU.64 R36, [R1+0x398] ;  /* 0x0003980001247983 */ /* 0x000f280000300a00 */
[----:B------:R1:W-:Y:S04]  /*e640*/  STL [R1+0xbbc], R0 ;  /* 0x000bbc0001007387 */ /* 0x0003e80000100800 */
[----:B--2---:R-:W-:Y:S01]  /*e650*/  LDGSTS.E [R2+0x9f00], desc[UR12][R32.64], P5 ;  /* 0x09f0000020027fae */ /* 0x004fe2000a92184c */
[----:B-1----:R-:W-:-:S03]  /*e660*/  IMAD.MOV.U32 R0, RZ, RZ, R33 ;  /* 0x000000ffff007224 */ /* 0x002fc600078e0021 */
[----:B------:R1:W-:Y:S04]  /*e670*/  STL [R1+0xbd0], R32 ;  /* 0x000bd02001007387 */ /* 0x0003e80000100800 */
[----:B-1----:R-:W2:Y:S04]  /*e680*/  LDL.LU.64 R32, [R1+0x3a0] ;  /* 0x0003a00001207983 */ /* 0x002ea80000300a00 */
[----:B------:R1:W-:Y:S04]  /*e690*/  STL [R1+0xbcc], R0 ;  /* 0x000bcc0001007387 */ /* 0x0003e80000100800 */
[----:B------:R-:W-:Y:S01]  /*e6a0*/  LDGSTS.E [R2+0xa300], desc[UR12][R28.64], P5 ;  /* 0x0a3000001c027fae */ /* 0x000fe2000a92184c */
[----:B-1----:R-:W-:-:S03]  /*e6b0*/  IMAD.MOV.U32 R0, RZ, RZ, R29 ;  /* 0x000000ffff007224 */ /* 0x002fc600078e001d */
[----:B------:R1:W-:Y:S04]  /*e6c0*/  STL [R1+0xbe0], R28 ;  /* 0x000be01c01007387 */ /* 0x0003e80000100800 */
[----:B-1----:R-:W2:Y:S04]  /*e6d0*/  LDL.LU.64 R28, [R1+0x3a8] ;  /* 0x0003a800011c7983 */ /* 0x002ea80000300a00 */
[----:B------:R1:W-:Y:S04]  /*e6e0*/  STL [R1+0xbdc], R0 ;  /* 0x000bdc0001007387 */ /* 0x0003e80000100800 */
[----:B---3--:R3:W-:Y:S04]  /*e6f0*/  STL [R1+0xbf0], R24 ;  /* 0x000bf01801007387 */ /* 0x0087e80000100800 */
[----:B------:R-:W-:Y:S01]  /*e700*/  LDGSTS.E [R2+0xa700], desc[UR12][R24.64], P5 ;  /* 0x0a70000018027fae */ /* 0x000fe2000a92184c */
[----:B-1----:R-:W-:-:S05]  /*e710*/  IMAD.MOV.U32 R0, RZ, RZ, R25 ;  /* 0x000000ffff007224 */ /* 0x002fca00078e0019 */
[----:B------:R1:W-:Y:S04]  /*e720*/  STL [R1+0xbec], R0 ;  /* 0x000bec0001007387 */ /* 0x0003e80000100800 */
[----:B------:R4:W-:Y:S04]  /*e730*/  STL [R1+0xc00], R20 ;  /* 0x000c001401007387 */ /* 0x0009e80000100800 */
[----:B---3--:R-:W3:Y:S01]  /*e740*/  LDL.LU.64 R24, [R1+0x3b0] ;  /* 0x0003b00001187983 */ /* 0x008ee20000300a00 */
[----:B-1----:R-:W-:-:S03]  /*e750*/  MOV R0, R21 ;  /* 0x0000001500007202 */ /* 0x002fc60000000f00 */
[----:B------:R-:W-:Y:S04]  /*e760*/  LDGSTS.E [R2+0xab00], desc[UR12][R20.64], P5 ;  /* 0x0ab0000014027fae */ /* 0x000fe8000a92184c */
[----:B------:R1:W-:Y:S04]  /*e770*/  STL [R1+0xbfc], R0 ;  /* 0x000bfc0001007387 */ /* 0x0003e80000100800 */
[----:B----4-:R-:W-:Y:S04]  /*e780*/  STL [R1+0xc10], R44 ;  /* 0x000c102c01007387 */ /* 0x010fe80000100800 */
[----:B------:R-:W4:Y:S01]  /*e790*/  LDL.LU.64 R20, [R1+0x3b8] ;  /* 0x0003b80001147983 */ /* 0x000f220000300a00 */
[----:B-1----:R-:W-:-:S03]  /*e7a0*/  IMAD.MOV.U32 R0, RZ, RZ, R45 ;  /* 0x000000ffff007224 */ /* 0x002fc600078e002d */
[----:B------:R-:W-:Y:S04]  /*e7b0*/  LDGSTS.E [R2+0xaf00], desc[UR12][R44.64], P5 ;  /* 0x0af000002c027fae */ /* 0x000fe8000a92184c */
[----:B------:R1:W-:Y:S04]  /*e7c0*/  STL [R1+0xc0c], R0 ;  /* 0x000c0c0001007387 */ /* 0x0003e80000100800 */
[----:B------:R-:W-:Y:S01]  /*e7d0*/  LDGSTS.E [R2+0xb300], desc[UR12][R250.64], P5 ;  /* 0x0b300000fa027fae */ /* 0x000fe2000a92184c */
[----:B-1----:R-:W-:-:S03]  /*e7e0*/  IMAD.MOV.U32 R0, RZ, RZ, R251 ;  /* 0x000000ffff007224 */ /* 0x002fc600078e00fb */
[----:B------:R1:W-:Y:S04]  /*e7f0*/  STL [R1+0xc20], R250 ;  /* 0x000c20fa01007387 */ /* 0x0003e80000100800 */
[----:B-1----:R-:W4:Y:S04]  /*e800*/  LDL.LU.64 R250, [R1+0x3c0] ;  /* 0x0003c00001fa7983 */ /* 0x002f280000300a00 */
[----:B------:R1:W-:Y:S04]  /*e810*/  STL [R1+0xc1c], R0 ;  /* 0x000c1c0001007387 */ /* 0x0003e80000100800 */
[----:B------:R-:W-:Y:S04]  /*e820*/  LDGSTS.E [R2+0xb700], desc[UR12][R246.64], P5 ;  /* 0x0b700000f6027fae */ /* 0x000fe8000a92184c */
[----:B------:R1:W-:Y:S02]  /*e830*/  STL [R1+0xc30], R246 ;  /* 0x000c30f601007387 */ /* 0x0003e40000100800 */
[----:B-1----:R-:W-:-:S02]  /*e840*/  IMAD.MOV.U32 R0, RZ, RZ, R247 ;  /* 0x000000ffff007224 */ /* 0x002fc400078e00f7 */
[----:B------:R-:W4:Y:S04]  /*e850*/  LDL.LU.64 R246, [R1+0x3c8] ;  /* 0x0003c80001f67983 */ /* 0x000f280000300a00 */
[----:B------:R1:W-:Y:S04]  /*e860*/  STL [R1+0xc2c], R0 ;  /* 0x000c2c0001007387 */ /* 0x0003e80000100800 */
        /* <DEDUP_REMOVED lines=15> */
[----:B------:R-:W-:Y:S04]  /*e960*/  STL [R1+0xc64], R28 ;  /* 0x000c641c01007387 */ /* 0x000fe80000100800 */
[----:B------:R-:W2:Y:S01]  /*e970*/  LDL.LU.64 R44, [R1+0x3e8] ;  /* 0x0003e800012c7983 */ /* 0x000ea20000300a00 */
[----:B-1----:R-:W-:-:S03]  /*e980*/  IMAD.MOV.U32 R0, RZ, RZ, R29 ;  /* 0x000000ffff007224 */ /* 0x002fc600078e001d */
[----:B------:R-:W2:Y:S04]  /*e990*/  LDL.LU.64 R40, [R1+0x3f0] ;  /* 0x0003f00001287983 */ /* 0x000ea80000300a00 */
[----:B------:R1:W-:Y:S04]  /*e9a0*/  STL [R1+0xc60], R0 ;  /* 0x000c600001007387 */ /* 0x0003e80000100800 */
[----:B------:R-:W-:Y:S04]  /*e9b0*/  LDGSTS.E [R2+0xc700], desc[UR12][R28.64], P5 ;  /* 0x0c7000001c027fae */ /* 0x000fe8000a92184c */
[----:B---3--:R-:W-:Y:S01]  /*e9c0*/  STL [R1+0xc6c], R24 ;  /* 0x000c6c1801007387 */ /* 0x008fe20000100800 */
[----:B-1----:R-:W-:-:S03]  /*e9d0*/  MOV R0, R25 ;  /* 0x0000001900007202 */ /* 0x002fc60000000f00 */
[----:B------:R-:W3:Y:S04]  /*e9e0*/  LDL.LU.64 R36, [R1+0x3f8] ;  /* 0x0003f80001247983 */ /* 0x000ee80000300a00 */
[----:B------:R1:W-:Y:S04]  /*e9f0*/  STL [R1+0xc68], R0 ;  /* 0x000c680001007387 */ /* 0x0003e80000100800 */
[----:B------:R-:W-:Y:S04]  /*ea00*/  LDGSTS.E [R2+0xcb00], desc[UR12][R24.64], P5 ;  /* 0x0cb0000018027fae */ /* 0x000fe8000a92184c */
[----:B----4-:R-:W-:Y:S04]  /*ea10*/  STL [R1+0xc74], R20 ;  /* 0x000c741401007387 */ /* 0x010fe80000100800 */
[----:B------:R-:W4:Y:S01]  /*ea20*/  LDL.LU.64 R32, [R1+0x400] ;  /* 0x0004000001207983 */ /* 0x000f220000300a00 */
[----:B-1----:R-:W-:-:S03]  /*ea30*/  IMAD.MOV.U32 R0, RZ, RZ, R21 ;  /* 0x000000ffff007224 */ /* 0x002fc600078e0015 */
[----:B------:R-:W4:Y:S04]  /*ea40*/  LDL.LU.64 R28, [R1+0x408] ;  /* 0x00040800011c7983 */ /* 0x000f280000300a00 */
[----:B------:R1:W-:Y:S04]  /*ea50*/  STL [R1+0xc70], R0 ;  /* 0x000c700001007387 */ /* 0x0003e80000100800 */
[----:B------:R-:W-:Y:S04]  /*ea60*/  LDGSTS.E [R2+0xcf00], desc[UR12][R20.64], P5 ;  /* 0x0cf0000014027fae */ /* 0x000fe8000a92184c */
[----:B------:R-:W-:Y:S01]  /*ea70*/  STL [R1+0xc7c], R250 ;  /* 0x000c7cfa01007387 */ /* 0x000fe20000100800 */
[----:B-1----:R-:W-:-:S03]  /*ea80*/  IMAD.MOV.U32 R0, RZ, RZ, R251 ;  /* 0x000000ffff007224 */ /* 0x002fc600078e00fb */
[----:B------:R-:W4:Y:S04]  /*ea90*/  LDL.LU.64 R24, [R1+0x418] ;  /* 0x0004180001187983 */ /* 0x000f280000300a00 */
[----:B------:R1:W-:Y:S04]  /*eaa0*/  STL [R1+0xc78], R0 ;  /* 0x000c780001007387 */ /* 0x0003e80000100800 */
[----:B------:R-:W-:Y:S04]  /*eab0*/  LDGSTS.E [R2+0xd300], desc[UR12][R250.64], P5 ;  /* 0x0d300000fa027fae */ /* 0x000fe8000a92184c */
[----:B------:R-:W-:Y:S01]  /*eac0*/  STL [R1+0xc84], R246 ;  /* 0x000c84f601007387 */ /* 0x000fe20000100800 */
[----:B-1----:R-:W-:-:S03]  /*ead0*/  IMAD.MOV.U32 R0, RZ, RZ, R247 ;  /* 0x000000ffff007224 */ /* 0x002fc600078e00f7 */
[----:B------:R-:W4:Y:S04]  /*eae0*/  LDL.LU.64 R20, [R1+0x410] ;  /* 0x0004100001147983 */ /* 0x000f280000300a00 */
[----:B------:R-:W4:Y:S04]  /*eaf0*/  LDL.LU.64 R250, [R1+0x420] ;  /* 0x0004200001fa7983 */ /* 0x000f280000300a00 */
[----:B------:R1:W-:Y:S04]  /*eb00*/  STL [R1+0xc80], R0 ;  /* 0x000c800001007387 */ /* 0x0003e80000100800 */
[----:B------:R-:W-:Y:S04]  /*eb10*/  LDGSTS.E [R2+0xd700], desc[UR12][R246.64], P5 ;  /* 0x0d700000f6027fae */ /* 0x000fe8000a92184c */
[----:B------:R-:W-:Y:S01]  /*eb20*/  STL [R1+0xc8c], R56 ;  /* 0x000c8c3801007387 */ /* 0x000fe20000100800 */
[----:B-1----:R-:W-:-:S03]  /*eb30*/  IMAD.MOV.U32 R0, RZ, RZ, R57 ;  /* 0x000000ffff007224 */ /* 0x002fc600078e0039 */
[----:B------:R-:W-:Y:S04]  /*eb40*/  LDGSTS.E [R2+0xdb00], desc[UR12][R56.64], P5 ;  /* 0x0db0000038027fae */ /* 0x000fe8000a92184c */
[----:B------:R-:W4:Y:S04]  /*eb50*/  LDL.LU.64 R246, [R1+0x48] ;  /* 0x0000480001f67983 */ /* 0x000f280000300a00 */
[----:B------:R1:W-:Y:S04]  /*eb60*/  STL [R1+0xc88], R0 ;  /* 0x000c880001007387 */ /* 0x0003e80000100800 */
[----:B------:R-:W-:Y:S04]  /*eb70*/  STL [R1+0xc94], R52 ;  /* 0x000c943401007387 */ /* 0x000fe80000100800 */
[----:B------:R-:W-:Y:S01]  /*eb80*/  LDGSTS.E [R2+0xdf00], desc[UR12][R52.64], P5 ;  /* 0x0df0000034027fae */ /* 0x000fe2000a92184c */
[----:B-1----:R-:W-:-:S05]  /*eb90*/  IMAD.MOV.U32 R0, RZ, RZ, R53 ;  /* 0x000000ffff007224 */ /* 0x002fca00078e0035 */
[----:B------:R2:W-:Y:S02]  /*eba0*/  STL [R1+0xc90], R0 ;  /* 0x000c900001007387 */ /* 0x0005e40000100800 */
[----:B--2---:R-:W-:Y:S02]  /*ebb0*/  IMAD.MOV.U32 R0, RZ, RZ, R49 ;  /* 0x000000ffff007224 */ /* 0x004fe400078e0031 */
[----:B------:R-:W-:Y:S04]  /*ebc0*/  STL [R1+0xc9c], R48 ;  /* 0x000c9c3001007387 */ /* 0x000fe80000100800 */
[----:B------:R1:W-:Y:S04]  /*ebd0*/  STL [R1+0xc98], R0 ;  /* 0x000c980001007387 */ /* 0x0003e80000100800 */
[----:B------:R-:W-:Y:S01]  /*ebe0*/  LDGSTS.E [R2+0xe300], desc[UR12][R48.64], P5 ;  /* 0x0e30000030027fae */ /* 0x000fe2000a92184c */
[----:B-1----:R-:W-:-:S03]  /*ebf0*/  IMAD.MOV.U32 R0, RZ, RZ, R45 ;  /* 0x000000ffff007224 */ /* 0x002fc600078e002d */
[----:B------:R-:W-:Y:S04]  /*ec00*/  STL [R1+0xca4], R44 ;  /* 0x000ca42c01007387 */ /* 0x000fe80000100800 */
[----:B------:R1:W-:Y:S04]  /*ec10*/  STL [R1+0xca0], R0 ;  /* 0x000ca00001007387 */ /* 0x0003e80000100800 */
[----:B------:R-:W-:Y:S04]  /*ec20*/  STL [R1+0xcac], R40 ;  /* 0x000cac2801007387 */ /* 0x000fe80000100800 */
[----:B------:R-:W-:Y:S01]  /*ec30*/  LDGSTS.E [R2+0xe700], desc[UR12][R44.64], P5 ;  /* 0x0e7000002c027fae */ /* 0x000fe2000a92184c */
[----:B-1----:R-:W-:-:S03]  /*ec40*/  MOV R0, R41 ;  /* 0x0000002900007202 */ /* 0x002fc60000000f00 */
[----:B------:R-:W-:Y:S04]  /*ec50*/  LDGSTS.E [R2+0xeb00], desc[UR12][R40.64], P5 ;  /* 0x0eb0000028027fae */ /* 0x000fe8000a92184c */
[----:B------:R1:W-:Y:S04]  /*ec60*/  STL [R1+0xca8], R0 ;  /* 0x000ca80001007387 */ /* 0x0003e80000100800 */
[----:B---3--:R-:W-:Y:S01]  /*ec70*/  LDGSTS.E [R2+0xef00], desc[UR12][R36.64], P5 ;  /* 0x0ef0000024027fae */ /* 0x008fe2000a92184c */
[----:B-1----:R-:W-:-:S03]  /*ec80*/  IMAD.MOV.U32 R0, RZ, RZ, R37 ;  /* 0x000000ffff007224 */ /* 0x002fc600078e0025 */
[----:B------:R-:W-:Y:S04]  /*ec90*/  STL [R1+0xcb4], R36 ;  /* 0x000cb42401007387 */ /* 0x000fe80000100800 */
[----:B------:R4:W-:Y:S02]  /*eca0*/  STL [R1+0xcb0], R0 ;  /* 0x000cb00001007387 */ /* 0x0009e40000100800 */
[----:B----4-:R-:W-:Y:S02]  /*ecb0*/  IMAD.MOV.U32 R0, RZ, RZ, R33 ;  /* 0x000000ffff007224 */ /* 0x010fe400078e0021 */
[----:B------:R-:W-:Y:S04]  /*ecc0*/  STL [R1+0xcbc], R32 ;  /* 0x000cbc2001007387 */ /* 0x000fe80000100800 */
[----:B------:R1:W-:Y:S04]  /*ecd0*/  STL [R1+0xcb8], R0 ;  /* 0x000cb80001007387 */ /* 0x0003e80000100800 */
[----:B------:R-:W-:Y:S04]  /*ece0*/  STL [R1+0xcc4], R28 ;  /* 0x000cc41c01007387 */ /* 0x000fe80000100800 */
[----:B------:R-:W-:Y:S01]  /*ecf0*/  LDGSTS.E [R2+0xf300], desc[UR12][R32.64], P5 ;  /* 0x0f30000020027fae */ /* 0x000fe2000a92184c */
[----:B-1----:R-:W-:-:S03]  /*ed00*/  IMAD.MOV.U32 R0, RZ, RZ, R29 ;  /* 0x000000ffff007224 */ /* 0x002fc600078e001d */
[----:B------:R-:W-:Y:S04]  /*ed10*/  LDGSTS.E [R2+0xf700], desc[UR12][R28.64], P5 ;  /* 0x0f7000001c027fae */ /* 0x000fe8000a92184c */
[----:B------:R1:W-:Y:S02]  /*ed20*/  STL [R1+0xcc0], R0 ;  /* 0x000cc00001007387 */ /* 0x0003e40000100800 */
[----:B-1----:R-:W-:Y:S02]  /*ed30*/  IMAD.MOV.U32 R0, RZ, RZ, R25 ;  /* 0x000000ffff007224 */ /* 0x002fe400078e0019 */
[----:B------:R-:W-:Y:S04]  /*ed40*/  STL [R1+0xccc], R24 ;  /* 0x000ccc1801007387 */ /* 0x000fe80000100800 */
[----:B------:R1:W-:Y:S04]  /*ed50*/  STL [R1+0xcc8], R0 ;  /* 0x000cc80001007387 */ /* 0x0003e80000100800 */
[----:B------:R-:W-:Y:S01]  /*ed60*/  LDGSTS.E [R2+0xfb00], desc[UR12][R24.64], P5 ;  /* 0x0fb0000018027fae */ /* 0x000fe2000a92184c */
[----:B-1----:R-:W-:-:S03]  /*ed70*/  IMAD.MOV.U32 R0, RZ, RZ, R21 ;  /* 0x000000ffff007224 */ /* 0x002fc600078e0015 */
[----:B------:R-:W-:Y:S04]  /*ed80*/  STL [R1+0xcdc], R20 ;  /* 0x000cdc1401007387 */ /* 0x000fe80000100800 */
[----:B------:R-:W-:Y:S04]  /*ed90*/  STL [R1+0x958], R250 ;  /* 0x000958fa01007387 */ /* 0x000fe80000100800 */
[----:B------:R1:W-:Y:S04]  /*eda0*/  STL [R1+0xcd8], R0 ;  /* 0x000cd80001007387 */ /* 0x0003e80000100800 */
[----:B------:R2:W-:Y:S04]  /*edb0*/  LDGSTS.E [R2+0xff00], desc[UR12][R20.64], P5 ;  /* 0x0ff0000014027fae */ /* 0x0005e8000a92184c */
[----:B------:R-:W0:Y:S01]  /*edc0*/  LDGDEPBAR ;  /* 0x00000000000079af */ /* 0x000e220000000000 */
[----:B-1----:R-:W-:-:S03]  /*edd0*/  IMAD.MOV.U32 R0, RZ, RZ, R251 ;  /* 0x000000ffff007224 */ /* 0x002fc600078e00fb */
[----:B------:R-:W-:Y:S04]  /*ede0*/  STL [R1+0x960], R246 ;  /* 0x000960f601007387 */ /* 0x000fe80000100800 */
[----:B------:R1:W-:Y:S04]  /*edf0*/  STL [R1+0x954], R0 ;  /* 0x0009540001007387 */ /* 0x0003e80000100800 */
[----:B------:R-:W-:Y:S01]  /*ee00*/  STL [R1+0x998], R4 ;  /* 0x0009980401007387 */ /* 0x000fe20000100800 */
[----:B-1----:R-:W-:-:S05]  /*ee10*/  IMAD.MOV.U32 R0, RZ, RZ, R247 ;  /* 0x000000ffff007224 */ /* 0x002fca00078e00f7 */
[----:B------:R1:W-:Y:S04]  /*ee20*/  STL [R1+0x95c], R0 ;  /* 0x00095c0001007387 */ /* 0x0003e80000100800 */
        /* <DEDUP_REMOVED lines=79> */
[----:B------:R3:W-:Y:S01]  /*f320*/  STL [R1+0x9f0], R154 ;  /* 0x0009f09a01007387 */ /* 0x0007e20000100800 */
[----:B--2---:R-:W1:Y:S03]  /*f330*/  S2R R21, SR_TID.X ;  /* 0x0000000000157919 */ /* 0x004e660000002100 */
        /* <DEDUP_REMOVED lines=28> */
[----:B-1----:R-:W-:-:S03]  /*f500*/  LOP3.LUT R0, R21, 0x20, RZ, 0xc0, !PT ;  /* 0x0000002015007812 */ /* 0x002fc600078ec0ff */
[----:B------:R3:W-:Y:S04]  /*f510*/  STL [R1+0x98c], R217 ;  /* 0x00098cd901007387 */ /* 0x0007e80000100800 */
[----:B------:R3:W-:Y:S04]  /*f520*/  STL [R1+0x9d0], R220 ;  /* 0x0009d0dc01007387 */ /* 0x0007e80000100800 */
[----:B------:R3:W-:Y:S04]  /*f530*/  STL [R1+0x9cc], R221 ;  /* 0x0009ccdd01007387 */ /* 0x0007e80000100800 */
[----:B------:R3:W-:Y:S01]  /*f540*/  STL [R1+0xa10], R224 ;  /* 0x000a10e001007387 */ /* 0x0007e20000100800 */
[----:B------:R-:W-:-:S03]  /*f550*/  R2UR UR4, R0 ;  /* 0x00000000000472ca */ /* 0x000fc600000e0000 */
[----:B------:R3:W-:Y:S01]  /*f560*/  STL [R1+0xa0c], R225 ;  /* 0x000a0ce101007387 */ /* 0x0007e20000100800 */
[----:B------:R-:W-:-:S03]  /*f570*/  MOV R0, R237 ;  /* 0x000000ed00007202 */ /* 0x000fc60000000f00 */
        /* <DEDUP_REMOVED lines=10> */
[----:B------:R-:W-:Y:S05]  /*f620*/  @P0 BRA `(.L_x_0) ;  /* 0x0000001800b00947 */ /* 0x000fea0003800000 */
[----:B------:R1:W-:Y:S01]  /*f630*/  STL [R1+0x3d0], RZ ;  /* 0x0003d0ff01007387 */ /* 0x0003e20000100800 */
[----:B------:R-:W-:Y:S02]  /*f640*/  CS2R R248, SRZ ;  /* 0x0000000000f87805 */ /* 0x000fe4000001ff00 */
[----:B------:R-:W-:Y:S02]  /*f650*/  CS2R R250, SRZ ;  /* 0x0000000000fa7805 */ /* 0x000fe4000001ff00 */
[----:B---3--:R-:W-:Y:S01]  /*f660*/  CS2R R236, SRZ ;  /* 0x0000000000ec7805 */ /* 0x008fe2000001ff00 */
[----:B------:R1:W-:Y:S01]  /*f670*/  STL [R1+0x3d4], RZ ;  /* 0x0003d4ff01007387 */ /* 0x0003e20000100800 */
[----:B------:R-:W-:Y:S02]  /*f680*/  CS2R R238, SRZ ;  /* 0x0000000000ee7805 */ /* 0x000fe4000001ff00 */
[----:B------:R-:W-:Y:S02]  /*f690*/  CS2R R180, SRZ ;  /* 0x0000000000b47805 */ /* 0x000fe4000001ff00 */
[----:B------:R-:W-:Y:S01]  /*f6a0*/  CS2R R182, SRZ ;  /* 0x0000000000b67805 */ /* 0x000fe2000001ff00 */
[----:B------:R1:W-:Y:S01]  /*f6b0*/  STL [R1+0x3d8], RZ ;  /* 0x0003d8ff01007387 */ /* 0x0003e20000100800 */
[----:B------:R-:W-:-:S02]  /*f6c0*/  CS2R R184, SRZ ;  /* 0x0000000000b87805 */ /* 0x000fc4000001ff00 */
[----:B------:R-:W-:Y:S02]  /*f6d0*/  CS2R R186, SRZ ;  /* 0x0000000000ba7805 */ /* 0x000fe4000001ff00 */
[----:B------:R-:W-:Y:S01]  /*f6e0*/  CS2R R188, SRZ ;  /* 0x0000000000bc7805 */ /* 0x000fe2000001ff00 */
        /* <DEDUP_REMOVED lines=102> */
[----:B------:R-:W-:Y:S01]  /*fd50*/  CS2R R206, SRZ ;  /* 0x0000000000ce7805 */ /* 0x000fe2000001ff00 */
[----:B------:R-:W-:Y:S01]  /*fd60*/  USHF.L.U32 UR4, UR4, 0x5, URZ ;  /* 0x0000000504047899 */ /* 0x000fe2000800063f */
[----:B------:R1:W-:Y:S04]  /*fd70*/  STL [R1+0x334], RZ ;  /* 0x000334ff01007387 */ /* 0x0003e80000100800 */
        /* <DEDUP_REMOVED lines=118> */
[----:B------:R1:W-:Y:S04]  /*104e0*/  STL [R1], RZ ;  /* 0x000000ff01007387 */ /* 0x0003e80000100800 */
        /* <DEDUP_REMOVED lines=190> */
[----:B------:R1:W-:Y:S01]  /*110d0*/  STL [R1+0x4dc], RZ ;  /* 0x0004dcff01007387 */ /* 0x0003e20000100800 */
[----:B------:R-:W-:Y:S05]  /*110e0*/  BRA `(.L_x_1) ;  /* 0x0000016800347947 */ /* 0x000fea0003800000 */
.L_x_0:
[----:B------:R-:W2:Y:S01]  /*110f0*/  LDL.LU R2, [R1+0x428] ;  /* 0x0004280001027983 */ /* 0x000ea20000300800 */
[C---:B------:R-:W-:Y:S01]  /*11100*/  LOP3.LUT R3, R21.reuse, 0x7, RZ, 0xc0, !PT ;  /* 0x0000000715037812 */ /* 0x040fe200078ec0ff */
[C---:B------:R-:W-:Y:S01]  /*11110*/  IMAD.SHL.U32 R4, R21.reuse, 0x2, RZ ;  /* 0x0000000215047824 */ /* 0x040fe200078e00ff */
[----:B------:R-:W-:Y:S01]  /*11120*/  USHF.L.U32 UR4, UR4, 0x5, URZ ;  /* 0x0000000504047899 */ /* 0x000fe2000800063f */
[----:B------:R-:W-:Y:S01]  /*11130*/  STL [R1+0x950], RZ ;  /* 0x000950ff01007387 */ /* 0x000fe20000100800 */
[----:B---3--:R-:W-:Y:S01]  /*11140*/  LOP3.LUT R5, R21, 0x3, RZ, 0xc0, !PT ;  /* 0x0000000315057812 */ /* 0x008fe200078ec0ff */
[----:B------:R-:W-:Y:S01]  /*11150*/  IMAD R3, R3, 0x90, RZ ;  /* 0x0000009003037824 */ /* 0x000fe200078e02ff */
[----:B------:R-:W-:Y:S01]  /*11160*/  USHF.R.S32.HI UR9, URZ, 0x1f, UR5 ;  /* 0x0000001f3f097899 */ /* 0x000fe20008011405 */
[----:B------:R-:W-:Y:S01]  /*11170*/  STL [R1+0x3d0], RZ ;  /* 0x0003d0ff01007387 */ /* 0x000fe20000100800 */
[----:B------:R-:W-:Y:S01]  /*11180*/  USHF.R.S32.HI UR10, URZ, 0x1f, UR6 ;  /* 0x0000001f3f0a7899 */ /* 0x000fe20008011406 */
[----:B------:R-:W-:-:S02]  /*11190*/  CS2R R248, SRZ ;  /* 0x0000000000f87805 */ /* 0x000fc4000001ff00 */
[----:B------:R-:W-:Y:S01]  /*111a0*/  LOP3.LUT R3, R3, 0x30, R4, 0x78, !PT ;  /* 0x0000003003037812 */ /* 0x000fe200078e7804 */
[----:B------:R-:W-:Y:S01]  /*111b0*/  STL [R1+0x3d4], RZ ;  /* 0x0003d4ff01007387 */ /* 0x000fe20000100800 */
[----:B------:R-:W-:Y:S02]  /*111c0*/  CS2R R250, SRZ ;  /* 0x0000000000fa7805 */ /* 0x000fe4000001ff00 */
[----:B------:R-:W-:Y:S02]  /*111d0*/  CS2R R236, SRZ ;  /* 0x0000000000ec7805 */ /* 0x000fe4000001ff00 */
[----:B------:R-:W-:Y:S01]  /*111e0*/  LOP3.LUT R3, R3, UR4, RZ, 0xfc, !PT ;  /* 0x0000000403037c12 */ /* 0x000fe2000f8efcff */
[----:B------:R-:W-:Y:S01]  /*111f0*/  STL [R1+0x3d8], RZ ;  /* 0x0003d8ff01007387 */ /* 0x000fe20000100800 */
[----:B------:R-:W-:Y:S02]  /*11200*/  CS2R R238, SRZ ;  /* 0x0000000000ee7805 */ /* 0x000fe4000001ff00 */
[----:B------:R-:W-:-:S02]  /*11210*/  CS2R R180, SRZ ;  /* 0x0000000000b47805 */ /* 0x000fc4000001ff00 */
[----:B------:R-:W-:Y:S01]  /*11220*/  CS2R R182, SRZ ;  /* 0x0000000000b67805 */ /* 0x000fe2000001ff00 */
[----:B------:R-:W-:Y:S01]  /*11230*/  STL [R1+0x3dc], RZ ;  /* 0x0003dcff01007387 */ /* 0x000fe20000100800 */
[----:B------:R-:W-:Y:S02]  /*11240*/  CS2R R184, SRZ ;  /* 0x0000000000b87805 */ /* 0x000fe4000001ff00 */
[----:B------:R-:W-:Y:S02]  /*11250*/  CS2R R186, SRZ ;  /* 0x0000000000ba7805 */ /* 0x000fe4000001ff00 */
[----:B------:R-:W-:Y:S01]  /*11260*/  CS2R R188, SRZ ;  /* 0x0000000000bc7805 */ /* 0x000fe2000001ff00 */
        /* <DEDUP_REMOVED lines=102> */
[----:B------:R-:W-:Y:S01]  /*118d0*/  CS2R R206, SRZ ;  /* 0x0000000000ce7805 */ /* 0x000fe2000001ff00 */
[----:B------:R-:W-:Y:S01]  /*118e0*/  USHF.L.U32 UR15, UR5, 0x2, URZ ;  /* 0x00000002050f7899 */ /* 0x000fe2000800063f */
[----:B------:R-:W-:Y:S01]  /*118f0*/  STL [R1+0x338], RZ ;  /* 0x000338ff01007387 */ /* 0x000fe20000100800 */
[----:B------:R-:W-:Y:S02]  /*11900*/  USHF.L.U64.HI UR9, UR5, 0x2, UR9 ;  /* 0x0000000205097899 */ /* 0x000fe40008010209 */
[----:B------:R-:W-:Y:S01]  /*11910*/  USHF.L.U32 UR14, UR6, 0x2, URZ ;  /* 0x00000002060e7899 */ /* 0x000fe2000800063f */
[----:B------:R-:W-:Y:S01]  /*11920*/  STL [R1+0x33c], RZ ;  /* 0x00033cff01007387 */ /* 0x000fe20000100800 */
[----:B------:R-:W-:Y:S01]  /*11930*/  UMOV UR8, 0x1 ;  /* 0x0000000100087882 */ /* 0x000fe20000000000 */
[----:B------:R-:W-:-:S02]  /*11940*/  USHF.L.U64.HI UR10, UR6, 0x2, UR10 ;  /* 0x00000002060a7899 */ /* 0x000fc4000801020a */
[----:B------:R-:W-:Y:S01]  /*11950*/  STL [R1+0x320], RZ ;  /* 0x000320ff01007387 */ /* 0x000fe20000100800 */
[----:B------:R-:W-:-:S03]  /*11960*/  UMOV UR5, 0xffffffff ;  /* 0xffffffff00057882 */ /* 0x000fc60000000000 */
[----:B------:R-:W-:Y:S04]  /*11970*/  STL [R1+0x324], RZ ;  /* 0x000324ff01007387 */ /* 0x000fe80000100800 */
        /* <DEDUP_REMOVED lines=39> */
[----:B------:R-:W-:Y:S01]  /*11bf0*/  STL [R1+0x204], RZ ;  /* 0x000204ff01007387 */ /* 0x000fe20000100800 */
[----:B--2---:R-:W-:-:S03]  /*11c00*/  SHF.R.S32.HI R0, RZ, 0x1f, R2 ;  /* 0x0000001fff007819 */ /* 0x004fc60000011402 */
[----:B------:R-:W-:Y:S01]  /*11c10*/  STL [R1+0x208], RZ ;  /* 0x000208ff01007387 */ /* 0x000fe20000100800 */
[----:B------:R-:W-:Y:S02]  /*11c20*/  LEA.HI R2, R0, R2, RZ, 0x5 ;  /* 0x0000000200027211 */ /* 0x000fe400078f28ff */
[----:B------:R-:W-:Y:S01]  /*11c30*/  LOP3.LUT R0, R21, 0x1c, RZ, 0xc0, !PT ;  /* 0x0000001c15007812 */ /* 0x000fe200078ec0ff */
[----:B------:R-:W-:Y:S01]  /*11c40*/  STL [R1+0x20c], RZ ;  /* 0x00020cff01007387 */ /* 0x000fe20000100800 */
[----:B------:R-:W-:-:S03]  /*11c50*/  SHF.R.S32.HI R2, RZ, 0x5, R2 ;  /* 0x00000005ff027819 */ /* 0x000fc60000011402 */
[----:B------:R-:W-:Y:S01]  /*11c60*/  STL [R1+0x1f0], RZ ;  /* 0x0001f0ff01007387 */ /* 0x000fe20000100800 */
[----:B------:R-:W-:-:S03]  /*11c70*/  IMAD R0, R5, 0x220, R0 ;  /* 0x0000022005007824 */ /* 0x000fc600078e0200 */
[----:B------:R-:W-:Y:S02]  /*11c80*/  STL [R1+0x1f4], RZ ;  /* 0x0001f4ff01007387 */ /* 0x000fe40000100800 */
[----:B------:R-:W-:Y:S01]  /*11c90*/  LOP3.LUT R4, R0, 0x20, RZ, 0x3c, !PT ;  /* 0x0000002000047812 */ /* 0x000fe200078e3cff */
[----:B------:R-:W-:Y:S01]  /*11ca0*/  VIADD R4, R2, 0xfffffffe ;  /* 0xfffffffe02047836 */ /* 0x000fe20000000000 */
[----:B------:R-:W-:Y:S01]  /*11cb0*/  STL [R1+0x1f8], RZ ;  /* 0x0001f8ff01007387 */ /* 0x000fe20000100800 */
[C---:B------:R-:W-:Y:S02]  /*11cc0*/  LOP3.LUT R6, R0.reuse, 0x40, RZ, 0x3c, !PT ;  /* 0x0000004000067812 */ /* 0x040fe400078e3cff */
[----:B------:R-:W-:Y:S01]  /*11cd0*/  LOP3.LUT R5, R0, 0x60, RZ, 0x3c, !PT ;  /* 0x0000006000057812 */ /* 0x000fe200078e3cff */
        /* <DEDUP_REMOVED lines=69> */
[----:B------:R-:W-:Y:S04]  /*12130*/  STL [R1], RZ ;  /* 0x000000ff01007387 */ /* 0x000fe80000100800 */
        /* <DEDUP_REMOVED lines=146> */
[----:B------:R1:W-:Y:S04]  /*12a60*/  STL [R1+0xf58], R2 ;  /* 0x000f580201007387 */ /* 0x0003e80000100800 */
[----:B------:R2:W-:Y:S04]  /*12a70*/  STL [R1+0x6ec], RZ ;  /* 0x0006ecff01007387 */ /* 0x0005e80000100800 */
[----:B------:R2:W-:Y:S01]  /*12a80*/  STL [R1+0x948], R3 ;  /* 0x0009480301007387 */ /* 0x0005e20000100800 */
[----:B-1----:R-:W-:-:S03]  /*12a90*/  LOP3.LUT R2, R3, 0x40, RZ, 0x3c, !PT ;  /* 0x0000004003027812 */ /* 0x002fc600078e3cff */
        /* <DEDUP_REMOVED lines=44> */
[----:B------:R2:W-:Y:S04]  /*12d60*/  STL [R1+0xf84], R4 ;  /* 0x000f840401007387 */ /* 0x0005e80000100800 */
[----:B------:R2:W-:Y:S02]  /*12d70*/  STL [R1+0x94c], R2 ;  /* 0x00094c0201007387 */ /* 0x0005e40000100800 */
.L_x_2:
[----:B------:R-:W3:Y:S01]  /*12d80*/  LDL R20, [R1+0x948] ;  /* 0x0009480001147983 */ /* 0x000ee20000100800 */
[----:B------:R-:W-:-:S04]  /*12d90*/  DEPBAR.LE SB0, 0x2 ;  /* 0x000080800000791a */ /* 0x000fc80000000000 */
[----:B------:R-:W4:Y:S04]  /*12da0*/  LDL.LU.64 R240, [R1+0x3a0] ;  /* 0x0003a00001f07983 */ /* 0x000f280000300a00 */
[----:B------:R-:W4:Y:S04]  /*12db0*/  LDL.LU.64 R242, [R1+0x3a8] ;  /* 0x0003a80001f27983 */ /* 0x000f280000300a00 */
[----:B------:R-:W-:Y:S04]  /*12dc0*/  STL.64 [R1+0x15e8], R122 ;  /* 0x0015e87a01007387 */ /* 0x000fe80000100a00 */
[----:B------:R1:W-:Y:S04]  /*12dd0*/  STL.64 [R1+0x15e0], R120 ;  /* 0x0015e07801007387 */ /* 0x0003e80000100a00 */
[----:B-1----:R-:W4:Y:S04]  /*12de0*/  LDL.LU.64 R120, [R1+0x3d0] ;  /* 0x0003d00001787983 */ /* 0x002f280000300a00 */
[----:B------:R-:W4:Y:S04]  /*12df0*/  LDL.LU.64 R122, [R1+0x3d8] ;  /* 0x0003d800017a7983 */ /* 0x000f280000300a00 */
[----:B------:R-:W-:Y:S04]  /*12e00*/  STL.64 [R1+0x15d8], R126 ;  /* 0x0015d87e01007387 */ /* 0x000fe80000100a00 */
[----:B------:R1:W-:Y:S04]  /*12e10*/  STL.64 [R1+0x15d0], R124 ;  /* 0x0015d07c01007387 */ /* 0x0003e80000100a00 */
[----:B-1----:R-:W4:Y:S04]  /*12e20*/  LDL.LU.64 R124, [R1+0x3b0] ;  /* 0x0003b000017c7983 */ /* 0x002f280000300a00 */
[----:B------:R-:W4:Y:S01]  /*12e30*/  LDL.LU.64 R126, [R1+0x3b8] ;  /* 0x0003b800017e7983 */ /* 0x000f220000300a00 */
[----:B------:R-:W-:Y:S01]  /*12e40*/  UIADD3 UR5, UR5, 0x1, URZ ;  /* 0x0000000105057890 */ /* 0x000fe2000fffe03f */
[----:B--2---:R-:W-:-:S02]  /*12e50*/  LOP3.LUT R3, R0, 0x40, RZ, 0x3c, !PT ;  /* 0x0000004000037812 */ /* 0x004fc400078e3cff */
[----:B------:R-:W-:Y:S01]  /*12e60*/  STL.64 [R1+0x15c8], R130 ;  /* 0x0015c88201007387 */ /* 0x000fe20000100a00 */
[----:B------:R-:W-:Y:S01]  /*12e70*/  UISETP.GT.AND UP0, UPT, UR5, 0x1, UPT ;  /* 0x000000010500788c */ /* 0x000fe2000bf04270 */
[----:B------:R-:W-:Y:S02]  /*12e80*/  LOP3.LUT R2, R0, 0x60, RZ, 0x3c, !PT ;  /* 0x0000006000027812 */ /* 0x000fe400078e3cff */
[----:B------:R-:W-:Y:S01]  /*12e90*/  STL.64 [R1+0x15c0], R128 ;  /* 0x0015c08001007387 */ /* 0x000fe20000100a00 */
[----:B------:R-:W-:-:S03]  /*12ea0*/  USEL UR5, UR5, URZ, !UP0 ;  /* 0x0000003f05057287 */ /* 0x000fc6000c000000 */
[----:B------:R-:W-:Y:S01]  /*12eb0*/  STL.64 [R1+0x15b8], R134 ;  /* 0x0015b88601007387 */ /* 0x000fe20000100a00 */
[----:B------:R-:W-:Y:S02]  /*12ec0*/  ULEA UR11, UR5, UR7, 0xf ;  /* 0x00000007050b7291 */ /* 0x000fe4000f8e783f */
[----:B------:R-:W-:Y:S01]  /*12ed0*/  ULEA UR6, UR5, UR7, 0xe ;  /* 0x0000000705067291 */ /* 0x000fe2000f8e703f */
[----:B------:R-:W-:Y:S06]  /*12ee0*/  BAR.SYNC.DEFER_BLOCKING 0x0 ;  /* 0x0000000000007b1d */ /* 0x000fec0000010000 */
[----:B------:R-:W-:Y:S04]  /*12ef0*/  STL.64 [R1+0x15b0], R132 ;  /* 0x0015b08401007387 */ /* 0x000fe80000100a00 */
        /* <DEDUP_REMOVED lines=14> */
[----:B-----5:R1:W-:Y:S04]  /*12fe0*/  STL [R1+0xf9c], R252 ;  /* 0x000f9cfc01007387 */ /* 0x0203e80000100800 */
[----:B------:R-:W-:Y:S04]  /*12ff0*/  LDS R232, [R0+UR6+0x10000] ;  /* 0x0100000600e87984 */ /* 0x000fe80008000800 */
[----:B------:R-:W-:Y:S01]  /*13000*/  LDS R234, [R0+UR6+0x10800] ;  /* 0x0108000600ea7984 */ /* 0x000fe20008000800 */
[----:B-1----:R-:W-:-:S03]  /*13010*/  LOP3.LUT R252, R0, 0x20, RZ, 0x3c, !PT ;  /* 0x0000002000fc7812 */ /* 0x002fc600078e3cff */
[----:B------:R-:W-:Y:S04]  /*13020*/  LDS R228, [R3+UR6+0x10000] ;  /* 0x0100000603e47984 */ /* 0x000fe80008000800 */
[----:B------:R-:W-:Y:S04]  /*13030*/  LDS R233, [R252+UR6+0x10000] ;  /* 0x01000006fce97984 */ /* 0x000fe80008000800 */
[----:B------:R-:W-:Y:S04]  /*13040*/  LDS R235, [R252+UR6+0x10800] ;  /* 0x01080006fceb7984 */ /* 0x000fe80008000800 */
[----:B------:R-:W-:Y:S04]  /*13050*/  LDS R230, [R3+UR6+0x10800] ;  /* 0x0108000603e67984 */ /* 0x000fe80008000800 */
[----:B------:R-:W-:Y:S04]  /*13060*/  LDS R229, [R2+UR6+0x10000] ;  /* 0x0100000602e57984 */ /* 0x000fe80008000800 */
[----:B------:R-:W-:Y:S04]  /*13070*/  LDS R231, [R2+UR6+0x10800] ;  /* 0x0108000602e77984 */ /* 0x000fe80008000800 */
[----:B---3--:R-:W4:Y:S04]  /*13080*/  LDSM.16.M88.4 R224, [R20+UR11] ;  /* 0x0000000b14e0783b */ /* 0x008f280008000200 */
[----:B------:R-:W1:Y:S04]  /*13090*/  LDSM.16.M88.4 R220, [R20+UR11+0x800] ;  /* 0x0008000b14dc783b */ /* 0x000e680008000200 */
[----:B------:R-:W2:Y:S04]  /*130a0*/  LDSM.16.M88.4 R216, [R20+UR11+0x1000] ;  /* 0x0010000b14d8783b */ /* 0x000ea80008000200 */
[----:B------:R-:W3:Y:S04]  /*130b0*/  LDSM.16.M88.4 R8, [R20+UR11+0x1800] ;  /* 0x0018000b1408783b */ /* 0x000ee80008000200 */
[----:B------:R-:W3:Y:S04]  /*130c0*/  LDSM.16.M88.4 R16, [R20+UR11+0x2000] ;  /* 0x0020000b1410783b */ /* 0x000ee80008000200 */
[----:B------:R-:W3:Y:S04]  /*130d0*/  LDSM.16.M88.4 R12, [R20+UR11+0x2800] ;  /* 0x0028000b140c783b */ /* 0x000ee80008000200 */
[----:B------:R-:W3:Y:S04]  /*130e0*/  LDSM.16.M88.4 R4, [R20+UR11+0x3000] ;  /* 0x0030000b1404783b */ /* 0x000ee80008000200 */
[----:B------:R-:W3:Y:S04]  /*130f0*/  LDSM.16.M88.4 R212, [R20+UR11+0x3800] ;  /* 0x0038000b14d4783b */ /* 0x000ee80008000200 */
[----:B------:R-:W3:Y:S04]  /*13100*/  LDSM.16.M88.4 R208, [R20+UR11+0x4000] ;  /* 0x0040000b14d0783b */ /* 0x000ee80008000200 */
[----:B------:R-:W3:Y:S04]  /*13110*/  LDSM.16.M88.4 R44, [R20+UR11+0x4800] ;  /* 0x0048000b142c783b */ /* 0x000ee80008000200 */
[----:B------:R-:W3:Y:S01]  /*13120*/  LDSM.16.M88.4 R40, [R20+UR11+0x5000] ;  /* 0x0050000b1428783b */ /* 0x000ee20008000200 */
[C---:B----4-:R-:W-:Y:S03]  /*13130*/  HMMA.1688.F32.TF32 R48, R232.reuse, R224, R120 ;  /* 0x000000e0e830723c */ /* 0x050fe60000081078 */
[----:B------:R-:W4:Y:S04]  /*13140*/  LDSM.16.M88.4 R36, [R20+UR11+0x5800] ;  /* 0x0058000b1424783b */ /* 0x000f280008000200 */
[----:B------:R-:W4:Y:S04]  /*13150*/  LDSM.16.M88.4 R32, [R20+UR11+0x6000] ;  /* 0x0060000b1420783b */ /* 0x000f280008000200 */
[----:B------:R-:W4:Y:S04]  /*13160*/  LDSM.16.M88.4 R28, [R20+UR11+0x6800] ;  /* 0x0068000b141c783b */ /* 0x000f280008000200 */
[----:B------:R-:W4:Y:S04]  /*13170*/  LDSM.16.M88.4 R24, [R20+UR11+0x7000] ;  /* 0x0070000b1418783b */ /* 0x000f280008000200 */
[----:B------:R-:W4:Y:S04]  /*13180*/  LDSM.16.M88.4 R20, [R20+UR11+0x7800] ;  /* 0x0078000b1414783b */ /* 0x000f280008000200 */
[----:B------:R-:W-:Y:S04]  /*13190*/  STL [R1+0x1468], R226 ;  /* 0x001468e201007387 */ /* 0x000fe80000100800 */
[----:B------:R-:W-:Y:S04]  /*131a0*/  STL [R1+0x1464], R227 ;  /* 0x001464e301007387 */ /* 0x000fe80000100800 */
[----:B-1----:R-:W-:Y:S04]  /*131b0*/  STL [R1+0x1458], R222 ;  /* 0x001458de01007387 */ /* 0x002fe80000100800 */
[----:B------:R-:W-:Y:S04]  /*131c0*/  STL [R1+0x1454], R223 ;  /* 0x001454df01007387 */ /* 0x000fe80000100800 */
[----:B--2---:R-:W-:Y:S04]  /*131d0*/  STL [R1+0x145c], R218 ;  /* 0x00145cda01007387 */ /* 0x004fe80000100800 */
[----:B------:R-:W-:Y:S04]  /*131e0*/  STL [R1+0x1450], R219 ;  /* 0x001450db01007387 */ /* 0x000fe80000100800 */
[----:B---3--:R-:W-:Y:S04]  /*131f0*/  STL [R1+0x146c], R10 ;  /* 0x00146c0a01007387 */ /* 0x008fe80000100800 */
        /* <DEDUP_REMOVED lines=15> */
[----:B----4-:R-:W-:Y:S04]  /*132f0*/  STL [R1+0x14ac], R38 ;  /* 0x0014ac2601007387 */ /* 0x010fe80000100800 */
        /* <DEDUP_REMOVED lines=9> */
[----:B------:R-:W2:Y:S04]  /*13390*/  LDL.LU.64 R120, [R1+0x380] ;  /* 0x0003800001787983 */ /* 0x000ea80000300a00 */
[----:B------:R-:W2:Y:S04]  /*133a0*/  LDL.LU.64 R122, [R1+0x388] ;  /* 0x00038800017a7983 */ /* 0x000ea80000300a00 */
[----:B------:R-:W-:Y:S04]  /*133b0*/  STL.64 [R1+0x7c0], R48 ;  /* 0x0007c03001007387 */ /* 0x000fe80000100a00 */
[----:B------:R1:W-:Y:S04]  /*133c0*/  STL.64 [R1+0x7c8], R50 ;  /* 0x0007c83201007387 */ /* 0x0003e80000100a00 */
[----:B------:R-:W3:Y:S04]  /*133d0*/  LDL.LU.64 R116, [R1+0x370] ;  /* 0x0003700001747983 */ /* 0x000ee80000300a00 */
[----:B------:R-:W3:Y:S01]  /*133e0*/  LDL.LU.64 R118, [R1+0x378] ;  /* 0x0003780001767983 */ /* 0x000ee20000300a00 */
[----:B-1----:R-:W-:-:S15]  /*133f0*/  HMMA.1688.F32.TF32 R48, R232, R220, R124 ;  /* 0x000000dce830723c */ /* 0x002fde000008107c */
[----:B------:R-:W-:-:S09]  /*13400*/  NOP ;  /* 0x0000000000007918 */ /* 0x000fd20000000000 */
[----:B------:R-:W-:Y:S02]  /*13410*/  IMAD.MOV.U32 R30, RZ, RZ, R48 ;  /* 0x000000ffff1e7224 */ /* 0x000fe400078e0030 */
[----:B------:R-:W-:Y:S02]  /*13420*/  IMAD.MOV.U32 R31, RZ, RZ, R49 ;  /* 0x000000ffff1f7224 */ /* 0x000fe400078e0031 */
[----:B------:R-:W-:Y:S02]  /*13430*/  IMAD.MOV.U32 R34, RZ, RZ, R50 ;  /* 0x000000ffff227224 */ /* 0x000fe400078e0032 */
[----:B------:R-:W-:Y:S02]  /*13440*/  IMAD.MOV.U32 R35, RZ, RZ, R51 ;  /* 0x000000ffff237224 */ /* 0x000fe400078e0033 */
[----:B------:R-:W-:Y:S03]  /*13450*/  HMMA.1688.F32.TF32 R48, R232, R216, R240 ;  /* 0x000000d8e830723c */ /* 0x000fe600000810f0 */
[----:B------:R-:W-:Y:S04]  /*13460*/  STL [R1+0x14dc], R35 ;  /* 0x0014dc2301007387 */ /* 0x000fe80000100800 */
[----:B------:R-:W-:Y:S04]  /*13470*/  STL [R1+0x14d8], R34 ;  /* 0x0014d82201007387 */ /* 0x000fe80000100800 */
[----:B------:R-:W-:Y:S04]  /*13480*/  STL [R1+0x14d4], R31 ;  /* 0x0014d41f01007387 */ /* 0x000fe80000100800 */
[----:B------:R1:W-:Y:S09]  /*13490*/  STL [R1+0x14d0], R30 ;  /* 0x0014d01e01007387 */ /* 0x0003f20000100800 */
[----:B------:R-:W-:Y:S01]  /*134a0*/  IMAD.MOV.U32 R38, RZ, RZ, R48 ;  /* 0x000000ffff267224 */ /* 0x000fe200078e0030 */
[----:B------:R-:W-:Y:S01]  /*134b0*/  MOV R39, R49 ;  /* 0x0000003100277202 */ /* 0x000fe20000000f00 */
[----:B------:R-:W-:Y:S01]  /*134c0*/  IMAD.MOV.U32 R42, RZ, RZ, R50 ;  /* 0x000000ffff2a7224 */ /* 0x000fe200078e0032 */
[----:B------:R-:W4:Y:S01]  /*134d0*/  LDL.LU.64 R48, [R1+0x350] ;  /* 0x0003500001307983 */ /* 0x000f220000300a00 */
[----:B------:R-:W-:-:S03]  /*134e0*/  IMAD.MOV.U32 R43, RZ, RZ, R51 ;  /* 0x000000ffff2b7224 */ /* 0x000fc600078e0033 */
[----:B------:R-:W4:Y:S04]  /*134f0*/  LDL.LU.64 R50, [R1+0x358] ;  /* 0x0003580001327983 */ /* 0x000f280000300a00 */
[----:B------:R1:W-:Y:S04]  /*13500*/  STL [R1+0x14ec], R43 ;  /* 0x0014ec2b01007387 */ /* 0x0003e80000100800 */
[----:B------:R1:W-:Y:S04]  /*13510*/  STL [R1+0x14e8], R42 ;  /* 0x0014e82a01007387 */ /* 0x0003e80000100800 */
[----:B------:R1:W-:Y:S04]  /*13520*/  STL [R1+0x14e4], R39 ;  /* 0x0014e42701007387 */ /* 0x0003e80000100800 */
[----:B------:R1:W-:Y:S01]  /*13530*/  STL [R1+0x14e0], R38 ;  /* 0x0014e02601007387 */ /* 0x0003e20000100800 */
[C---:B--2---:R-:W-:Y:S06]  /*13540*/  HMMA.1688.F32.TF32 R120, R232.reuse, R8, R120 ;  /* 0x00000008e878723c */ /* 0x044fec0000081078 */
[----:B---3--:R-:W-:-:S15]  /*13550*/  HMMA.1688.F32.TF32 R116, R232, R16, R116 ;  /* 0x00000010e874723c */ /* 0x008fde0000081074 */
[----:B------:R-:W-:-:S03]  /*13560*/  NOP ;  /* 0x0000000000007918 */ /* 0x000fc60000000000 */
[----:B------:R-:W-:Y:S02]  /*13570*/  IMAD.MOV.U32 R22, RZ, RZ, R120 ;  /* 0x000000ffff167224 */ /* 0x000fe400078e0078 */
[----:B------:R-:W-:Y:S02]  /*13580*/  IMAD.MOV.U32 R23, RZ, RZ, R121 ;  /* 0x000000ffff177224 */ /* 0x000fe400078e0079 */
[----:B------:R-:W-:Y:S01]  /*13590*/  IMAD.MOV.U32 R27, RZ, RZ, R123 ;  /* 0x000000ffff1b7224 */ /* 0x000fe200078e007b */
[----:B------:R-:W2:Y:S01]  /*135a0*/  LDL.LU.64 R120, [R1+0x340] ;  /* 0x0003400001787983 */ /* 0x000ea20000300a00 */
[----:B------:R-:W-:-:S03]  /*135b0*/  IMAD.MOV.U32 R26, RZ, RZ, R122 ;  /* 0x000000ffff1a7224 */ /* 0x000fc600078e007a */
[----:B------:R-:W2:Y:S04]  /*135c0*/  LDL.LU.64 R122, [R1+0x348] ;  /* 0x00034800017a7983 */ /* 0x000ea80000300a00 */
[----:B------:R3:W-:Y:S04]  /*135d0*/  STL [R1+0x14fc], R27 ;  /* 0x0014fc1b01007387 */ /* 0x0007e80000100800 */
[----:B------:R3:W-:Y:S01]  /*135e0*/  STL [R1+0x14f8], R26 ;  /* 0x0014f81a01007387 */ /* 0x0007e20000100800 */
[----:B------:R-:W-:Y:S01]  /*135f0*/  IMAD.MOV.U32 R214, RZ, RZ, R116 ;  /* 0x000000ffffd67224 */ /* 0x000fe200078e0074 */
[----:B------:R-:W-:Y:S01]  /*13600*/  MOV R215, R117 ;  /* 0x0000007500d77202 */ /* 0x000fe20000000f00 */
[----:B------:R-:W-:Y:S01]  /*13610*/  IMAD.MOV.U32 R7, RZ, RZ, R119 ;  /* 0x000000ffff077224 */ /* 0x000fe200078e0077 */
[----:B------:R3:W-:Y:S01]  /*13620*/  STL [R1+0x14f4], R23 ;  /* 0x0014f41701007387 */ /* 0x0007e20000100800 */
[----:B------:R-:W-:-:S03]  /*13630*/  IMAD.MOV.U32 R6, RZ, RZ, R118 ;  /* 0x000000ffff067224 */ /* 0x000fc600078e0076 */
[----:B------:R3:W-:Y:S04]  /*13640*/  STL [R1+0x14f0], R22 ;  /* 0x0014f01601007387 */ /* 0x0007e80000100800 */
[----:B------:R-:W3:Y:S04]  /*13650*/  LDL.LU.64 R116, [R1+0x330] ;  /* 0x0003300001747983 */ /* 0x000ee80000300a00 */
[----:B------:R-:W3:Y:S04]  /*13660*/  LDL.LU.64 R118, [R1+0x338] ;  /* 0x0003380001767983 */ /* 0x000ee80000300a00 */
[----:B------:R1:W-:Y:S01]  /*13670*/  STL [R1+0x150c], R7 ;  /* 0x00150c0701007387 */ /* 0x0003e20000100800 */
[----:B----4-:R-:W-:Y:S03]  /*13680*/  HMMA.1688.F32.TF32 R48, R232, R12, R48 ;  /* 0x0000000ce830723c */ /* 0x010fe60000081030 */
[----:B------:R4:W-:Y:S04]  /*13690*/  STL [R1+0x1508], R6 ;  /* 0x0015080601007387 */ /* 0x0009e80000100800 */
[----:B------:R4:W-:Y:S04]  /*136a0*/  STL [R1+0x1504], R215 ;  /* 0x001504d701007387 */ /* 0x0009e80000100800 */
[----:B------:R4:W-:-:S13]  /*136b0*/  STL [R1+0x1500], R214 ;  /* 0x001500d601007387 */ /* 0x0009da0000100800 */
[----:B------:R-:W-:Y:S02]  /*136c0*/  IMAD.MOV.U32 R46, RZ, RZ, R48 ;  /* 0x000000ffff2e7224 */ /* 0x000fe400078e0030 */
[----:B------:R-:W-:Y:S02]  /*136d0*/  IMAD.MOV.U32 R47, RZ, RZ, R49 ;  /* 0x000000ffff2f7224 */ /* 0x000fe400078e0031 */
[----:B------:R-:W-:Y:S01]  /*136e0*/  IMAD.MOV.U32 R210, RZ, RZ, R50 ;  /* 0x000000ffffd27224 */ /* 0x000fe200078e0032 */
[----:B------:R-:W4:Y:S01]  /*136f0*/  LDL.LU.64 R48, [R1+0x320] ;  /* 0x0003200001307983 */ /* 0x000f220000300a00 */
[----:B------:R-:W-:-:S03]  /*13700*/  IMAD.MOV.U32 R211, RZ, RZ, R51 ;  /* 0x000000ffffd37224 */ /* 0x000fc600078e0033 */
[----:B------:R-:W4:Y:S04]  /*13710*/  LDL.LU.64 R50, [R1+0x328] ;  /* 0x0003280001327983 */ /* 0x000f280000300a00 */
[----:B------:R4:W-:Y:S04]  /*13720*/  STL [R1+0x151c], R211 ;  /* 0x00151cd301007387 */ /* 0x0009e80000100800 */
[----:B------:R4:W-:Y:S04]  /*13730*/  STL [R1+0x1518], R210 ;  /* 0x001518d201007387 */ /* 0x0009e80000100800 */
[----:B------:R4:W-:Y:S04]  /*13740*/  STL [R1+0x1514], R47 ;  /* 0x0015142f01007387 */ /* 0x0009e80000100800 */
[----:B------:R4:W-:Y:S04]  /*13750*/  STL [R1+0x1510], R46 ;  /* 0x0015102e01007387 */ /* 0x0009e80000100800 */
[----:B------:R-:W4:Y:S04]  /*13760*/  LDL.LU.64 R132, [R1+0x310] ;  /* 0x0003100001847983 */ /* 0x000f280000300a00 */
[----:B------:R-:W4:Y:S04]  /*13770*/  LDL.LU.64 R134, [R1+0x318] ;  /* 0x0003180001867983 */ /* 0x000f280000300a00 */
[----:B------:R-:W4:Y:S04]  /*13780*/  LDL.LU.64 R128, [R1+0x300] ;  /* 0x0003000001807983 */ /* 0x000f280000300a00 */
[----:B------:R-:W4:Y:S04]  /*13790*/  LDL.LU.64 R130, [R1+0x308] ;  /* 0x0003080001827983 */ /* 0x000f280000300a00 */
[----:B------:R-:W4:Y:S04]  /*137a0*/  LDL.LU.64 R124, [R1+0x2f0] ;  /* 0x0002f000017c7983 */ /* 0x000f280000300a00 */
[----:B------:R-:W4:Y:S01]  /*137b0*/  LDL.LU.64 R126, [R1+0x2f8] ;  /* 0x0002f800017e7983 */ /* 0x000f220000300a00 */
[C---:B--2---:R-:W-:Y:S06]  /*137c0*/  HMMA.1688.F32.TF32 R120, R232.reuse, R4, R120 ;  /* 0x00000004e878723c */ /* 0x044fec0000081078 */
[----:B---3--:R-:W-:-:S15]  /*137d0*/  HMMA.1688.F32.TF32 R116, R232, R212, R116 ;  /* 0x000000d4e874723c */ /* 0x008fde0000081074 */
[----:B------:R-:W-:-:S03]  /*137e0*/  NOP ;  /* 0x0000000000007918 */ /* 0x000fc60000000000 */
[----:B------:R-:W-:Y:S01]  /*137f0*/  IMAD.MOV.U32 R19, RZ, RZ, R123 ;  /* 0x000000ffff137224 */ /* 0x000fe200078e007b */
[----:B------:R-:W-:Y:S01]  /*13800*/  MOV R15, R121 ;  /* 0x00000079000f7202 */ /* 0x000fe20000000f00 */
[----:B------:R-:W-:Y:S02]  /*13810*/  IMAD.MOV.U32 R18, RZ, RZ, R122 ;  /* 0x000000ffff127224 */ /* 0x000fe400078e007a */
[----:B------:R-:W-:Y:S01]  /*13820*/  IMAD.MOV.U32 R14, RZ, RZ, R120 ;  /* 0x000000ffff0e7224 */ /* 0x000fe200078e0078 */
[----:B------:R2:W-:Y:S04]  /*13830*/  STL [R1+0x152c], R19 ;  /* 0x00152c1301007387 */ /* 0x0005e80000100800 */
[----:B------:R3:W-:Y:S04]  /*13840*/  STL [R1+0x1528], R18 ;  /* 0x0015281201007387 */ /* 0x0007e80000100800 */
[----:B------:R3:W-:Y:S04]  /*13850*/  STL [R1+0x1524], R15 ;  /* 0x0015240f01007387 */ /* 0x0007e80000100800 */
[----:B------:R3:W-:Y:S04]  /*13860*/  STL [R1+0x1520], R14 ;  /* 0x0015200e01007387 */ /* 0x0007e80000100800 */
[----:B------:R-:W2:Y:S01]  /*13870*/  LDL.LU.64 R120, [R1+0x2d0] ;  /* 0x0002d00001787983 */ /* 0x000ea20000300a00 */
[----:B-1----:R-:W-:-:S02]  /*13880*/  IMAD.MOV.U32 R30, RZ, RZ, R119 ;  /* 0x000000ffff1e7224 */ /* 0x002fc400078e0077 */
[----:B------:R-:W-:Y:S01]  /*13890*/  IMAD.MOV.U32 R31, RZ, RZ, R118 ;  /* 0x000000ffff1f7224 */ /* 0x000fe200078e0076 */
[----:B------:R-:W2:Y:S01]  /*138a0*/  LDL.LU.64 R122, [R1+0x2d8] ;  /* 0x0002d800017a7983 */ /* 0x000ea20000300a00 */
[----:B------:R-:W-:Y:S02]  /*138b0*/  IMAD.MOV.U32 R35, RZ, RZ, R116 ;  /* 0x000000ffff237224 */ /* 0x000fe400078e0074 */
[----:B------:R-:W-:Y:S02]  /*138c0*/  IMAD.MOV.U32 R34, RZ, RZ, R117 ;  /* 0x000000ffff227224 */ /* 0x000fe400078e0075 */
[----:B------:R-:W3:Y:S04]  /*138d0*/  LDL.LU.64 R116, [R1+0x2b0] ;  /* 0x0002b00001747983 */ /* 0x000ee80000300a00 */
[----:B------:R-:W3:Y:S01]  /*138e0*/  LDL.LU.64 R118, [R1+0x2b8] ;  /* 0x0002b80001767983 */ /* 0x000ee20000300a00 */
[----:B----4-:R-:W-:Y:S03]  /*138f0*/  HMMA.1688.F32.TF32 R48, R232, R208, R48 ;  /* 0x000000d0e830723c */ /* 0x010fe60000081030 */
[----:B------:R1:W-:Y:S04]  /*13900*/  STL [R1+0x153c], R30 ;  /* 0x00153c1e01007387 */ /* 0x0003e80000100800 */
[----:B------:R4:W-:Y:S04]  /*13910*/  STL [R1+0x1538], R31 ;  /* 0x0015381f01007387 */ /* 0x0009e80000100800 */
[----:B------:R4:W-:Y:S04]  /*13920*/  STL [R1+0x1534], R34 ;  /* 0x0015342201007387 */ /* 0x0009e80000100800 */
[----:B------:R4:W-:Y:S09]  /*13930*/  STL [R1+0x1530], R35 ;  /* 0x0015302301007387 */ /* 0x0009f20000100800 */
[----:B------:R-:W-:Y:S01]  /*13940*/  IMAD.MOV.U32 R43, RZ, RZ, R48 ;  /* 0x000000ffff2b7224 */ /* 0x000fe200078e0030 */
[----:B------:R-:W-:Y:S01]  /*13950*/  MOV R42, R49 ;  /* 0x00000031002a7202 */ /* 0x000fe20000000f00 */
[----:B------:R-:W-:Y:S01]  /*13960*/  IMAD.MOV.U32 R39, RZ, RZ, R50 ;  /* 0x000000ffff277224 */ /* 0x000fe200078e0032 */
[----:B------:R-:W4:Y:S01]  /*13970*/  LDL.LU.64 R48, [R1+0x2a0] ;  /* 0x0002a00001307983 */ /* 0x000f220000300a00 */
[----:B------:R-:W-:-:S03]  /*13980*/  IMAD.MOV.U32 R38, RZ, RZ, R51 ;  /* 0x000000ffff267224 */ /* 0x000fc600078e0033 */
[----:B------:R-:W4:Y:S01]  /*13990*/  LDL.LU.64 R50, [R1+0x2a8] ;  /* 0x0002a80001327983 */ /* 0x000f220000300a00 */
[C---:B------:R-:W-:Y:S03]  /*139a0*/  HMMA.1688.F32.TF32 R132, R232.reuse, R44, R132 ;  /* 0x0000002ce884723c */ /* 0x040fe60000081084 */
[----:B------:R-:W4:Y:S03]  /*139b0*/  LDL.LU.64 R204, [R1+0x280] ;  /* 0x0002800001cc7983 */ /* 0x000f260000300a00 */
[C---:B------:R-:W-:Y:S01]  /*139c0*/  HMMA.1688.F32.TF32 R128, R232.reuse, R40, R128 ;  /* 0x00000028e880723c */ /* 0x040fe20000081080 */
[----:B------:R-:W4:Y:S04]  /*139d0*/  LDL.LU.64 R206, [R1+0x288] ;  /* 0x0002880001ce7983 */ /* 0x000f280000300a00 */
[----:B------:R-:W4:Y:S01]  /*139e0*/  LDL.LU.64 R172, [R1+0x250] ;  /* 0x0002500001ac7983 */ /* 0x000f220000300a00 */
[----:B------:R-:W-:Y:S03]  /*139f0*/  HMMA.1688.F32.TF32 R124, R232, R36, R124 ;  /* 0x00000024e87c723c */ /* 0x000fe6000008107c */
[----:B------:R-:W4:Y:S04]  /*13a00*/  LDL.LU.64 R174, [R1+0x258] ;  /* 0x0002580001ae7983 */ /* 0x000f280000300a00 */
[----:B------:R-:W4:Y:S04]  /*13a10*/  LDL.LU.64 R160, [R1+0x220] ;  /* 0x0002200001a07983 */ /* 0x000f280000300a00 */
[----:B------:R-:W4:Y:S01]  /*13a20*/  LDL.LU.64 R162, [R1+0x228] ;  /* 0x0002280001a27983 */ /* 0x000f220000300a00 */
[----:B------:R-:W-:-:S03]  /*13a30*/  IMAD.MOV.U32 R27, RZ, RZ, R132 ;  /* 0x000000ffff1b7224 */ /* 0x000fc600078e0084 */
[----:B------:R-:W4:Y:S01]  /*13a40*/  LDL.LU.64 R140, [R1+0x200] ;  /* 0x00020000018c7983 */ /* 0x000f220000300a00 */
[----:B------:R-:W-:-:S03]  /*13a50*/  IMAD.MOV.U32 R26, RZ, RZ, R133 ;  /* 0x000000ffff1a7224 */ /* 0x000fc600078e0085 */
[----:B------:R-:W4:Y:S01]  /*13a60*/  LDL.LU.64 R142, [R1+0x208] ;  /* 0x00020800018e7983 */ /* 0x000f220000300a00 */
[----:B------:R-:W-:-:S03]  /*13a70*/  IMAD.MOV.U32 R23, RZ, RZ, R134 ;  /* 0x000000ffff177224 */ /* 0x000fc600078e0086 */
[----:B------:R-:W4:Y:S01]  /*13a80*/  LDL.LU.64 R136, [R1+0x1f0] ;  /* 0x0001f00001887983 */ /* 0x000f220000300a00 */
[----:B------:R-:W-:Y:S01]  /*13a90*/  IMAD.MOV.U32 R22, RZ, RZ, R135 ;  /* 0x000000ffff167224 */ /* 0x000fe200078e0087 */
[----:B------:R-:W-:Y:S02]  /*13aa0*/  MOV R226, R129 ;  /* 0x0000008100e27202 */ /* 0x000fe40000000f00 */
[----:B------:R-:W4:Y:S01]  /*13ab0*/  LDL.LU.64 R138, [R1+0x1f8] ;  /* 0x0001f800018a7983 */ /* 0x000f220000300a00 */
[----:B------:R-:W-:-:S03]  /*13ac0*/  IMAD.MOV.U32 R10, RZ, RZ, R128 ;  /* 0x000000ffff0a7224 */ /* 0x000fc600078e0080 */
[----:B------:R-:W4:Y:S01]  /*13ad0*/  LDL.LU.64 R132, [R1+0x1e0] ;  /* 0x0001e00001847983 */ /* 0x000f220000300a00 */
[----:B------:R-:W-:Y:S02]  /*13ae0*/  IMAD.MOV.U32 R227, RZ, RZ, R130 ;  /* 0x000000ffffe37224 */ /* 0x000fe400078e0082 */
[----:B------:R-:W-:Y:S01]  /*13af0*/  IMAD.MOV.U32 R11, RZ, RZ, R131 ;  /* 0x000000ffff0b7224 */ /* 0x000fe200078e0083 */
[----:B------:R-:W4:Y:S01]  /*13b00*/  LDL.LU.64 R134, [R1+0x1e8] ;  /* 0x0001e80001867983 */ /* 0x000f220000300a00 */
[----:B------:R-:W-:Y:S02]  /*13b10*/  IMAD.MOV.U32 R7, RZ, RZ, R124 ;  /* 0x000000ffff077224 */ /* 0x000fe400078e007c */
[----:B------:R-:W-:Y:S01]  /*13b20*/  IMAD.MOV.U32 R6, RZ, RZ, R125 ;  /* 0x000000ffff067224 */ /* 0x000fe200078e007d */
[----:B------:R-:W4:Y:S01]  /*13b30*/  LDL.LU.64 R128, [R1+0x1d0] ;  /* 0x0001d00001807983 */ /* 0x000f220000300a00 */
[----:B------:R-:W-:Y:S02]  /*13b40*/  IMAD.MOV.U32 R215, RZ, RZ, R126 ;  /* 0x000000ffffd77224 */ /* 0x000fe400078e007e */
[----:B------:R-:W-:Y:S01]  /*13b50*/  IMAD.MOV.U32 R214, RZ, RZ, R127 ;  /* 0x000000ffffd67224 */ /* 0x000fe200078e007f */
        /* <DEDUP_REMOVED lines=8> */
[----:B------:R-:W-:Y:S01]  /*13be0*/  IMAD.MOV.U32 R47, RZ, RZ, R122 ;  /* 0x000000ffff2f7224 */ /* 0x000fe200078e007a */
[----:B------:R-:W2:Y:S01]  /*13bf0*/  LDL.LU.64 R120, [R1+0x1a0] ;  /* 0x0001a00001787983 */ /* 0x000ea20000300a00 */
[----:B------:R-:W-:-:S03]  /*13c00*/  IMAD.MOV.U32 R46, RZ, RZ, R123 ;  /* 0x000000ffff2e7224 */ /* 0x000fc600078e007b */
[----:B------:R-:W2:Y:S01]  /*13c10*/  LDL.LU.64 R122, [R1+0x1a8] ;  /* 0x0001a800017a7983 */ /* 0x000ea20000300a00 */
[----:B------:R-:W-:Y:S02]  /*13c20*/  IMAD.MOV.U32 R19, RZ, RZ, R116 ;  /* 0x000000ffff137224 */ /* 0x000fe400078e0074 */
[----:B------:R-:W-:Y:S02]  /*13c30*/  IMAD.MOV.U32 R18, RZ, RZ, R117 ;  /* 0x000000ffff127224 */ /* 0x000fe400078e0075 */
[----:B------:R-:W-:Y:S01]  /*13c40*/  IMAD.MOV.U32 R15, RZ, RZ, R118 ;  /* 0x000000ffff0f7224 */ /* 0x000fe200078e0076 */
[----:B------:R-:W3:Y:S01]  /*13c50*/  LDL.LU.64 R116, [R1+0x190] ;  /* 0x0001900001747983 */ /* 0x000ee20000300a00 */
[----:B------:R-:W-:-:S03]  /*13c60*/  IMAD.MOV.U32 R14, RZ, RZ, R119 ;  /* 0x000000ffff0e7224 */ /* 0x000fc600078e0077 */
[----:B------:R-:W3:Y:S01]  /*13c70*/  LDL.LU.64 R118, [R1+0x198] ;  /* 0x0001980001767983 */ /* 0x000ee20000300a00 */
[----:B----4-:R-:W-:-:S15]  /*13c80*/  HMMA.1688.F32.TF32 R48, R232, R24, R48 ;  /* 0x00000018e830723c */ /* 0x010fde0000081030 */
[----:B------:R-:W-:-:S09]  /*13c90*/  NOP ;  /* 0x0000000000007918 */ /* 0x000fd20000000000 */
[----:B------:R-:W-:Y:S01]  /*13ca0*/  IMAD.MOV.U32 R218, RZ, RZ, R48 ;  /* 0x000000ffffda7224 */ /* 0x000fe200078e0030 */
[----:B------:R-:W-:Y:S01]  /*13cb0*/  MOV R222, R49 ;  /* 0x0000003100de7202 */ /* 0x000fe20000000f00 */
[----:B------:R-:W-:Y:S01]  /*13cc0*/  IMAD.MOV.U32 R223, RZ, RZ, R50 ;  /* 0x000000ffffdf7224 */ /* 0x000fe200078e0032 */
[----:B------:R-:W4:Y:S01]  /*13cd0*/  LDL.LU.64 R48, [R1+0x180] ;  /* 0x0001800001307983 */ /* 0x000f220000300a00 */
[----:B------:R-:W-:-:S03]  /*13ce0*/  IMAD.MOV.U32 R219, RZ, RZ, R51 ;  /* 0x000000ffffdb7224 */ /* 0x000fc600078e0033 */
[----:B------:R-:W4:Y:S01]  /*13cf0*/  LDL.LU.64 R50, [R1+0x188] ;  /* 0x0001880001327983 */ /* 0x000f220000300a00 */
[C---:B------:R-:W-:Y:S06]  /*13d00*/  HMMA.1688.F32.TF32 R172, R228.reuse, R224, R172 ;  /* 0x000000e0e4ac723c */ /* 0x040fec00000810ac */
[C---:B------:R-:W-:Y:S06]  /*13d10*/  HMMA.1688.F32.TF32 R160, R228.reuse, R220, R160 ;  /* 0x000000dce4a0723c */ /* 0x040fec00000810a0 */
[C---:B------:R-:W-:Y:S06]  /*13d20*/  HMMA.1688.F32.TF32 R140, R228.reuse, R216, R140 ;  /* 0x000000d8e48c723c */ /* 0x040fec000008108c */
[C---:B------:R-:W-:Y:S06]  /*13d30*/  HMMA.1688.F32.TF32 R136, R228.reuse, R8, R136 ;  /* 0x00000008e488723c */ /* 0x040fec0000081088 */
[C---:B------:R-:W-:Y:S06]  /*13d40*/  HMMA.1688.F32.TF32 R132, R228.reuse, R16, R132 ;  /* 0x00000010e484723c */ /* 0x040fec0000081084 */
[C---:B------:R-:W-:Y:S06]  /*13d50*/  HMMA.1688.F32.TF32 R128, R228.reuse, R12, R128 ;  /* 0x0000000ce480723c */ /* 0x040fec0000081080 */
[----:B------:R-:W-:Y:S01]  /*13d60*/  HMMA.1688.F32.TF32 R124, R228, R4, R124 ;  /* 0x00000004e47c723c */ /* 0x000fe2000008107c */
        /* <DEDUP_REMOVED lines=13> */
[----:B------:R-:W-:Y:S01]  /*13e40*/  STL.64 [R1+0x428], R126 ;  /* 0x0004287e01007387 */ /* 0x000fe20000100a00 */
[----:B------:R-:W-:Y:S03]  /*13e50*/  HMMA.1688.F32.TF32 R204, R232, R20, R204 ;  /* 0x00000014e8cc723c */ /* 0x000fe600000810cc */
[----:B------:R-:W-:Y:S04]  /*13e60*/  LDS R232, [R0+UR6+0x10080] ;  /* 0x0100800600e87984 */ /* 0x000fe80008000800 */
[----:B------:R-:W-:Y:S04]  /*13e70*/  LDS R234, [R0+UR6+0x10880] ;  /* 0x0108800600ea7984 */ /* 0x000fe80008000800 */
[----:B------:R-:W-:Y:S04]  /*13e80*/  LDS R233, [R252+UR6+0x10080] ;  /* 0x01008006fce97984 */ /* 0x000fe80008000800 */
[----:B------:R-:W4:Y:S09]  /*13e90*/  LDS R235, [R252+UR6+0x10880] ;  /* 0x01088006fceb7984 */ /* 0x000f320008000800 */
[----:B-1----:R-:W-:-:S02]  /*13ea0*/  IMAD.MOV.U32 R30, RZ, RZ, R204 ;  /* 0x000000ffff1e7224 */ /* 0x002fc400078e00cc */
[----:B------:R-:W-:Y:S02]  /*13eb0*/  IMAD.MOV.U32 R31, RZ, RZ, R205 ;  /* 0x000000ffff1f7224 */ /* 0x000fe400078e00cd */
[----:B------:R-:W-:Y:S02]  /*13ec0*/  IMAD.MOV.U32 R34, RZ, RZ, R206 ;  /* 0x000000ffff227224 */ /* 0x000fe400078e00ce */
[----:B------:R-:W-:Y:S01]  /*13ed0*/  IMAD.MOV.U32 R35, RZ, RZ, R207 ;  /* 0x000000ffff237224 */ /* 0x000fe200078e00cf */
[C---:B--2---:R-:W-:Y:S06]  /*13ee0*/  HMMA.1688.F32.TF32 R120, R228.reuse, R212, R120 ;  /* 0x000000d4e478723c */ /* 0x044fec0000081078 */
[----:B---3--:R-:W-:-:S15]  /*13ef0*/  HMMA.1688.F32.TF32 R116, R228, R208, R116 ;  /* 0x000000d0e474723c */ /* 0x008fde0000081074 */
[----:B------:R-:W-:-:S02]  /*13f00*/  NOP ;  /* 0x0000000000007918 */ /* 0x000fc40000000000 */
[----:B------:R1:W-:Y:S04]  /*13f10*/  STL.64 [R1+0x410], R120 ;  /* 0x0004107801007387 */ /* 0x0003e80000100a00 */
[----:B------:R2:W-:Y:S04]  /*13f20*/  STL.64 [R1+0x418], R122 ;  /* 0x0004187a01007387 */ /* 0x0005e80000100a00 */
[----:B-1----:R-:W3:Y:S04]  /*13f30*/  LDL.LU.64 R120, [R1+0x170] ;  /* 0x0001700001787983 */ /* 0x002ee80000300a00 */
[----:B------:R1:W-:Y:S01]  /*13f40*/  STL.64 [R1+0x400], R116 ;  /* 0x0004007401007387 */ /* 0x0003e20000100a00 */
[----:B----4-:R-:W-:Y:S03]  /*13f50*/  HMMA.1688.F32.TF32 R48, R228, R44, R48 ;  /* 0x0000002ce430723c */ /* 0x010fe60000081030 */
[----:B------:R4:W-:Y:S04]  /*13f60*/  STL.64 [R1+0x408], R118 ;  /* 0x0004087601007387 */ /* 0x0009e80000100a00 */
[----:B--2---:R-:W3:-:S15]  /*13f70*/  LDL.LU.64 R122, [R1+0x178] ;  /* 0x00017800017a7983 */ /* 0x004ede0000300a00 */
[----:B------:R-:W-:-:S01]  /*13f80*/  NOP ;  /* 0x0000000000007918 */ /* 0x000fc20000000000 */
[----:B------:R2:W-:Y:S04]  /*13f90*/  STL.64 [R1+0x3f0], R48 ;  /* 0x0003f03001007387 */ /* 0x0005e80000100a00 */
[----:B------:R2:W-:Y:S04]  /*13fa0*/  STL.64 [R1+0x3f8], R50 ;  /* 0x0003f83201007387 */ /* 0x0005e80000100a00 */
        /* <DEDUP_REMOVED lines=8> */
[----:B-1----:R-:W3:Y:S04]  /*14030*/  LDL.LU.64 R116, [R1+0x60] ;  /* 0x0000600001747983 */ /* 0x002ee80000300a00 */
[----:B----4-:R-:W4:Y:S04]  /*14040*/  LDL.LU.64 R118, [R1+0x68] ;  /* 0x0000680001767983 */ /* 0x010f280000300a00 */
[----:B------:R-:W4:Y:S04]  /*14050*/  LDL.LU.64 R140, [R1+0x70] ;  /* 0x00007000018c7983 */ /* 0x000f280000300a00 */
[----:B------:R-:W4:Y:S04]  /*14060*/  LDL.LU.64 R142, [R1+0x78] ;  /* 0x00007800018e7983 */ /* 0x000f280000300a00 */
[----:B------:R-:W4:Y:S04]  /*14070*/  LDL.LU.64 R160, [R1+0x50] ;  /* 0x0000500001a07983 */ /* 0x000f280000300a00 */
[----:B------:R-:W4:Y:S04]  /*14080*/  LDL.LU.64 R162, [R1+0x58] ;  /* 0x0000580001a27983 */ /* 0x000f280000300a00 */
[----:B------:R-:W4:Y:S04]  /*14090*/  LDL.LU.64 R172, [R1+0x40] ;  /* 0x0000400001ac7983 */ /* 0x000f280000300a00 */
[----:B------:R-:W4:Y:S04]  /*140a0*/  LDL.LU.64 R174, [R1+0x48] ;  /* 0x0000480001ae7983 */ /* 0x000f280000300a00 */
[----:B--2---:R-:W2:Y:S04]  /*140b0*/  LDL.LU.64 R48, [R1+0x30] ;  /* 0x0000300001307983 */ /* 0x004ea80000300a00 */
[----:B------:R-:W2:Y:S04]  /*140c0*/  LDL.LU.64 R50, [R1+0x38] ;  /* 0x0000380001327983 */ /* 0x000ea80000300a00 */
[----:B------:R-:W2:Y:S04]  /*140d0*/  LDL.LU.64 R204, [R1+0x10] ;  /* 0x0000100001cc7983 */ /* 0x000ea80000300a00 */
[----:B------:R-:W2:Y:S04]  /*140e0*/  LDL.LU.64 R206, [R1+0x18] ;  /* 0x0000180001ce7983 */ /* 0x000ea80000300a00 */
[----:B------:R-:W2:Y:S04]  /*140f0*/  LDL.LU.64 R240, [R1] ;  /* 0x0000000001f07983 */ /* 0x000ea80000300a00 */
[----:B------:R-:W2:Y:S01]  /*14100*/  LDL.LU.64 R242, [R1+0x8] ;  /* 0x0000080001f27983 */ /* 0x000ea20000300a00 */
[C---:B------:R-:W-:Y:S06]  /*14110*/  HMMA.1688.F32.TF32 R248, R232.reuse, R4, R248 ;  /* 0x00000004e8f8723c */ /* 0x040fec00000810f8 */
[----:B------:R-:W-:Y:S06]  /*14120*/  HMMA.1688.F32.TF32 R180, R232, R208, R180 ;  /* 0x000000d0e8b4723c */ /* 0x000fec00000810b4 */
[C---:B---3--:R-:W-:Y:S06]  /*14130*/  HMMA.1688.F32.TF32 R120, R228.reuse, R40, R120 ;  /* 0x00000028e478723c */ /* 0x048fec0000081078 */
[C---:B------:R-:W-:Y:S06]  /*14140*/  HMMA.1688.F32.TF32 R124, R228.reuse, R36, R124 ;  /* 0x00000024e47c723c */ /* 0x040fec000008107c */
[C---:B------:R-:W-:Y:S06]  /*14150*/  HMMA.1688.F32.TF32 R128, R228.reuse, R32, R128 ;  /* 0x00000020e480723c */ /* 0x040fec0000081080 */
[C---:B------:R-:W-:Y:S05]  /*14160*/  HMMA.1688.F32.TF32 R132, R228.reuse, R28, R132 ;  /* 0x0000001ce484723c */ /* 0x040fea0000081084 */
[----:B------:R-:W-:Y:S01]  /*14170*/  STL.64 [R1+0x3e0], R120 ;  /* 0x0003e07801007387 */ /* 0x000fe20000100a00 */
[C---:B------:R-:W-:Y:S03]  /*14180*/  HMMA.1688.F32.TF32 R136, R228.reuse, R24, R136 ;  /* 0x00000018e488723c */ /* 0x040fe60000081088 */
[----:B------:R1:W-:Y:S03]  /*14190*/  STL.64 [R1+0x3e8], R122 ;  /* 0x0003e87a01007387 */ /* 0x0003e60000100a00 */
[----:B----4-:R-:W-:Y:S01]  /*141a0*/  HMMA.1688.F32.TF32 R228, R228, R20, R116 ;  /* 0x00000014e4e4723c */ /* 0x010fe20000081074 */
[----:B-1----:R-:W3:Y:S05]  /*141b0*/  LDL.LU.64 R122, [R1+0x15e8] ;  /* 0x0015e800017a7983 */ /* 0x002eea0000300a00 */
[C---:B------:R-:W-:Y:S01]  /*141c0*/  HMMA.1688.F32.TF32 R140, R232.reuse, R224, R140 ;  /* 0x000000e0e88c723c */ /* 0x040fe2000008108c */
[----:B------:R-:W3:Y:S04]  /*141d0*/  LDL.LU.64 R120, [R1+0x15e0] ;  /* 0x0015e00001787983 */ /* 0x000ee80000300a00 */
[----:B------:R-:W-:Y:S01]  /*141e0*/  STL.64 [R1+0x3d0], R124 ;  /* 0x0003d07c01007387 */ /* 0x000fe20000100a00 */
[C---:B------:R-:W-:Y:S03]  /*141f0*/  HMMA.1688.F32.TF32 R160, R232.reuse, R220, R160 ;  /* 0x000000dce8a0723c */ /* 0x040fe600000810a0 */
[----:B------:R1:W-:Y:S03]  /*14200*/  STL.64 [R1+0x3d8], R126 ;  /* 0x0003d87e01007387 */ /* 0x0003e60000100a00 */
[C---:B------:R-:W-:Y:S01]  /*14210*/  HMMA.1688.F32.TF32 R172, R232.reuse, R216, R172 ;  /* 0x000000d8e8ac723c */ /* 0x040fe200000810ac */
[----:B-1----:R-:W4:Y:S04]  /*14220*/  LDL.LU.64 R126, [R1+0x15d8] ;  /* 0x0015d800017e7983 */ /* 0x002f280000300a00 */
[----:B------:R-:W4:Y:S04]  /*14230*/  LDL.LU.64 R124, [R1+0x15d0] ;  /* 0x0015d000017c7983 */ /* 0x000f280000300a00 */
[----:B------:R-:W-:Y:S04]  /*14240*/  STL.64 [R1+0x3c0], R128 ;  /* 0x0003c08001007387 */ /* 0x000fe80000100a00 */
[----:B------:R1:W-:Y:S01]  /*14250*/  STL.64 [R1+0x3c8], R130 ;  /* 0x0003c88201007387 */ /* 0x0003e20000100a00 */
[C---:B--2---:R-:W-:Y:S03]  /*14260*/  HMMA.1688.F32.TF32 R48, R232.reuse, R8, R48 ;  /* 0x00000008e830723c */ /* 0x044fe60000081030 */
[----:B-1----:R-:W2:Y:S04]  /*14270*/  LDL.LU.64 R130, [R1+0x15c8] ;  /* 0x0015c80001827983 */ /* 0x002ea80000300a00 */
[----:B------:R-:W2:Y:S04]  /*14280*/  LDL.LU.64 R128, [R1+0x15c0] ;  /* 0x0015c00001807983 */ /* 0x000ea80000300a00 */
[----:B------:R-:W-:Y:S04]  /*14290*/  STL.64 [R1+0x3b0], R132 ;  /* 0x0003b08401007387 */ /* 0x000fe80000100a00 */
[----:B------:R1:W-:Y:S01]  /*142a0*/  STL.64 [R1+0x3b8], R134 ;  /* 0x0003b88601007387 */ /* 0x0003e20000100a00 */
[C---:B------:R-:W-:Y:S03]  /*142b0*/  HMMA.1688.F32.TF32 R204, R232.reuse, R16, R204 ;  /* 0x00000010e8cc723c */ /* 0x040fe600000810cc */
[----:B-1----:R-:W2:Y:S04]  /*142c0*/  LDL.LU.64 R134, [R1+0x15b8] ;  /* 0x0015b80001867983 */ /* 0x002ea80000300a00 */
[----:B------:R-:W2:Y:S04]  /*142d0*/  LDL.LU.64 R132, [R1+0x15b0] ;  /* 0x0015b00001847983 */ /* 0x000ea80000300a00 */
[----:B------:R-:W-:Y:S04]  /*142e0*/  STL.64 [R1+0x3a0], R136 ;  /* 0x0003a08801007387 */ /* 0x000fe80000100a00 */
[----:B------:R1:W-:Y:S01]  /*142f0*/  STL.64 [R1+0x3a8], R138 ;  /* 0x0003a88a01007387 */ /* 0x0003e20000100a00 */
[C---:B------:R-:W-:Y:S03]  /*14300*/  HMMA.1688.F32.TF32 R240, R232.reuse, R12, R240 ;  /* 0x0000000ce8f0723c */ /* 0x040fe600000810f0 */
[----:B-1----:R-:W2:Y:S04]  /*14310*/  LDL.LU.64 R138, [R1+0x15a8] ;  /* 0x0015a800018a7983 */ /* 0x002ea80000300a00 */
[----:B------:R-:W2:Y:S04]  /*14320*/  LDL.LU.64 R136, [R1+0x15a0] ;  /* 0x0015a00001887983 */ /* 0x000ea80000300a00 */
[----:B------:R-:W3:Y:S04]  /*14330*/  LDL.LU.64 R118, [R1+0x1598] ;  /* 0x0015980001767983 */ /* 0x000ee80000300a00 */
[----:B------:R-:W3:Y:S04]  /*14340*/  LDL.LU.64 R116, [R1+0x1590] ;  /* 0x0015900001747983 */ /* 0x000ee80000300a00 */
[----:B------:R-:W-:Y:S04]  /*14350*/  STL.64 [R1+0x390], R228 ;  /* 0x000390e401007387 */ /* 0x000fe80000100a00 */
[----:B------:R-:W-:Y:S04]  /*14360*/  STL.64 [R1+0x398], R230 ;  /* 0x000398e601007387 */ /* 0x000fe80000100a00 */
[----:B------:R-:W-:Y:S04]  /*14370*/  STL.64 [R1+0x380], R140 ;  /* 0x0003808c01007387 */ /* 0x000fe80000100a00 */
[----:B------:R1:W-:Y:S04]  /*14380*/  STL.64 [R1+0x388], R142 ;  /* 0x0003888e01007387 */ /* 0x0003e80000100a00 */
[----:B------:R-:W-:Y:S04]  /*14390*/  LDS R228, [R3+UR6+0x10080] ;  /* 0x0100800603e47984 */ /* 0x000fe80008000800 */
[----:B------:R-:W-:Y:S04]  /*143a0*/  LDS R230, [R3+UR6+0x10880] ;  /* 0x0108800603e67984 */ /* 0x000fe80008000800 */
[----:B-1----:R-:W4:Y:S04]  /*143b0*/  LDL.LU.64 R142, [R1+0x1588] ;  /* 0x00158800018e7983 */ /* 0x002f280000300a00 */
[----:B------:R-:W4:Y:S04]  /*143c0*/  LDL.LU.64 R140, [R1+0x1580] ;  /* 0x00158000018c7983 */ /* 0x000f280000300a00 */
[----:B------:R-:W-:Y:S04]  /*143d0*/  STL.64 [R1+0x370], R160 ;  /* 0x000370a001007387 */ /* 0x000fe80000100a00 */
[----:B------:R1:W-:Y:S04]  /*143e0*/  STL.64 [R1+0x378], R162 ;  /* 0x000378a201007387 */ /* 0x0003e80000100a00 */
[----:B------:R-:W-:Y:S04]  /*143f0*/  LDS R229, [R2+UR6+0x10080] ;  /* 0x0100800602e57984 */ /* 0x000fe80008000800 */
[----:B------:R-:W1:Y:S04]  /*14400*/  LDS R231, [R2+UR6+0x10880] ;  /* 0x0108800602e77984 */ /* 0x000e680008000800 */
[----:B-1----:R-:W2:Y:S04]  /*14410*/  LDL.LU.64 R162, [R1+0x1578] ;  /* 0x0015780001a27983 */ /* 0x002ea80000300a00 */
[----:B------:R-:W2:Y:S04]  /*14420*/  LDL.LU.64 R160, [R1+0x1570] ;  /* 0x0015700001a07983 */ /* 0x000ea80000300a00 */
[----:B------:R-:W-:Y:S04]  /*14430*/  STL.64 [R1+0x360], R172 ;  /* 0x000360ac01007387 */ /* 0x000fe80000100a00 */
[----:B------:R1:W-:Y:S04]  /*14440*/  STL.64 [R1+0x368], R174 ;  /* 0x000368ae01007387 */ /* 0x0003e80000100a00 */
        /* <DEDUP_REMOVED lines=11> */
[----:B------:R1:W-:Y:S02]  /*14500*/  STL.64 [R1+0x338], R242 ;  /* 0x000338f201007387 */ /* 0x0003e40000100a00 */
[C---:B-1----:R-:W-:Y:S02]  /*14510*/  HMMA.1688.F32.TF32 R240, R232.reuse, R212, R236 ;  /* 0x000000d4e8f0723c */ /* 0x042fe400000810ec */
[----:B------:R-:W-:Y:S04]  /*14520*/  STL.64 [R1+0x320], R248 ;  /* 0x000320f801007387 */ /* 0x000fe80000100a00 */
[----:B------:R-:W-:Y:S01]  /*14530*/  STL.64 [R1+0x328], R250 ;  /* 0x000328fa01007387 */ /* 0x000fe20000100a00 */
[C---:B------:R-:W-:Y:S06]  /*14540*/  HMMA.1688.F32.TF32 R236, R232.reuse, R44, R184 ;  /* 0x0000002ce8ec723c */ /* 0x040fec00000810b8 */
[C---:B------:R-:W-:Y:S10]  /*14550*/  HMMA.1688.F32.TF32 R184, R232.reuse, R40, R188 ;  /* 0x00000028e8b8723c */ /* 0x040ff400000810bc */
[----:B------:R-:W-:Y:S04]  /*14560*/  STL.64 [R1+0x310], R240 ;  /* 0x000310f001007387 */ /* 0x000fe80000100a00 */
[----:B------:R-:W-:Y:S04]  /*14570*/  STL.64 [R1+0x318], R242 ;  /* 0x000318f201007387 */ /* 0x000fe80000100a00 */
[----:B------:R-:W-:Y:S04]  /*14580*/  STL.64 [R1+0x300], R180 ;  /* 0x000300b401007387 */ /* 0x000fe80000100a00 */
[----:B------:R1:W-:Y:S02]  /*14590*/  STL.64 [R1+0x308], R182 ;  /* 0x000308b601007387 */ /* 0x0003e40000100a00 */
[C---:B-1----:R-:W-:Y:S02]  /*145a0*/  HMMA.1688.F32.TF32 R180, R232.reuse, R36, R192 ;  /* 0x00000024e8b4723c */ /* 0x042fe400000810c0 */
[----:B------:R-:W-:Y:S04]  /*145b0*/  STL.64 [R1+0x2f0], R236 ;  /* 0x0002f0ec01007387 */ /* 0x000fe80000100a00 */
[----:B------:R-:W-:Y:S01]  /*145c0*/  STL.64 [R1+0x2f8], R238 ;  /* 0x0002f8ee01007387 */ /* 0x000fe20000100a00 */
[----:B------:R-:W-:Y:S03]  /*145d0*/  HMMA.1688.F32.TF32 R188, R232, R32, R196 ;  /* 0x00000020e8bc723c */ /* 0x000fe600000810c4 */
[----:B------:R-:W-:Y:S04]  /*145e0*/  STL.64 [R1+0x2d0], R184 ;  /* 0x0002d0b801007387 */ /* 0x000fe80000100a00 */
[----:B------:R1:W-:Y:S01]  /*145f0*/  STL.64 [R1+0x2d8], R186 ;  /* 0x0002d8ba01007387 */ /* 0x0003e20000100a00 */
[C---:B------:R-:W-:Y:S03]  /*14600*/  HMMA.1688.F32.TF32 R92, R228.reuse, R224, R92 ;  /* 0x000000e0e45c723c */ /* 0x040fe6000008105c */
[----:B------:R-:W-:Y:S03]  /*14610*/  LDS R236, [R0+UR6+0x11000] ;  /* 0x0110000600ec7984 */ /* 0x000fe60008000800 */
[----:B------:R-:W-:Y:S01]  /*14620*/  HMMA.1688.F32.TF32 R96, R228, R220, R96 ;  /* 0x000000dce460723c */ /* 0x000fe20000081060 */
[----:B------:R-:W-:Y:S04]  /*14630*/  LDS R238, [R0+UR6+0x11800] ;  /* 0x0118000600ee7984 */ /* 0x000fe80008000800 */
[----:B------:R-:W-:Y:S01]  /*14640*/  STL.64 [R1+0x2c0], R180 ;  /* 0x0002c0b401007387 */ /* 0x000fe20000100a00 */
[C---:B-1----:R-:W-:Y:S03]  /*14650*/  HMMA.1688.F32.TF32 R184, R232.reuse, R28, R200 ;  /* 0x0000001ce8b8723c */ /* 0x042fe600000810c8 */
[----:B------:R1:W-:Y:S03]  /*14660*/  STL.64 [R1+0x2c8], R182 ;  /* 0x0002c8b601007387 */ /* 0x0003e60000100a00 */
[C---:B-1----:R-:W-:Y:S06]  /*14670*/  HMMA.1688.F32.TF32 R180, R232.reuse, R24, R52 ;  /* 0x00000018e8b4723c */ /* 0x042fec0000081034 */
[----:B------:R-:W-:Y:S01]  /*14680*/  HMMA.1688.F32.TF32 R52, R232, R20, R244 ;  /* 0x00000014e834723c */ /* 0x000fe200000810f4 */
[----:B------:R-:W-:Y:S04]  /*14690*/  STL.64 [R1+0x2b0], R188 ;  /* 0x0002b0bc01007387 */ /* 0x000fe80000100a00 */
[----:B------:R-:W-:Y:S06]  /*146a0*/  STL.64 [R1+0x2b8], R190 ;  /* 0x0002b8be01007387 */ /* 0x000fec0000100a00 */
[----:B------:R-:W-:Y:S04]  /*146b0*/  STL.64 [R1+0x2a0], R184 ;  /* 0x0002a0b801007387 */ /* 0x000fe80000100a00 */
[----:B------:R-:W-:Y:S04]  /*146c0*/  STL.64 [R1+0x2a8], R186 ;  /* 0x0002a8ba01007387 */ /* 0x000fe80000100a00 */
[----:B------:R-:W-:Y:S04]  /*146d0*/  STL.64 [R1+0x280], R180 ;  /* 0x000280b401007387 */ /* 0x000fe80000100a00 */
[----:B------:R-:W-:Y:S04]  /*146e0*/  STL.64 [R1+0x288], R182 ;  /* 0x000288b601007387 */ /* 0x000fe80000100a00 */
[----:B------:R-:W-:Y:S04]  /*146f0*/  STL.64 [R1+0x260], R52 ;  /* 0x0002603401007387 */ /* 0x000fe80000100a00 */
[----:B------:R1:W-:Y:S04]  /*14700*/  STL.64 [R1+0x268], R54 ;  /* 0x0002683601007387 */ /* 0x0003e80000100a00 */
[----:B------:R-:W-:Y:S04]  /*14710*/  STL.64 [R1+0x250], R92 ;  /* 0x0002505c01007387 */ /* 0x000fe80000100a00 */
[----:B------:R1:W-:Y:S02]  /*14720*/  STL.64 [R1+0x258], R94 ;  /* 0x0002585e01007387 */ /* 0x0003e40000100a00 */
[C---:B-1----:R-:W-:Y:S06]  /*14730*/  HMMA.1688.F32.TF32 R52, R228.reuse, R216, R168 ;  /* 0x000000d8e434723c */ /* 0x042fec00000810a8 */
[C---:B------:R-:W-:Y:S06]  /*14740*/  HMMA.1688.F32.TF32 R92, R228.reuse, R8, R56 ;  /* 0x00000008e45c723c */ /* 0x040fec0000081038 */
[C---:B------:R-:W-:Y:S01]  /*14750*/  HMMA.1688.F32.TF32 R56, R228.reuse, R16, R60 ;  /* 0x00000010e438723c */ /* 0x040fe2000008103c */
[----:B------:R-:W-:Y:S04]  /*14760*/  STL.64 [R1+0x230], R96 ;  /* 0x0002306001007387 */ /* 0x000fe80000100a00 */
[----:B------:R-:W-:Y:S06]  /*14770*/  STL.64 [R1+0x238], R98 ;  /* 0x0002386201007387 */ /* 0x000fec0000100a00 */
[----:B------:R-:W-:Y:S01]  /*14780*/  STL.64 [R1+0x220], R52 ;  /* 0x0002203401007387 */ /* 0x000fe20000100a00 */
[C---:B------:R-:W-:Y:S03]  /*14790*/  HMMA.1688.F32.TF32 R60, R228.reuse, R4, R68 ;  /* 0x00000004e43c723c */ /* 0x040fe60000081044 */
[----:B------:R1:W-:Y:S04]  /*147a0*/  STL.64 [R1+0x228], R54 ;  /* 0x0002283601007387 */ /* 0x0003e80000100a00 */
[----:B------:R-:W-:Y:S04]  /*147b0*/  STL.64 [R1+0x210], R92 ;  /* 0x0002105c01007387 */ /* 0x000fe80000100a00 */
[----:B------:R-:W-:Y:S01]  /*147c0*/  STL.64 [R1+0x218], R94 ;  /* 0x0002185e01007387 */ /* 0x000fe20000100a00 */
[C---:B-1----:R-:W-:Y:S03]  /*147d0*/  HMMA.1688.F32.TF32 R52, R228.reuse, R12, R64 ;  /* 0x0000000ce434723c */ /* 0x042fe60000081040 */
[----:B------:R-:W-:Y:S04]  /*147e0*/  STL.64 [R1+0x200], R56 ;  /* 0x0002003801007387 */ /* 0x000fe80000100a00 */
[----:B------:R1:W-:Y:S02]  /*147f0*/  STL.64 [R1+0x208], R58 ;  /* 0x0002083a01007387 */ /* 0x0003e40000100a00 */
[----:B-1----:R-:W-:-:S14]  /*14800*/  HMMA.1688.F32.TF32 R56, R228, R212, R72 ;  /* 0x000000d4e438723c */ /* 0x002fdc0000081048 */
[----:B------:R-:W-:Y:S04]  /*14810*/  STL.64 [R1+0x1f0], R52 ;  /* 0x0001f03401007387 */ /* 0x000fe80000100a00 */
        /* <DEDUP_REMOVED lines=8> */
[----:B------:R-:W-:Y:S01]  /*148a0*/  STL.64 [R1+0x1c8], R54 ;  /* 0x0001c83601007387 */ /* 0x000fe20000100a00 */
[C---:B------:R-:W-:Y:S01]  /*148b0*/  HMMA.1688.F32.TF32 R64, R228.reuse, R36, R84 ;  /* 0x00000024e440723c */ /* 0x040fe20000081054 */
[C---:B------:R-:W-:Y:S02]  /*148c0*/  LOP3.LUT R239, R0.reuse, 0x20, RZ, 0x3c, !PT ;  /* 0x0000002000ef7812 */ /* 0x040fe400078e3cff */
[----:B------:R-:W-:Y:S03]  /*148d0*/  LDS R52, [R0+UR6+0x10100] ;  /* 0x0101000600347984 */ /* 0x000fe60008000800 */
[----:B------:R-:W-:Y:S01]  /*148e0*/  HMMA.1688.F32.TF32 R60, R228, R32, R88 ;  /* 0x00000020e43c723c */ /* 0x000fe20000081058 */
[----:B------:R-:W-:Y:S04]  /*148f0*/  LDS R54, [R0+UR6+0x10900] ;  /* 0x0109000600367984 */ /* 0x000fe80008000800 */
[----:B------:R-:W-:Y:S04]  /*14900*/  LDS R53, [R239+UR6+0x10100] ;  /* 0x01010006ef357984 */ /* 0x000fe80008000800 */
[----:B------:R-:W-:Y:S04]  /*14910*/  STL.64 [R1+0x1b0], R56 ;  /* 0x0001b03801007387 */ /* 0x000fe80000100a00 */
[----:B------:R1:W-:Y:S04]  /*14920*/  STL.64 [R1+0x1b8], R58 ;  /* 0x0001b83a01007387 */ /* 0x0003e80000100a00 */
[----:B------:R-:W3:Y:S01]  /*14930*/  LDS R55, [R239+UR6+0x10900] ;  /* 0x01090006ef377984 */ /* 0x000ee20008000800 */
[----:B------:R-:W-:-:S02]  /*14940*/  LOP3.LUT R246, R0, 0x40, RZ, 0x3c, !PT ;  /* 0x0000004000f67812 */ /* 0x000fc400078e3cff */
[----:B------:R-:W-:Y:S01]  /*14950*/  LOP3.LUT R247, R0, 0x60, RZ, 0x3c, !PT ;  /* 0x0000006000f77812 */ /* 0x000fe200078e3cff */
[----:B------:R-:W-:Y:S01]  /*14960*/  LDS R237, [R239+UR6+0x11000] ;  /* 0x01100006efed7984 */ /* 0x000fe20008000800 */
[C---:B-1----:R-:W-:Y:S03]  /*14970*/  HMMA.1688.F32.TF32 R56, R228.reuse, R40, R152 ;  /* 0x00000028e438723c */ /* 0x042fe60000081098 */
[----:B------:R-:W-:Y:S04]  /*14980*/  LDS R200, [R246+UR6+0x10100] ;  /* 0x01010006f6c87984 */ /* 0x000fe80008000800 */
[----:B------:R-:W-:Y:S04]  /*14990*/  LDS R202, [R246+UR6+0x10900] ;  /* 0x01090006f6ca7984 */ /* 0x000fe80008000800 */
[----:B------:R-:W-:Y:S04]  /*149a0*/  LDS R201, [R247+UR6+0x10100] ;  /* 0x01010006f7c97984 */ /* 0x000fe80008000800 */
[----:B------:R-:W1:Y:S04]  /*149b0*/  LDS R203, [R247+UR6+0x10900] ;  /* 0x01090006f7cb7984 */ /* 0x000e680008000800 */
[----:B------:R-:W-:Y:S04]  /*149c0*/  LDS R244, [R246+UR6+0x11000] ;  /* 0x01100006f6f47984 */ /* 0x000fe80008000800 */
[----:B------:R-:W-:Y:S04]  /*149d0*/  LDS R245, [R247+UR6+0x11000] ;  /* 0x01100006f7f57984 */ /* 0x000fe80008000800 */
[----:B------:R-:W-:Y:S04]  /*149e0*/  STL.64 [R1+0x1a0], R56 ;  /* 0x0001a03801007387 */ /* 0x000fe80000100a00 */
[----:B------:R4:W-:Y:S02]  /*149f0*/  STL.64 [R1+0x1a8], R58 ;  /* 0x0001a83a01007387 */ /* 0x0009e40000100a00 */
[C---:B----4-:R-:W-:Y:S02]  /*14a00*/  HMMA.1688.F32.TF32 R56, R228.reuse, R28, R100 ;  /* 0x0000001ce438723c */ /* 0x050fe40000081064 */
[----:B------:R-:W-:Y:S04]  /*14a10*/  STL.64 [R1+0x190], R64 ;  /* 0x0001904001007387 */ /* 0x000fe80000100a00 */
[----:B------:R-:W-:Y:S04]  /*14a20*/  STL.64 [R1+0x198], R66 ;  /* 0x0001984201007387 */ /* 0x000fe80000100a00 */
[----:B------:R-:W-:Y:S04]  /*14a30*/  STL.64 [R1+0x180], R60 ;  /* 0x0001803c01007387 */ /* 0x000fe80000100a00 */
[----:B------:R4:W-:Y:S09]  /*14a40*/  STL.64 [R1+0x188], R62 ;  /* 0x0001883e01007387 */ /* 0x0009f20000100a00 */
[----:B------:R-:W-:Y:S01]  /*14a50*/  STL.64 [R1+0x140], R56 ;  /* 0x0001403801007387 */ /* 0x000fe20000100a00 */
[C---:B----4-:R-:W-:Y:S03]  /*14a60*/  HMMA.1688.F32.TF32 R60, R228.reuse, R24, R144 ;  /* 0x00000018e43c723c */ /* 0x050fe60000081090 */
[----:B------:R4:W-:Y:S03]  /*14a70*/  STL.64 [R1+0x148], R58 ;  /* 0x0001483a01007387 */ /* 0x0009e60000100a00 */
[----:B----4-:R-:W-:-:S15]  /*14a80*/  HMMA.1688.F32.TF32 R56, R228, R20, R148 ;  /* 0x00000014e438723c */ /* 0x010fde0000081094 */
[----:B------:R-:W-:-:S02]  /*14a90*/  NOP ;  /* 0x0000000000007918 */ /* 0x000fc40000000000 */
[----:B------:R-:W-:Y:S04]  /*14aa0*/  STL.64 [R1+0x120], R60 ;  /* 0x0001203c01007387 */ /* 0x000fe80000100a00 */
[----:B------:R-:W-:Y:S04]  /*14ab0*/  STL.64 [R1+0x128], R62 ;  /* 0x0001283e01007387 */ /* 0x000fe80000100a00 */
[----:B------:R-:W-:Y:S04]  /*14ac0*/  STL.64 [R1+0xe0], R56 ;  /* 0x0000e03801007387 */ /* 0x000fe80000100a00 */
[----:B------:R3:W-:Y:S02]  /*14ad0*/  STL.64 [R1+0xe8], R58 ;  /* 0x0000e83a01007387 */ /* 0x0007e40000100a00 */
[C---:B---3--:R-:W-:Y:S06]  /*14ae0*/  HMMA.1688.F32.TF32 R56, R52.reuse, R224, R164 ;  /* 0x000000e03438723c */ /* 0x048fec00000810a4 */
[C---:B------:R-:W-:Y:S06]  /*14af0*/  HMMA.1688.F32.TF32 R60, R52.reuse, R220, R156 ;  /* 0x000000dc343c723c */ /* 0x040fec000008109c */
[----:B------:R-:W-:Y:S11]  /*14b00*/  HMMA.1688.F32.TF32 R64, R52, R216, R104 ;  /* 0x000000d83440723c */ /* 0x000ff60000081068 */
[----:B------:R3:W-:Y:S01]  /*14b10*/  STL.64 [R1+0xd0], R56 ;  /* 0x0000d03801007387 */ /* 0x0007e20000100a00 */
[----:B------:R-:W-:Y:S01]  /*14b20*/  IMAD.MOV.U32 R3, RZ, RZ, R58 ;  /* 0x000000ffff037224 */ /* 0x000fe200078e003a */
[----:B------:R-:W-:-:S02]  /*14b30*/  MOV R2, R59 ;  /* 0x0000003b00027202 */ /* 0x000fc40000000f00 */
[C---:B---3--:R-:W-:Y:S02]  /*14b40*/  HMMA.1688.F32.TF32 R56, R52.reuse, R8, R108 ;  /* 0x000000083438723c */ /* 0x048fe4000008106c */
[----:B------:R-:W-:Y:S04]  /*14b50*/  STL.64 [R1+0xc0], R60 ;  /* 0x0000c03c01007387 */ /* 0x000fe80000100a00 */
[----:B------:R3:W-:Y:S04]  /*14b60*/  STL.64 [R1+0xc8], R62 ;  /* 0x0000c83e01007387 */ /* 0x0007e80000100a00 */
[----:B------:R-:W-:Y:S04]  /*14b70*/  STL.64 [R1+0xa0], R64 ;  /* 0x0000a04001007387 */ /* 0x000fe80000100a00 */
[----:B------:R4:W-:Y:S01]  /*14b80*/  STL.64 [R1+0xa8], R66 ;  /* 0x0000a84201007387 */ /* 0x0009e20000100a00 */
[C---:B---3--:R-:W-:Y:S03]  /*14b90*/  HMMA.1688.F32.TF32 R60, R52.reuse, R16, R112 ;  /* 0x00000010343c723c */ /* 0x048fe60000081070 */
[----:B------:R-:W-:Y:S04]  /*14ba0*/  LDS R108, [R0+UR6+0x10180] ;  /* 0x01018006006c7984 */ /* 0x000fe80008000800 */
[----:B------:R-:W-:Y:S01]  /*14bb0*/  LDS R110, [R0+UR6+0x10980] ;  /* 0x01098006006e7984 */ /* 0x000fe20008000800 */
[C---:B----4-:R-:W-:Y:S03]  /*14bc0*/  HMMA.1688.F32.TF32 R64, R52.reuse, R12, R176 ;  /* 0x0000000c3440723c */ /* 0x050fe600000810b0 */
[----:B------:R-:W-:Y:S04]  /*14bd0*/  STL.64 [R1+0x90], R56 ;  /* 0x0000903801007387 */ /* 0x000fe80000100a00 */
[----:B------:R3:W-:Y:S01]  /*14be0*/  STL.64 [R1+0x98], R58 ;  /* 0x0000983a01007387 */ /* 0x0007e20000100a00 */
[C---:B------:R-:W-:Y:S03]  /*14bf0*/  HMMA.1688.F32.TF32 R116, R52.reuse, R36, R116 ;  /* 0x000000243474723c */ /* 0x040fe60000081074 */
[----:B------:R-:W-:Y:S03]  /*14c00*/  LDS R109, [R239+UR6+0x10180] ;  /* 0x01018006ef6d7984 */ /* 0x000fe60008000800 */
[C---:B------:R-:W-:Y:S01]  /*14c10*/  HMMA.1688.F32.TF32 R140, R52.reuse, R32, R140 ;  /* 0x00000020348c723c */ /* 0x040fe2000008108c */
[----:B------:R-:W4:Y:S05]  /*14c20*/  LDS R111, [R239+UR6+0x10980] ;  /* 0x01098006ef6f7984 */ /* 0x000f2a0008000800 */
[C---:B---3--:R-:W-:Y:S01]  /*14c30*/  HMMA.1688.F32.TF32 R56, R52.reuse, R4, R120 ;  /* 0x000000043438723c */ /* 0x048fe20000081078 */
[----:B------:R-:W-:Y:S04]  /*14c40*/  STL.64 [R1+0x80], R60 ;  /* 0x0000803c01007387 */ /* 0x000fe80000100a00 */
[----:B------:R3:W-:Y:S04]  /*14c50*/  STL.64 [R1+0x88], R62 ;  /* 0x0000883e01007387 */ /* 0x0007e80000100a00 */
[----:B------:R-:W-:Y:S04]  /*14c60*/  STL.64 [R1+0x70], R64 ;  /* 0x0000704001007387 */ /* 0x000fe80000100a00 */
[----:B------:R2:W-:Y:S01]  /*14c70*/  STL.64 [R1+0x78], R66 ;  /* 0x0000784201007387 */ /* 0x0005e20000100a00 */
[C---:B---3--:R-:W-:Y:S03]  /*14c80*/  HMMA.1688.F32.TF32 R60, R52.reuse, R212, R124 ;  /* 0x000000d4343c723c */ /* 0x048fe6000008107c */
[----:B------:R-:W-:Y:S04]  /*14c90*/  LDS R120, [R246+UR6+0x10180] ;  /* 0x01018006f6787984 */ /* 0x000fe80008000800 */
[----:B------:R-:W-:Y:S01]  /*14ca0*/  LDS R122, [R246+UR6+0x10980] ;  /* 0x01098006f67a7984 */ /* 0x000fe20008000800 */
[C---:B--2---:R-:W-:Y:S03]  /*14cb0*/  HMMA.1688.F32.TF32 R64, R52.reuse, R208, R128 ;  /* 0x000000d03440723c */ /* 0x044fe60000081080 */
[----:B------:R-:W-:Y:S04]  /*14cc0*/  STL.64 [R1+0x60], R56 ;  /* 0x0000603801007387 */ /* 0x000fe80000100a00 */
[----:B------:R2:W-:Y:S01]  /*14cd0*/  STL.64 [R1+0x68], R58 ;  /* 0x0000683a01007387 */ /* 0x0005e20000100a00 */
[C---:B------:R-:W-:Y:S03]  /*14ce0*/  HMMA.1688.F32.TF32 R160, R52.reuse, R28, R160 ;  /* 0x0000001c34a0723c */ /* 0x040fe600000810a0 */
[----:B------:R-:W-:Y:S03]  /*14cf0*/  LDS R121, [R247+UR6+0x10180] ;  /* 0x01018006f7797984 */ /* 0x000fe60008000800 */
[C---:B------:R-:W-:Y:S01]  /*14d00*/  HMMA.1688.F32.TF32 R172, R52.reuse, R24, R172 ;  /* 0x0000001834ac723c */ /* 0x040fe200000810ac */
[----:B------:R-:W3:Y:S04]  /*14d10*/  LDS R123, [R247+UR6+0x10980] ;  /* 0x01098006f77b7984 */ /* 0x000ee80008000800 */
[----:B------:R-:W3:Y:S01]  /*14d20*/  LDS R239, [R239+UR6+0x11800] ;  /* 0x01180006efef7984 */ /* 0x000ee20008000800 */
[C---:B--2---:R-:W-:Y:S03]  /*14d30*/  HMMA.1688.F32.TF32 R56, R52.reuse, R44, R132 ;  /* 0x0000002c3438723c */ /* 0x044fe60000081084 */
[----:B------:R2:W-:Y:S04]  /*14d40*/  STL.64 [R1+0x40], R60 ;  /* 0x0000403c01007387 */ /* 0x0005e80000100a00 */
[----:B------:R1:W-:Y:S01]  /*14d50*/  STL.64 [R1+0x48], R62 ;  /* 0x0000483e01007387 */ /* 0x0003e20000100a00 */
[C---:B------:R-:W-:Y:S03]  /*14d60*/  HMMA.1688.F32.TF32 R48, R52.reuse, R20, R48 ;  /* 0x000000143430723c */ /* 0x040fe60000081030 */
[----:B------:R-:W-:Y:S04]  /*14d70*/  LDS R246, [R246+UR6+0x11800] ;  /* 0x01180006f6f67984 */ /* 0x000fe80008000800 */
[----:B--2---:R-:W2:Y:S04]  /*14d80*/  LDL.LU.64 R60, [R1+0xb0] ;  /* 0x0000b000013c7983 */ /* 0x004ea80000300a00 */
[----:B------:R-:W-:Y:S04]  /*14d90*/  STL.64 [R1+0x30], R64 ;  /* 0x0000304001007387 */ /* 0x000fe80000100a00 */
[----:B------:R-:W-:Y:S04]  /*14da0*/  STL.64 [R1+0x38], R66 ;  /* 0x0000384201007387 */ /* 0x000fe80000100a00 */
[----:B-1----:R-:W2:Y:S04]  /*14db0*/  LDL.LU.64 R62, [R1+0xb8] ;  /* 0x0000b800013e7983 */ /* 0x002ea80000300a00 */
[----:B------:R-:W-:Y:S04]  /*14dc0*/  STL.64 [R1+0x20], R56 ;  /* 0x0000203801007387 */ /* 0x000fe80000100a00 */
[----:B------:R1:W-:Y:S04]  /*14dd0*/  STL.64 [R1+0x28], R58 ;  /* 0x0000283a01007387 */ /* 0x0003e80000100a00 */
[----:B------:R-:W4:Y:S04]  /*14de0*/  LDL.LU.64 R76, [R1+0xf0] ;  /* 0x0000f000014c7983 */ /* 0x000f280000300a00 */
[----:B------:R-:W4:Y:S01]  /*14df0*/  LDL.LU.64 R78, [R1+0xf8] ;  /* 0x0000f800014e7983 */ /* 0x000f220000300a00 */
[----:B-1----:R-:W-:Y:S03]  /*14e00*/  HMMA.1688.F32.TF32 R56, R52, R40, R136 ;  /* 0x000000283438723c */ /* 0x002fe60000081088 */
[----:B------:R-:W1:-:S15]  /*14e10*/  LDS R247, [R247+UR6+0x11800] ;  /* 0x01180006f7f77984 */ /* 0x000e5e0008000800 */
[----:B------:R-:W-:-:S05]  /*14e20*/  NOP ;  /* 0x0000000000007918 */ /* 0x000fca0000000000 */
[----:B------:R3:W-:Y:S04]  /*14e30*/  STL.64 [R1+0x10], R56 ;  /* 0x0000103801007387 */ /* 0x0007e80000100a00 */
[----:B------:R3:W-:Y:S04]  /*14e40*/  STL [R1+0x18], R58 ;  /* 0x0000183a01007387 */ /* 0x0007e80000100800 */
[----:B------:R-:W4:Y:S04]  /*14e50*/  LDL.LU.64 R72, [R1+0x100] ;  /* 0x0001000001487983 */ /* 0x000f280000300a00 */
[----:B------:R-:W4:Y:S04]  /*14e60*/  LDL.LU.64 R74, [R1+0x108] ;  /* 0x00010800014a7983 */ /* 0x000f280000300a00 */
[----:B------:R-:W4:Y:S04]  /*14e70*/  LDL.LU.64 R68, [R1+0x110] ;  /* 0x0001100001447983 */ /* 0x000f280000300a00 */
[----:B------:R-:W4:Y:S04]  /*14e80*/  LDL.LU.64 R70, [R1+0x118] ;  /* 0x0001180001467983 */ /* 0x000f280000300a00 */
[----:B------:R-:W4:Y:S04]  /*14e90*/  LDL.LU.64 R64, [R1+0x130] ;  /* 0x0001300001407983 */ /* 0x000f280000300a00 */
[----:B------:R-:W4:Y:S01]  /*14ea0*/  LDL.LU.64 R66, [R1+0x138] ;  /* 0x0001380001427983 */ /* 0x000f220000300a00 */
[----:B------:R-:W-:-:S03]  /*14eb0*/  IMAD.MOV.U32 R252, RZ, RZ, R59 ;  /* 0x000000fffffc7224 */ /* 0x000fc600078e003b */
[----:B---3--:R-:W3:Y:S04]  /*14ec0*/  LDL.LU.64 R56, [R1+0x150] ;  /* 0x0001500001387983 */ /* 0x008ee80000300a00 */
[----:B------:R-:W3:Y:S01]  /*14ed0*/  LDL.LU.64 R58, [R1+0x158] ;  /* 0x00015800013a7983 */ /* 0x000ee20000300a00 */
[C---:B------:R-:W-:Y:S03]  /*14ee0*/  HMMA.1688.F32.TF32 R240, R200.reuse, R224, R204 ;  /* 0x000000e0c8f0723c */ /* 0x040fe600000810cc */
        /* <DEDUP_REMOVED lines=9> */
[----:B------:R1:W-:Y:S04]  /*14f80*/  STL.64 [R1+0x1390], R48 ;  /* 0x0013903001007387 */ /* 0x0003e80000100a00 */
[----:B------:R-:W-:Y:S04]  /*14f90*/  STL.64 [R1+0x13a8], R242 ;  /* 0x0013a8f201007387 */ /* 0x000fe80000100a00 */
[----:B------:R-:W-:Y:S01]  /*14fa0*/  STL.64 [R1+0x13a0], R240 ;  /* 0x0013a0f001007387 */ /* 0x000fe20000100a00 */
[C---:B--2---:R-:W-:Y:S06]  /*14fb0*/  HMMA.1688.F32.TF32 R60, R200.reuse, R220, R60 ;  /* 0x000000dcc83c723c */ /* 0x044fec000008103c */
[----:B----4-:R-:W-:-:S15]  /*14fc0*/  HMMA.1688.F32.TF32 R124, R200, R216, R76 ;  /* 0x000000d8c87c723c */ /* 0x010fde000008104c */
[----:B------:R-:W-:-:S02]  /*14fd0*/  NOP ;  /* 0x0000000000007918 */ /* 0x000fc40000000000 */
[----:B------:R-:W-:Y:S04]  /*14fe0*/  STL.64 [R1+0x13b8], R62 ;  /* 0x0013b83e01007387 */ /* 0x000fe80000100a00 */
[----:B------:R2:W-:Y:S04]  /*14ff0*/  STL.64 [R1+0x13b0], R60 ;  /* 0x0013b03c01007387 */ /* 0x0005e80000100a00 */
[----:B------:R-:W4:Y:S04]  /*15000*/  LDL.LU.64 R80, [R1+0x160] ;  /* 0x0001600001507983 */ /* 0x000f280000300a00 */
[----:B------:R-:W4:Y:S04]  /*15010*/  LDL.LU.64 R82, [R1+0x168] ;  /* 0x0001680001527983 */ /* 0x000f280000300a00 */
[----:B------:R-:W4:Y:S04]  /*15020*/  LDL.LU.64 R52, [R1+0x240] ;  /* 0x0002400001347983 */ /* 0x000f280000300a00 */
[----:B------:R-:W4:Y:S01]  /*15030*/  LDL.LU.64 R54, [R1+0x248] ;  /* 0x0002480001367983 */ /* 0x000f220000300a00 */
[C---:B------:R-:W-:Y:S06]  /*15040*/  HMMA.1688.F32.TF32 R128, R200.reuse, R8, R72 ;  /* 0x00000008c880723c */ /* 0x040fec0000081048 */
[C---:B------:R-:W-:Y:S01]  /*15050*/  HMMA.1688.F32.TF32 R132, R200.reuse, R16, R68 ;  /* 0x00000010c884723c */ /* 0x040fe20000081044 */
[----:B------:R-:W-:Y:S04]  /*15060*/  STL.64 [R1+0x13c8], R126 ;  /* 0x0013c87e01007387 */ /* 0x000fe80000100a00 */
[----:B------:R-:W-:Y:S04]  /*15070*/  STL.64 [R1+0x13c0], R124 ;  /* 0x0013c07c01007387 */ /* 0x000fe80000100a00 */
[----:B-1----:R-:W4:Y:S01]  /*15080*/  LDL.LU.64 R48, [R1+0x270] ;  /* 0x0002700001307983 */ /* 0x002f220000300a00 */
[C---:B------:R-:W-:Y:S03]  /*15090*/  HMMA.1688.F32.TF32 R168, R200.reuse, R12, R64 ;  /* 0x0000000cc8a8723c */ /* 0x040fe60000081040 */
[----:B------:R-:W4:Y:S04]  /*150a0*/  LDL.LU.64 R50, [R1+0x278] ;  /* 0x0002780001327983 */ /* 0x000f280000300a00 */
[----:B------:R-:W-:Y:S04]  /*150b0*/  STL.64 [R1+0x13d8], R130 ;  /* 0x0013d88201007387 */ /* 0x000fe80000100a00 */
[----:B------:R-:W-:Y:S04]  /*150c0*/  STL.64 [R1+0x13d0], R128 ;  /* 0x0013d08001007387 */ /* 0x000fe80000100a00 */
[----:B------:R-:W-:Y:S04]  /*150d0*/  STL.64 [R1+0x13e8], R134 ;  /* 0x0013e88601007387 */ /* 0x000fe80000100a00 */
[----:B------:R-:W-:Y:S04]  /*150e0*/  STL.64 [R1+0x13e0], R132 ;  /* 0x0013e08401007387 */ /* 0x000fe80000100a00 */
[----:B------:R-:W4:Y:S04]  /*150f0*/  LDL.LU.64 R68, [R1+0x290] ;  /* 0x0002900001447983 */ /* 0x000f280000300a00 */
[----:B------:R-:W4:Y:S04]  /*15100*/  LDL.LU.64 R70, [R1+0x298] ;  /* 0x0002980001467983 */ /* 0x000f280000300a00 */
[----:B------:R-:W-:Y:S04]  /*15110*/  STL.64 [R1+0x13f8], R170 ;  /* 0x0013f8aa01007387 */ /* 0x000fe80000100a00 */
[----:B------:R-:W-:Y:S04]  /*15120*/  STL.64 [R1+0x13f0], R168 ;  /* 0x0013f0a801007387 */ /* 0x000fe80000100a00 */
[----:B------:R-:W4:Y:S04]  /*15130*/  LDL.LU.64 R76, [R1+0x2e0] ;  /* 0x0002e000014c7983 */ /* 0x000f280000300a00 */
[----:B------:R-:W4:Y:S04]  /*15140*/  LDL.LU.64 R78, [R1+0x2e8] ;  /* 0x0002e800014e7983 */ /* 0x000f280000300a00 */
[----:B------:R-:W4:Y:S04]  /*15150*/  LDL.LU.64 R64, [R1+0x450] ;  /* 0x0004500001407983 */ /* 0x000f280000300a00 */
[----:B------:R-:W4:Y:S04]  /*15160*/  LDL.LU.64 R66, [R1+0x458] ;  /* 0x0004580001427983 */ /* 0x000f280000300a00 */
[----:B------:R-:W4:Y:S04]  /*15170*/  LDL.LU.64 R72, [R1+0x470] ;  /* 0x0004700001487983 */ /* 0x000f280000300a00 */
[----:B------:R-:W4:Y:S01]  /*15180*/  LDL.LU.64 R74, [R1+0x478] ;  /* 0x00047800014a7983 */ /* 0x000f220000300a00 */
[C---:B---3--:R-:W-:Y:S03]  /*15190*/  HMMA.1688.F32.TF32 R144, R200.reuse, R4, R56 ;  /* 0x00000004c890723c */ /* 0x048fe60000081038 */
[----:B--2---:R-:W2:Y:S04]  /*151a0*/  LDL.LU.64 R60, [R1+0x490] ;  /* 0x00049000013c7983 */ /* 0x004ea80000300a00 */
[----:B------:R-:W2:Y:S04]  /*151b0*/  LDL.LU.64 R62, [R1+0x498] ;  /* 0x00049800013e7983 */ /* 0x000ea80000300a00 */
[----:B------:R-:W3:Y:S04]  /*151c0*/  LDL.LU.64 R56, [R1+0x480] ;  /* 0x0004800001387983 */ /* 0x000ee80000300a00 */
[----:B------:R-:W3:Y:S08]  /*151d0*/  LDL.LU.64 R58, [R1+0x488] ;  /* 0x00048800013a7983 */ /* 0x000ef00000300a00 */
[----:B------:R-:W-:Y:S04]  /*151e0*/  STL.64 [R1+0x1408], R146 ;  /* 0x0014089201007387 */ /* 0x000fe80000100a00 */
[----:B------:R-:W-:Y:S01]  /*151f0*/  STL.64 [R1+0x1400], R144 ;  /* 0x0014009001007387 */ /* 0x000fe20000100a00 */
[C---:B----4-:R-:W-:Y:S06]  /*15200*/  HMMA.1688.F32.TF32 R148, R200.reuse, R212, R80 ;  /* 0x000000d4c894723c */ /* 0x050fec0000081050 */
[----:B------:R-:W-:-:S15]  /*15210*/  HMMA.1688.F32.TF32 R152, R200, R208, R52 ;  /* 0x000000d0c898723c */ /* 0x000fde0000081034 */
[----:B------:R-:W-:-:S02]  /*15220*/  NOP ;  /* 0x0000000000007918 */ /* 0x000fc40000000000 */
[----:B------:R-:W-:Y:S04]  /*15230*/  STL.64 [R1+0x1418], R150 ;  /* 0x0014189601007387 */ /* 0x000fe80000100a00 */
[----:B------:R-:W-:Y:S04]  /*15240*/  STL.64 [R1+0x1410], R148 ;  /* 0x0014109401007387 */ /* 0x000fe80000100a00 */
[----:B------:R-:W4:Y:S04]  /*15250*/  LDL.LU.64 R52, [R1+0x4a0] ;  /* 0x0004a00001347983 */ /* 0x000f280000300a00 */
[----:B------:R-:W4:Y:S01]  /*15260*/  LDL.LU.64 R54, [R1+0x4a8] ;  /* 0x0004a80001367983 */ /* 0x000f220000300a00 */
[C---:B------:R-:W-:Y:S03]  /*15270*/  HMMA.1688.F32.TF32 R156, R200.reuse, R44, R48 ;  /* 0x0000002cc89c723c */ /* 0x040fe60000081030 */
[----:B------:R-:W-:Y:S04]  /*15280*/  STL.64 [R1+0x1428], R154 ;  /* 0x0014289a01007387 */ /* 0x000fe80000100a00 */
[----:B------:R-:W-:Y:S04]  /*15290*/  STL.64 [R1+0x1420], R152 ;  /* 0x0014209801007387 */ /* 0x000fe80000100a00 */
[----:B------:R-:W4:Y:S04]  /*152a0*/  LDL.LU.64 R48, [R1+0x4f0] ;  /* 0x0004f00001307983 */ /* 0x000f280000300a00 */
[----:B------:R-:W4:Y:S01]  /*152b0*/  LDL.LU.64 R50, [R1+0x4f8] ;  /* 0x0004f80001327983 */ /* 0x000f220000300a00 */
[C---:B------:R-:W-:Y:S07]  /*152c0*/  HMMA.1688.F32.TF32 R164, R200.reuse, R40, R68 ;  /* 0x00000028c8a4723c */ /* 0x040fee0000081044 */
[----:B------:R-:W-:Y:S04]  /*152d0*/  STL.64 [R1+0x1438], R158 ;  /* 0x0014389e01007387 */ /* 0x000fe80000100a00 */
[----:B------:R-:W-:Y:S04]  /*152e0*/  STL.64 [R1+0x1430], R156 ;  /* 0x0014309c01007387 */ /* 0x000fe80000100a00 */
[----:B------:R-:W4:Y:S04]  /*152f0*/  LDL.LU.64 R68, [R1+0x500] ;  /* 0x0005000001447983 */ /* 0x000f280000300a00 */
[----:B------:R-:W4:Y:S04]  /*15300*/  LDL.LU.64 R70, [R1+0x508] ;  /* 0x0005080001467983 */ /* 0x000f280000300a00 */
[----:B------:R-:W-:Y:S01]  /*15310*/  STL.64 [R1+0x1448], R166 ;  /* 0x001448a601007387 */ /* 0x000fe20000100a00 */
[C---:B------:R-:W-:Y:S03]  /*15320*/  HMMA.1688.F32.TF32 R228, R200.reuse, R32, R64 ;  /* 0x00000020c8e4723c */ /* 0x040fe60000081040 */
[----:B------:R-:W-:Y:S04]  /*15330*/  STL.64 [R1+0x1440], R164 ;  /* 0x001440a401007387 */ /* 0x000fe80000100a00 */
[----:B------:R-:W4:Y:S04]  /*15340*/  LDL.LU.64 R64, [R1+0x530] ;  /* 0x0005300001407983 */ /* 0x000f280000300a00 */
[----:B------:R-:W4:Y:S01]  /*15350*/  LDL.LU.64 R66, [R1+0x538] ;  /* 0x0005380001427983 */ /* 0x000f220000300a00 */
[C---:B------:R-:W-:Y:S06]  /*15360*/  HMMA.1688.F32.TF32 R136, R200.reuse, R36, R76 ;  /* 0x00000024c888723c */ /* 0x040fec000008104c */
[C---:B--2---:R-:W-:Y:S01]  /*15370*/  HMMA.1688.F32.TF32 R196, R200.reuse, R24, R60 ;  /* 0x00000018c8c4723c */ /* 0x044fe2000008103c */
[----:B------:R-:W2:Y:S04]  /*15380*/  LDL.LU.64 R60, [R1+0x550] ;  /* 0x00055000013c7983 */ /* 0x000ea80000300a00 */
[----:B------:R-:W2:Y:S01]  /*15390*/  LDL.LU.64 R62, [R1+0x558] ;  /* 0x00055800013e7983 */ /* 0x000ea20000300a00 */
[C---:B------:R-:W-:Y:S06]  /*153a0*/  HMMA.1688.F32.TF32 R192, R200.reuse, R28, R72 ;  /* 0x0000001cc8c0723c */ /* 0x040fec0000081048 */
[----:B---3--:R-:W-:Y:S01]  /*153b0*/  HMMA.1688.F32.TF32 R200, R200, R20, R56 ;  /* 0x00000014c8c8723c */ /* 0x008fe20000081038 */
[----:B------:R-:W3:Y:S04]  /*153c0*/  LDL.LU.64 R56, [R1+0x560] ;  /* 0x0005600001387983 */ /* 0x000ee80000300a00 */
[----:B------:R-:W3:Y:S01]  /*153d0*/  LDL.LU.64 R58, [R1+0x568] ;  /* 0x00056800013a7983 */ /* 0x000ee20000300a00 */
[C---:B----4-:R-:W-:Y:S03]  /*153e0*/  HMMA.1688.F32.TF32 R204, R108.reuse, R224, R52 ;  /* 0x000000e06ccc723c */ /* 0x050fe60000081034 */
[----:B------:R-:W4:Y:S04]  /*153f0*/  LDL.LU.64 R52, [R1+0x580] ;  /* 0x0005800001347983 */ /* 0x000f280000300a00 */
[----:B------:R-:W4:Y:S01]  /*15400*/  LDL.LU.64 R54, [R1+0x588] ;  /* 0x0005880001367983 */ /* 0x000f220000300a00 */
[----:B------:R-:W-:-:S15]  /*15410*/  HMMA.1688.F32.TF32 R232, R108, R220, R48 ;  /* 0x000000dc6ce8723c */ /* 0x000fde0000081030 */
[----:B------:R-:W-:Y:S04]  /*15420*/  STL [R1+0x12dc], R204 ;  /* 0x0012dccc01007387 */ /* 0x000fe80000100800 */
[----:B------:R-:W-:Y:S01]  /*15430*/  STL [R1+0x12d8], R205 ;  /* 0x0012d8cd01007387 */ /* 0x000fe20000100800 */
[C---:B------:R-:W-:Y:S03]  /*15440*/  HMMA.1688.F32.TF32 R176, R108.reuse, R216, R68 ;  /* 0x000000d86cb0723c */ /* 0x040fe60000081044 */
[----:B------:R-:W-:Y:S04]  /*15450*/  STL [R1+0x12d4], R206 ;  /* 0x0012d4ce01007387 */ /* 0x000fe80000100800 */
[----:B------:R-:W-:Y:S04]  /*15460*/  STL [R1+0x12d0], R207 ;  /* 0x0012d0cf01007387 */ /* 0x000fe80000100800 */
[----:B------:R-:W4:Y:S04]  /*15470*/  LDL.LU.64 R48, [R1+0x5a0] ;  /* 0x0005a00001307983 */ /* 0x000f280000300a00 */
[----:B------:R-:W4:Y:S01]  /*15480*/  LDL.LU.64 R50, [R1+0x5a8] ;  /* 0x0005a80001327983 */ /* 0x000f220000300a00 */
[C---:B------:R-:W-:Y:S03]  /*15490*/  HMMA.1688.F32.TF32 R180, R108.reuse, R8, R64 ;  /* 0x000000086cb4723c */ /* 0x040fe60000081040 */
[----:B------:R-:W-:Y:S03]  /*154a0*/  STL [R1+0x12ec], R232 ;  /* 0x0012ece801007387 */ /* 0x000fe60000100800 */
[C---:B--2---:R-:W-:Y:S01]  /*154b0*/  HMMA.1688.F32.TF32 R184, R108.reuse, R16, R60 ;  /* 0x000000106cb8723c */ /* 0x044fe2000008103c */
[----:B------:R-:W-:Y:S05]  /*154c0*/  STL [R1+0x12e8], R233 ;  /* 0x0012e8e901007387 */ /* 0x000fea0000100800 */
[C---:B---3--:R-:W-:Y:S01]  /*154d0*/  HMMA.1688.F32.TF32 R188, R108.reuse, R12, R56 ;  /* 0x0000000c6cbc723c */ /* 0x048fe20000081038 */
        /* <DEDUP_REMOVED lines=16> */
[----:B------:R1:W-:Y:S04]  /*155e0*/  STL [R1+0x131c], R190 ;  /* 0x00131cbe01007387 */ /* 0x0003e80000100800 */
[----:B------:R2:W-:Y:S04]  /*155f0*/  STL [R1+0x1318], R191 ;  /* 0x001318bf01007387 */ /* 0x0005e80000100800 */
[----:B------:R-:W3:Y:S04]  /*15600*/  LDL.LU.64 R68, [R1+0x5c0] ;  /* 0x0005c00001447983 */ /* 0x000ee80000300a00 */
[----:B------:R-:W3:Y:S01]  /*15610*/  LDL.LU.64 R70, [R1+0x5c8] ;  /* 0x0005c80001467983 */ /* 0x000ee20000300a00 */
[----:B----4-:R-:W-:-:S15]  /*15620*/  HMMA.1688.F32.TF32 R64, R108, R4, R52 ;  /* 0x000000046c40723c */ /* 0x010fde0000081034 */
[----:B------:R-:W-:-:S08]  /*15630*/  NOP ;  /* 0x0000000000007918 */ /* 0x000fd00000000000 */
[----:B------:R-:W-:Y:S04]  /*15640*/  STL [R1+0x1334], R64 ;  /* 0x0013344001007387 */ /* 0x000fe80000100800 */
[----:B------:R-:W-:Y:S04]  /*15650*/  STL [R1+0x1330], R65 ;  /* 0x0013304101007387 */ /* 0x000fe80000100800 */
[----:B------:R-:W-:Y:S01]  /*15660*/  STL [R1+0x132c], R66 ;  /* 0x00132c4201007387 */ /* 0x000fe20000100800 */
[----:B------:R-:W-:Y:S03]  /*15670*/  HMMA.1688.F32.TF32 R48, R108, R212, R48 ;  /* 0x000000d46c30723c */ /* 0x000fe60000081030 */
[----:B------:R4:W-:Y:S04]  /*15680*/  STL [R1+0x1328], R67 ;  /* 0x0013284301007387 */ /* 0x0009e80000100800 */
[----:B------:R-:W4:Y:S04]  /*15690*/  LDL.LU.64 R60, [R1+0x6b0] ;  /* 0x0006b000013c7983 */ /* 0x000f280000300a00 */
[----:B------:R-:W4:Y:S04]  /*156a0*/  LDL.LU.64 R62, [R1+0x6b8] ;  /* 0x0006b800013e7983 */ /* 0x000f280000300a00 */
[----:B------:R-:W4:Y:S04]  /*156b0*/  LDL.LU.64 R56, [R1+0x6a0] ;  /* 0x0006a00001387983 */ /* 0x000f280000300a00 */
[----:B------:R-:W4:Y:S05]  /*156c0*/  LDL.LU.64 R58, [R1+0x6a8] ;  /* 0x0006a800013a7983 */ /* 0x000f2a0000300a00 */
[----:B-1----:R-:W-:-:S02]  /*156d0*/  IMAD.MOV.U32 R190, RZ, RZ, R48 ;  /* 0x000000ffffbe7224 */ /* 0x002fc400078e0030 */
[----:B--2---:R-:W-:Y:S02]  /*156e0*/  IMAD.MOV.U32 R191, RZ, RZ, R49 ;  /* 0x000000ffffbf7224 */ /* 0x004fe400078e0031 */
[----:B------:R-:W-:Y:S01]  /*156f0*/  IMAD.MOV.U32 R184, RZ, RZ, R50 ;  /* 0x000000ffffb87224 */ /* 0x000fe200078e0032 */
[----:B------:R-:W2:Y:S01]  /*15700*/  LDL.LU.64 R48, [R1+0x690] ;  /* 0x0006900001307983 */ /* 0x000ea20000300a00 */
[----:B------:R-:W-:-:S03]  /*15710*/  IMAD.MOV.U32 R185, RZ, RZ, R51 ;  /* 0x000000ffffb97224 */ /* 0x000fc600078e0033 */
        /* <DEDUP_REMOVED lines=15> */
[----:B---3--:R-:W-:Y:S03]  /*15810*/  HMMA.1688.F32.TF32 R68, R108, R208, R68 ;  /* 0x000000d06c44723c */ /* 0x008fe60000081044 */
[----:B------:R-:W-:Y:S04]  /*15820*/  STL [R1+0x1344], R185 ;  /* 0x001344b901007387 */ /* 0x000fe80000100800 */
[----:B------:R-:W-:Y:S04]  /*15830*/  STL [R1+0x1340], R184 ;  /* 0x001340b801007387 */ /* 0x000fe80000100800 */
[----:B------:R-:W-:Y:S04]  /*15840*/  STL [R1+0x133c], R191 ;  /* 0x00133cbf01007387 */ /* 0x000fe80000100800 */
[----:B------:R-:W-:Y:S04]  /*15850*/  STL [R1+0x1338], R190 ;  /* 0x001338be01007387 */ /* 0x000fe80000100800 */
[----:B------:R-:W3:Y:S04]  /*15860*/  LDL.LU.64 R80, [R1+0x650] ;  /* 0x0006500001507983 */ /* 0x000ee80000300a00 */
[----:B------:R-:W3:Y:S01]  /*15870*/  LDL.LU.64 R82, [R1+0x658] ;  /* 0x0006580001527983 */ /* 0x000ee20000300a00 */
[----:B----4-:R-:W-:-:S02]  /*15880*/  IMAD.MOV.U32 R67, RZ, RZ, R69 ;  /* 0x000000ffff437224 */ /* 0x010fc400078e0045 */
[----:B------:R-:W-:-:S03]  /*15890*/  IMAD.MOV.U32 R66, RZ, RZ, R68 ;  /* 0x000000ffff427224 */ /* 0x000fc600078e0044 */
[----:B------:R-:W-:Y:S04]  /*158a0*/  STL [R1+0x134c], R67 ;  /* 0x00134c4301007387 */ /* 0x000fe80000100800 */
[----:B------:R1:W-:Y:S04]  /*158b0*/  STL [R1+0x1348], R66 ;  /* 0x0013484201007387 */ /* 0x0003e80000100800 */
[----:B------:R-:W4:Y:S04]  /*158c0*/  LDL.LU.64 R84, [R1+0x6e0] ;  /* 0x0006e00001547983 */ /* 0x000f280000300a00 */
[----:B------:R-:W4:Y:S04]  /*158d0*/  LDL.LU.64 R86, [R1+0x6e8] ;  /* 0x0006e80001567983 */ /* 0x000f280000300a00 */
[----:B------:R-:W4:Y:S04]  /*158e0*/  LDL.LU.64 R88, [R1+0x6d0] ;  /* 0x0006d00001587983 */ /* 0x000f280000300a00 */
[----:B------:R-:W4:Y:S04]  /*158f0*/  LDL.LU.64 R90, [R1+0x6d8] ;  /* 0x0006d800015a7983 */ /* 0x000f280000300a00 */
[----:B------:R-:W3:Y:S04]  /*15900*/  LDL.LU.64 R64, [R1+0x6c0] ;  /* 0x0006c00001407983 */ /* 0x000ee80000300a00 */
[----:B-1----:R-:W3:Y:S01]  /*15910*/  LDL.LU.64 R66, [R1+0x6c8] ;  /* 0x0006c80001427983 */ /* 0x002ee20000300a00 */
[----:B------:R-:W-:Y:S01]  /*15920*/  MOV R188, R70 ;  /* 0x0000004600bc7202 */ /* 0x000fe20000000f00 */
[----:B------:R-:W-:Y:S01]  /*15930*/  IMAD.MOV.U32 R189, RZ, RZ, R71 ;  /* 0x000000ffffbd7224 */ /* 0x000fe200078e0047 */
[C---:B------:R-:W-:Y:S01]  /*15940*/  HMMA.1688.F32.TF32 R248, R108.reuse, R44, R60 ;  /* 0x0000002c6cf8723c */ /* 0x040fe2000008103c */
[----:B------:R-:W4:Y:S04]  /*15950*/  LDL.LU.64 R60, [R1+0x640] ;  /* 0x00064000013c7983 */ /* 0x000f280000300a00 */
[----:B------:R-:W4:Y:S01]  /*15960*/  LDL.LU.64 R62, [R1+0x648] ;  /* 0x00064800013e7983 */ /* 0x000f220000300a00 */
[----:B--2---:R-:W-:Y:S03]  /*15970*/  HMMA.1688.F32.TF32 R68, R108, R36, R48 ;  /* 0x000000246c44723c */ /* 0x004fe60000081030 */
        /* <DEDUP_REMOVED lines=10> */
[C---:B------:R-:W-:Y:S06]  /*15a20*/  HMMA.1688.F32.TF32 R112, R120.reuse, R224, R92 ;  /* 0x000000e07870723c */ /* 0x040fec000008105c */
[----:B---3--:R-:W-:Y:S01]  /*15a30*/  HMMA.1688.F32.TF32 R92, R120, R4, R64 ;  /* 0x00000004785c723c */ /* 0x008fe20000081040 */
[----:B------:R-:W3:Y:S04]  /*15a40*/  LDL.LU.64 R64, [R1+0x540] ;  /* 0x0005400001407983 */ /* 0x000ee80000300a00 */
[----:B------:R-:W3:Y:S01]  /*15a50*/  LDL.LU.64 R66, [R1+0x548] ;  /* 0x0005480001427983 */ /* 0x000ee20000300a00 */
[C---:B------:R-:W-:Y:S06]  /*15a60*/  HMMA.1688.F32.TF32 R56, R108.reuse, R40, R56 ;  /* 0x000000286c38723c */ /* 0x040fec0000081038 */
[C---:B------:R-:W-:Y:S06]  /*15a70*/  HMMA.1688.F32.TF32 R52, R108.reuse, R32, R52 ;  /* 0x000000206c34723c */ /* 0x040fec0000081034 */
[C---:B------:R-:W-:Y:S06]  /*15a80*/  HMMA.1688.F32.TF32 R100, R108.reuse, R28, R100 ;  /* 0x0000001c6c64723c */ /* 0x040fec0000081064 */
[C---:B------:R-:W-:Y:S06]  /*15a90*/  HMMA.1688.F32.TF32 R104, R108.reuse, R24, R104 ;  /* 0x000000186c68723c */ /* 0x040fec0000081068 */
[----:B------:R-:W-:Y:S06]  /*15aa0*/  HMMA.1688.F32.TF32 R108, R108, R20, R96 ;  /* 0x000000146c6c723c */ /* 0x000fec0000081060 */
[C---:B----4-:R-:W-:Y:S01]  /*15ab0*/  HMMA.1688.F32.TF32 R96, R120.reuse, R212, R60 ;  /* 0x000000d47860723c */ /* 0x050fe2000008103c */
[----:B------:R-:W4:Y:S04]  /*15ac0*/  LDL.LU.64 R60, [R1+0x520] ;  /* 0x00052000013c7983 */ /* 0x000f280000300a00 */
[----:B------:R-:W4:Y:S01]  /*15ad0*/  LDL.LU.64 R62, [R1+0x528] ;  /* 0x00052800013e7983 */ /* 0x000f220000300a00 */
[C---:B--2---:R-:W-:Y:S06]  /*15ae0*/  HMMA.1688.F32.TF32 R48, R120.reuse, R208, R48 ;  /* 0x000000d07830723c */ /* 0x044fec0000081030 */
[----:B------:R-:W-:-:S15]  /*15af0*/  HMMA.1688.F32.TF32 R116, R120, R32, R116 ;  /* 0x000000207874723c */ /* 0x000fde0000081074 */
[----:B------:R-:W-:-:S03]  /*15b00*/  NOP ;  /* 0x0000000000007918 */ /* 0x000fc60000000000 */
[----:B------:R-:W-:Y:S02]  /*15b10*/  IMAD.MOV.U32 R204, RZ, RZ, R48 ;  /* 0x000000ffffcc7224 */ /* 0x000fe400078e0030 */
[----:B------:R-:W-:Y:S02]  /*15b20*/  IMAD.MOV.U32 R205, RZ, RZ, R49 ;  /* 0x000000ffffcd7224 */ /* 0x000fe400078e0031 */
[----:B------:R-:W-:Y:S01]  /*15b30*/  IMAD.MOV.U32 R206, RZ, RZ, R50 ;  /* 0x000000ffffce7224 */ /* 0x000fe200078e0032 */
[----:B------:R-:W2:Y:S01]  /*15b40*/  LDL.LU.64 R48, [R1+0x4d0] ;  /* 0x0004d00001307983 */ /* 0x000ea20000300a00 */
[----:B------:R-:W-:-:S03]  /*15b50*/  IMAD.MOV.U32 R207, RZ, RZ, R51 ;  /* 0x000000ffffcf7224 */ /* 0x000fc600078e0033 */
[----:B------:R-:W2:Y:S01]  /*15b60*/  LDL.LU.64 R50, [R1+0x4d8] ;  /* 0x0004d80001327983 */ /* 0x000ea20000300a00 */
[----:B------:R-:W-:Y:S02]  /*15b70*/  IMAD.MOV.U32 R186, RZ, RZ, R116 ;  /* 0x000000ffffba7224 */ /* 0x000fe400078e0074 */
[----:B------:R-:W-:Y:S02]  /*15b80*/  IMAD.MOV.U32 R180, RZ, RZ, R117 ;  /* 0x000000ffffb47224 */ /* 0x000fe400078e0075 */
[----:B------:R-:W-:Y:S02]  /*15b90*/  IMAD.MOV.U32 R181, RZ, RZ, R118 ;  /* 0x000000ffffb57224 */ /* 0x000fe400078e0076 */
[----:B------:R-:W-:Y:S02]  /*15ba0*/  IMAD.MOV.U32 R182, RZ, RZ, R119 ;  /* 0x000000ffffb67224 */ /* 0x000fe400078e0077 */
[----:B---3--:R-:W-:-:S15]  /*15bb0*/  HMMA.1688.F32.TF32 R116, R120, R28, R64 ;  /* 0x0000001c7874723c */ /* 0x008fde0000081040 */
[----:B------:R-:W-:-:S09]  /*15bc0*/  NOP ;  /* 0x0000000000007918 */ /* 0x000fd20000000000 */
[----:B------:R-:W-:Y:S01]  /*15bd0*/  IMAD.MOV.U32 R191, RZ, RZ, R116 ;  /* 0x000000ffffbf7224 */ /* 0x000fe200078e0074 */
[----:B------:R-:W-:Y:S01]  /*15be0*/  MOV R64, R118 ;  /* 0x0000007600407202 */ /* 0x000fe20000000f00 */
[----:B------:R-:W-:Y:S02]  /*15bf0*/  IMAD.MOV.U32 R190, RZ, RZ, R117 ;  /* 0x000000ffffbe7224 */ /* 0x000fe400078e0075 */
[----:B------:R-:W-:Y:S02]  /*15c00*/  IMAD.MOV.U32 R116, RZ, RZ, R30 ;  /* 0x000000ffff747224 */ /* 0x000fe400078e001e */
[----:B------:R-:W3:Y:S01]  /*15c10*/  LDL.LU R30, [R1+0x153c] ;  /* 0x00153c00011e7983 */ /* 0x000ee20000300800 */
[----:B------:R-:W-:Y:S02]  /*15c20*/  IMAD.MOV.U32 R117, RZ, RZ, R31 ;  /* 0x000000ffff757224 */ /* 0x000fe400078e001f */
[----:B------:R-:W-:Y:S01]  /*15c30*/  IMAD.MOV.U32 R65, RZ, RZ, R119 ;  /* 0x000000ffff417224 */ /* 0x000fe200078e0077 */
[----:B------:R-:W3:Y:S01]  /*15c40*/  LDL.LU R31, [R1+0x1538] ;  /* 0x00153800011f7983 */ /* 0x000ee20000300800 */
[----:B------:R-:W-:-:S02]  /*15c50*/  IMAD.MOV.U32 R118, RZ, RZ, R34 ;  /* 0x000000ffff767224 */ /* 0x000fc400078e0022 */
[----:B------:R-:W-:Y:S01]  /*15c60*/  IMAD.MOV.U32 R119, RZ, RZ, R35 ;  /* 0x000000ffff777224 */ /* 0x000fe200078e0023 */
[----:B------:R-:W3:Y:S04]  /*15c70*/  LDL.LU R34, [R1+0x1534] ;  /* 0x0015340001227983 */ /* 0x000ee80000300800 */
[----:B------:R-:W3:Y:S01]  /*15c80*/  LDL.LU R35, [R1+0x1530] ;  /* 0x0015300001237983 */ /* 0x000ee20000300800 */
[C---:B------:R-:W-:Y:S01]  /*15c90*/  HMMA.1688.F32.TF32 R124, R120.reuse, R36, R124 ;  /* 0x00000024787c723c */ /* 0x040fe2000008107c */
[----:B------:R-:W-:Y:S01]  /*15ca0*/  IMAD.MOV.U32 R160, RZ, RZ, R19 ;  /* 0x000000ffffa07224 */ /* 0x000fe200078e0013 */
[----:B------:R-:W-:Y:S01]  /*15cb0*/  MOV R162, R15 ;  /* 0x0000000f00a27202 */ /* 0x000fe20000000f00 */
[----:B------:R-:W3:Y:S03]  /*15cc0*/  LDL.LU R19, [R1+0x152c] ;  /* 0x00152c0001137983 */ /* 0x000ee60000300800 */
[----:B------:R-:W-:Y:S01]  /*15cd0*/  HMMA.1688.F32.TF32 R128, R120, R40, R128 ;  /* 0x000000287880723c */ /* 0x000fe20000081080 */
[----:B------:R-:W-:-:S02]  /*15ce0*/  IMAD.MOV.U32 R161, RZ, RZ, R18 ;  /* 0x000000ffffa17224 */ /* 0x000fc400078e0012 */
[----:B------:R-:W3:Y:S01]  /*15cf0*/  LDL.LU R18, [R1+0x1528] ;  /* 0x0015280001127983 */ /* 0x000ee20000300800 */
[----:B------:R-:W-:Y:S02]  /*15d00*/  IMAD.MOV.U32 R163, RZ, RZ, R14 ;  /* 0x000000ffffa37224 */ /* 0x000fe400078e000e */
[----:B------:R-:W-:Y:S01]  /*15d10*/  IMAD.MOV.U32 R172, RZ, RZ, R211 ;  /* 0x000000ffffac7224 */ /* 0x000fe200078e00d3 */
[----:B------:R-:W3:Y:S01]  /*15d20*/  LDL.LU R15, [R1+0x1524] ;  /* 0x00152400010f7983 */ /* 0x000ee20000300800 */
[----:B------:R-:W-:-:S03]  /*15d30*/  IMAD.MOV.U32 R173, RZ, RZ, R210 ;  /* 0x000000ffffad7224 */ /* 0x000fc600078e00d2 */
[----:B------:R-:W3:Y:S01]  /*15d40*/  LDL.LU R14, [R1+0x1520] ;  /* 0x00152000010e7983 */ /* 0x000ee20000300800 */
[----:B------:R-:W-:-:S03]  /*15d50*/  IMAD.MOV.U32 R174, RZ, RZ, R47 ;  /* 0x000000ffffae7224 */ /* 0x000fc600078e002f */
[----:B------:R-:W3:Y:S01]  /*15d60*/  LDL.LU R211, [R1+0x151c] ;  /* 0x00151c0001d37983 */ /* 0x000ee20000300800 */
[----:B------:R-:W-:-:S03]  /*15d70*/  IMAD.MOV.U32 R175, RZ, RZ, R46 ;  /* 0x000000ffffaf7224 */ /* 0x000fc600078e002e */
[----:B------:R-:W3:Y:S01]  /*15d80*/  LDL.LU R210, [R1+0x1518] ;  /* 0x0015180001d27983 */ /* 0x000ee20000300800 */
[C---:B------:R-:W-:Y:S03]  /*15d90*/  HMMA.1688.F32.TF32 R76, R120.reuse, R216, R76 ;  /* 0x000000d8784c723c */ /* 0x040fe6000008104c */
[----:B------:R-:W3:Y:S04]  /*15da0*/  LDL.LU R47, [R1+0x1514] ;  /* 0x00151400012f7983 */ /* 0x000ee80000300800 */
[----:B------:R-:W3:Y:S01]  /*15db0*/  LDL.LU R46, [R1+0x1510] ;  /* 0x00151000012e7983 */ /* 0x000ee20000300800 */
[----:B------:R-:W-:Y:S01]  /*15dc0*/  HMMA.1688.F32.TF32 R80, R120, R8, R80 ;  /* 0x000000087850723c */ /* 0x000fe20000081050 */
[----:B------:R-:W-:Y:S01]  /*15dd0*/  IMAD.MOV.U32 R183, RZ, RZ, R124 ;  /* 0x000000ffffb77224 */ /* 0x000fe200078e007c */
[----:B------:R-:W-:Y:S01]  /*15de0*/  MOV R177, R126 ;  /* 0x0000007e00b17202 */ /* 0x000fe20000000f00 */
[----:B------:R-:W-:-:S02]  /*15df0*/  IMAD.MOV.U32 R176, RZ, RZ, R125 ;  /* 0x000000ffffb07224 */ /* 0x000fc400078e007d */
[----:B------:R-:W-:Y:S01]  /*15e00*/  IMAD.MOV.U32 R124, RZ, RZ, R43 ;  /* 0x000000ffff7c7224 */ /* 0x000fe200078e002b */
[----:B------:R-:W-:Y:S01]  /*15e10*/  MOV R126, R39 ;  /* 0x00000027007e7202 */ /* 0x000fe20000000f00 */
[----:B------:R-:W-:Y:S02]  /*15e20*/  IMAD.MOV.U32 R125, RZ, RZ, R42 ;  /* 0x000000ffff7d7224 */ /* 0x000fe400078e002a */
[----:B------:R-:W-:Y:S01]  /*15e30*/  IMAD.MOV.U32 R178, RZ, RZ, R127 ;  /* 0x000000ffffb27224 */ /* 0x000fe200078e007f */
[----:B------:R-:W-:Y:S01]  /*15e40*/  HMMA.1688.F32.TF32 R72, R120, R220, R72 ;  /* 0x000000dc7848723c */ /* 0x000fe20000081048 */
[----:B------:R-:W-:Y:S02]  /*15e50*/  IMAD.MOV.U32 R179, RZ, RZ, R128 ;  /* 0x000000ffffb37224 */ /* 0x000fe400078e0080 */
[----:B------:R-:W-:Y:S02]  /*15e60*/  IMAD.MOV.U32 R127, RZ, RZ, R38 ;  /* 0x000000ffff7f7224 */ /* 0x000fe400078e0026 */
[----:B------:R-:W-:-:S02]  /*15e70*/  IMAD.MOV.U32 R187, RZ, RZ, R129 ;  /* 0x000000ffffbb7224 */ /* 0x000fc400078e0081 */
[----:B------:R-:W-:Y:S02]  /*15e80*/  IMAD.MOV.U32 R221, RZ, RZ, R130 ;  /* 0x000000ffffdd7224 */ /* 0x000fe400078e0082 */
[----:B------:R-:W-:Y:S01]  /*15e90*/  IMAD.MOV.U32 R220, RZ, RZ, R131 ;  /* 0x000000ffffdc7224 */ /* 0x000fe200078e0083 */
[----:B----4-:R-:W-:-:S15]  /*15ea0*/  HMMA.1688.F32.TF32 R60, R120, R24, R60 ;  /* 0x00000018783c723c */ /* 0x010fde000008103c */
[----:B------:R-:W-:-:S09]  /*15eb0*/  NOP ;  /* 0x0000000000007918 */ /* 0x000fd20000000000 */
[----:B------:R-:W-:Y:S02]  /*15ec0*/  IMAD.MOV.U32 R217, RZ, RZ, R60 ;  /* 0x000000ffffd97224 */ /* 0x000fe400078e003c */
[----:B------:R-:W-:Y:S02]  /*15ed0*/  IMAD.MOV.U32 R216, RZ, RZ, R61 ;  /* 0x000000ffffd87224 */ /* 0x000fe400078e003d */
[----:B------:R-:W-:Y:S02]  /*15ee0*/  IMAD.MOV.U32 R60, RZ, RZ, R27 ;  /* 0x000000ffff3c7224 */ /* 0x000fe400078e001b */
[----:B------:R-:W-:Y:S01]  /*15ef0*/  IMAD.MOV.U32 R9, RZ, RZ, R62 ;  /* 0x000000ffff097224 */ /* 0x000fe200078e003e */
[----:B--2---:R-:W-:Y:S01]  /*15f00*/  HMMA.1688.F32.TF32 R48, R120, R20, R48 ;  /* 0x000000147830723c */ /* 0x004fe20000081030 */
[----:B------:R-:W-:Y:S02]  /*15f10*/  IMAD.MOV.U32 R61, RZ, RZ, R26 ;  /* 0x000000ffff3d7224 */ /* 0x000fe400078e001a */
[----:B------:R-:W-:-:S02]  /*15f20*/  IMAD.MOV.U32 R8, RZ, RZ, R63 ;  /* 0x000000ffff087224 */ /* 0x000fc400078e003f */
[----:B------:R-:W-:Y:S02]  /*15f30*/  IMAD.MOV.U32 R62, RZ, RZ, R23 ;  /* 0x000000ffff3e7224 */ /* 0x000fe400078e0017 */
[----:B------:R-:W-:-:S15]  /*15f40*/  IMAD.MOV.U32 R63, RZ, RZ, R22 ;  /* 0x000000ffff3f7224 */ /* 0x000fde00078e0016 */
[----:B------:R-:W-:-:S02]  /*15f50*/  NOP ;  /* 0x0000000000007918 */ /* 0x000fc40000000000 */
[----:B------:R-:W-:Y:S01]  /*15f60*/  IMAD.MOV.U32 R67, RZ, RZ, R48 ;  /* 0x000000ffff437224 */ /* 0x000fe200078e0030 */
[----:B------:R-:W-:Y:S01]  /*15f70*/  MOV R185, R50 ;  /* 0x0000003200b97202 */ /* 0x000fe20000000f00 */
[----:B------:R-:W-:Y:S02]  /*15f80*/  IMAD.MOV.U32 R66, RZ, RZ, R49 ;  /* 0x000000ffff427224 */ /* 0x000fe400078e0031 */
[----:B------:R-:W-:Y:S01]  /*15f90*/  IMAD.MOV.U32 R48, RZ, RZ, R7 ;  /* 0x000000ffff307224 */ /* 0x000fe200078e0007 */
[----:B------:R-:W-:Y:S01]  /*15fa0*/  MOV R50, R215 ;  /* 0x000000d700327202 */ /* 0x000fe20000000f00 */
[----:B------:R-:W2:Y:S01]  /*15fb0*/  LDL.LU R7, [R1+0x150c] ;  /* 0x00150c0001077983 */ /* 0x000ea20000300800 */
[----:B------:R-:W-:Y:S02]  /*15fc0*/  IMAD.MOV.U32 R49, RZ, RZ, R6 ;  /* 0x000000ffff317224 */ /* 0x000fe400078e0006 */
[----:B------:R-:W-:Y:S01]  /*15fd0*/  IMAD.MOV.U32 R184, RZ, RZ, R51 ;  /* 0x000000ffffb87224 */ /* 0x000fe200078e0033 */
[----:B------:R-:W4:Y:S01]  /*15fe0*/  LDL.LU R6, [R1+0x1508] ;  /* 0x0015080001067983 */ /* 0x000f220000300800 */
[----:B------:R-:W-:-:S03]  /*15ff0*/  IMAD.MOV.U32 R51, RZ, RZ, R214 ;  /* 0x000000ffff337224 */ /* 0x000fc600078e00d6 */
[----:B------:R-:W4:Y:S04]  /*16000*/  LDL.LU R215, [R1+0x1504] ;  /* 0x0015040001d77983 */ /* 0x000f280000300800 */
        /* <DEDUP_REMOVED lines=8> */
[----:B------:R-:W4:Y:S01]  /*16090*/  LDL.LU R38, [R1+0x14e0] ;  /* 0x0014e00001267983 */ /* 0x000f220000300800 */
[----:B---3--:R-:W-:-:S02]  /*160a0*/  IMAD.MOV.U32 R131, RZ, RZ, R30 ;  /* 0x000000ffff837224 */ /* 0x008fc400078e001e */
[----:B------:R-:W-:Y:S02]  /*160b0*/  IMAD.MOV.U32 R130, RZ, RZ, R31 ;  /* 0x000000ffff827224 */ /* 0x000fe400078e001f */
[----:B------:R-:W-:Y:S02]  /*160c0*/  IMAD.MOV.U32 R129, RZ, RZ, R34 ;  /* 0x000000ffff817224 */ /* 0x000fe400078e0022 */
[----:B------:R-:W-:Y:S02]  /*160d0*/  IMAD.MOV.U32 R128, RZ, RZ, R35 ;  /* 0x000000ffff807224 */ /* 0x000fe400078e0023 */
[----:B------:R-:W3:Y:S04]  /*160e0*/  LDL.LU R35, [R1+0x14dc] ;  /* 0x0014dc0001237983 */ /* 0x000ee80000300800 */
[----:B------:R-:W3:Y:S04]  /*160f0*/  LDL.LU R34, [R1+0x14d8] ;  /* 0x0014d80001227983 */ /* 0x000ee80000300800 */
[----:B------:R-:W3:Y:S04]  /*16100*/  LDL.LU R31, [R1+0x14d4] ;  /* 0x0014d400011f7983 */ /* 0x000ee80000300800 */
[----:B------:R-:W3:Y:S01]  /*16110*/  LDL.LU R30, [R1+0x14d0] ;  /* 0x0014d000011e7983 */ /* 0x000ee20000300800 */
[----:B------:R-:W-:Y:S03]  /*16120*/  HMMA.1688.F32.TF32 R132, R120, R44, R132 ;  /* 0x0000002c7884723c */ /* 0x000fe60000081084 */
[----:B------:R-:W3:Y:S04]  /*16130*/  LDL.LU R164, [R1+0x7c0] ;  /* 0x0007c00001a47983 */ /* 0x000ee80000300800 */
[----:B------:R-:W3:Y:S04]  /*16140*/  LDL.LU R165, [R1+0x7c4] ;  /* 0x0007c40001a57983 */ /* 0x000ee80000300800 */
[----:B------:R-:W3:Y:S04]  /*16150*/  LDL.LU R166, [R1+0x7c8] ;  /* 0x0007c80001a67983 */ /* 0x000ee80000300800 */
[----:B------:R-:W3:Y:S01]  /*16160*/  LDL.LU R167, [R1+0x7cc] ;  /* 0x0007cc0001a77983 */ /* 0x000ee20000300800 */
[----:B------:R-:W-:-:S02]  /*16170*/  IMAD.MOV.U32 R169, RZ, RZ, R47 ;  /* 0x000000ffffa97224 */ /* 0x000fc400078e002f */
[----:B------:R-:W-:Y:S02]  /*16180*/  IMAD.MOV.U32 R168, RZ, RZ, R46 ;  /* 0x000000ffffa87224 */ /* 0x000fe400078e002e */
[----:B------:R-:W-:Y:S02]  /*16190*/  IMAD.MOV.U32 R170, RZ, RZ, R210 ;  /* 0x000000ffffaa7224 */ /* 0x000fe400078e00d2 */
[----:B------:R-:W-:Y:S02]  /*161a0*/  IMAD.MOV.U32 R171, RZ, RZ, R211 ;  /* 0x000000ffffab7224 */ /* 0x000fe400078e00d3 */
[----:B------:R-:W-:Y:S01]  /*161b0*/  IMAD.MOV.U32 R232, RZ, RZ, R132 ;  /* 0x000000ffffe87224 */ /* 0x000fe200078e0084 */
[----:B------:R-:W-:Y:S01]  /*161c0*/  MOV R234, R134 ;  /* 0x0000008600ea7202 */ /* 0x000fe20000000f00 */
[----:B------:R-:W-:Y:S02]  /*161d0*/  IMAD.MOV.U32 R233, RZ, RZ, R133 ;  /* 0x000000ffffe97224 */ /* 0x000fe400078e0085 */
[----:B------:R-:W-:-:S02]  /*161e0*/  IMAD.MOV.U32 R132, RZ, RZ, R14 ;  /* 0x000000ffff847224 */ /* 0x000fc400078e000e */
[----:B------:R-:W-:Y:S02]  /*161f0*/  IMAD.MOV.U32 R133, RZ, RZ, R15 ;  /* 0x000000ffff857224 */ /* 0x000fe400078e000f */
[----:B------:R-:W-:Y:S02]  /*16200*/  IMAD.MOV.U32 R235, RZ, RZ, R135 ;  /* 0x000000ffffeb7224 */ /* 0x000fe400078e0087 */
[----:B------:R-:W-:Y:S02]  /*16210*/  IMAD.MOV.U32 R134, RZ, RZ, R18 ;  /* 0x000000ffff867224 */ /* 0x000fe400078e0012 */
[----:B------:R-:W-:Y:S02]  /*16220*/  IMAD.MOV.U32 R135, RZ, RZ, R19 ;  /* 0x000000ffff877224 */ /* 0x000fe400078e0013 */
[----:B------:R-:W-:Y:S01]  /*16230*/  IMAD.MOV.U32 R240, RZ, RZ, R10 ;  /* 0x000000fffff07224 */ /* 0x000fe200078e000a */
[----:B------:R-:W-:Y:S01]  /*16240*/  MOV R242, R227 ;  /* 0x000000e300f27202 */ /* 0x000fe20000000f00 */
[----:B------:R-:W-:-:S02]  /*16250*/  IMAD.MOV.U32 R241, RZ, RZ, R226 ;  /* 0x000000fffff17224 */ /* 0x000fc400078e00e2 */
[----:B------:R-:W-:Y:S02]  /*16260*/  IMAD.MOV.U32 R243, RZ, RZ, R11 ;  /* 0x000000fffff37224 */ /* 0x000fe400078e000b */
[----:B------:R-:W-:Y:S02]  /*16270*/  IMAD.MOV.U32 R140, RZ, RZ, R218 ;  /* 0x000000ffff8c7224 */ /* 0x000fe400078e00da */
[----:B------:R-:W-:Y:S02]  /*16280*/  IMAD.MOV.U32 R141, RZ, RZ, R222 ;  /* 0x000000ffff8d7224 */ /* 0x000fe400078e00de */
[----:B------:R-:W-:Y:S02]  /*16290*/  IMAD.MOV.U32 R142, RZ, RZ, R223 ;  /* 0x000000ffff8e7224 */ /* 0x000fe400078e00df */
[----:B------:R-:W-:Y:S02]  /*162a0*/  IMAD.MOV.U32 R143, RZ, RZ, R219 ;  /* 0x000000ffff8f7224 */ /* 0x000fe400078e00db */
[----:B--2---:R-:W-:-:S02]  /*162b0*/  IMAD.MOV.U32 R147, RZ, RZ, R7 ;  /* 0x000000ffff937224 */ /* 0x004fc400078e0007 */
[----:B----4-:R-:W-:Y:S01]  /*162c0*/  IMAD.MOV.U32 R151, RZ, RZ, R27 ;  /* 0x000000ffff977224 */ /* 0x010fe200078e001b */
[----:B------:R-:W-:Y:S01]  /*162d0*/  MOV R150, R26 ;  /* 0x0000001a00967202 */ /* 0x000fe20000000f00 */
[----:B------:R-:W-:Y:S02]  /*162e0*/  IMAD.MOV.U32 R149, RZ, RZ, R23 ;  /* 0x000000ffff957224 */ /* 0x000fe400078e0017 */
[----:B------:R-:W-:Y:S02]  /*162f0*/  IMAD.MOV.U32 R148, RZ, RZ, R22 ;  /* 0x000000ffff947224 */ /* 0x000fe400078e0016 */
[----:B------:R-:W2:Y:S04]  /*16300*/  LDL.LU R22, [R1+0x14cc] ;  /* 0x0014cc0001167983 */ /* 0x000ea80000300800 */
[----:B------:R-:W2:Y:S04]  /*16310*/  LDL.LU R23, [R1+0x14c8] ;  /* 0x0014c80001177983 */ /* 0x000ea80000300800 */
[----:B------:R-:W4:Y:S04]  /*16320*/  LDL.LU R26, [R1+0x14c4] ;  /* 0x0014c400011a7983 */ /* 0x000f280000300800 */
[----:B------:R-:W4:Y:S01]  /*16330*/  LDL.LU R27, [R1+0x14c0] ;  /* 0x0014c000011b7983 */ /* 0x000f220000300800 */
[----:B------:R-:W-:-:S02]  /*16340*/  IMAD.MOV.U32 R153, RZ, RZ, R39 ;  /* 0x000000ffff997224 */ /* 0x000fc400078e0027 */
[----:B------:R-:W-:Y:S01]  /*16350*/  IMAD.MOV.U32 R152, RZ, RZ, R38 ;  /* 0x000000ffff987224 */ /* 0x000fe200078e0026 */
[----:B------:R-:W-:Y:S01]  /*16360*/  MOV R154, R42 ;  /* 0x0000002a009a7202 */ /* 0x000fe20000000f00 */
[----:B------:R-:W-:Y:S02]  /*16370*/  IMAD.MOV.U32 R155, RZ, RZ, R43 ;  /* 0x000000ffff9b7224 */ /* 0x000fe400078e002b */
[----:B------:R-:W-:Y:S01]  /*16380*/  IMAD.MOV.U32 R144, RZ, RZ, R214 ;  /* 0x000000ffff907224 */ /* 0x000fe200078e00d6 */
[----:B------:R-:W-:Y:S01]  /*16390*/  MOV R146, R6 ;  /* 0x0000000600927202 */ /* 0x000fe20000000f00 */
[----:B------:R-:W-:Y:S02]  /*163a0*/  IMAD.MOV.U32 R145, RZ, RZ, R215 ;  /* 0x000000ffff917224 */ /* 0x000fe400078e00d7 */
[----:B---3--:R-:W-:Y:S02]  /*163b0*/  IMAD.MOV.U32 R159, RZ, RZ, R35 ;  /* 0x000000ffff9f7224 */ /* 0x008fe400078e0023 */
[----:B------:R-:W-:-:S02]  /*163c0*/  IMAD.MOV.U32 R158, RZ, RZ, R34 ;  /* 0x000000ffff9e7224 */ /* 0x000fc400078e0022 */
[----:B------:R-:W-:Y:S02]  /*163d0*/  IMAD.MOV.U32 R157, RZ, RZ, R31 ;  /* 0x000000ffff9d7224 */ /* 0x000fe400078e001f */
[----:B------:R-:W-:Y:S02]  /*163e0*/  IMAD.MOV.U32 R156, RZ, RZ, R30 ;  /* 0x000000ffff9c7224 */ /* 0x000fe400078e001e */
[----:B------:R-:W3:Y:S04]  /*163f0*/  LDL.LU R30, [R1+0x14bc] ;  /* 0x0014bc00011e7983 */ /* 0x000ee80000300800 */
[----:B------:R-:W3:Y:S04]  /*16400*/  LDL.LU R31, [R1+0x14b8] ;  /* 0x0014b800011f7983 */ /* 0x000ee80000300800 */
[----:B------:R-:W2:Y:S04]  /*16410*/  LDL.LU R34, [R1+0x14b4] ;  /* 0x0014b40001227983 */ /* 0x000ea80000300800 */
[----:B------:R-:W2:Y:S04]  /*16420*/  LDL.LU R35, [R1+0x14b0] ;  /* 0x0014b00001237983 */ /* 0x000ea80000300800 */
[----:B------:R-:W4:Y:S04]  /*16430*/  LDL.LU R38, [R1+0x14ac] ;  /* 0x0014ac0001267983 */ /* 0x000f280000300800 */
[----:B------:R-:W4:Y:S04]  /*16440*/  LDL.LU R39, [R1+0x14a8] ;  /* 0x0014a80001277983 */ /* 0x000f280000300800 */
        /* <DEDUP_REMOVED lines=15> */
[----:B------:R-:W4:Y:S04]  /*16540*/  LDL.LU R226, [R1+0x1468] ;  /* 0x0014680001e27983 */ /* 0x000f280000300800 */
[----:B------:R-:W4:Y:S04]  /*16550*/  LDL.LU R227, [R1+0x1464] ;  /* 0x0014640001e37983 */ /* 0x000f280000300800 */
[----:B------:R-:W2:Y:S04]  /*16560*/  LDL.LU R11, [R1+0x1460] ;  /* 0x00146000010b7983 */ /* 0x000ea80000300800 */
[----:B------:R-:W3:Y:S04]  /*16570*/  LDL.LU R218, [R1+0x145c] ;  /* 0x00145c0001da7983 */ /* 0x000ee80000300800 */
[----:B------:R-:W3:Y:S04]  /*16580*/  LDL.LU R222, [R1+0x1458] ;  /* 0x0014580001de7983 */ /* 0x000ee80000300800 */
[----:B------:R-:W3:Y:S04]  /*16590*/  LDL.LU R223, [R1+0x1454] ;  /* 0x0014540001df7983 */ /* 0x000ee80000300800 */
[----:B------:R-:W3:Y:S01]  /*165a0*/  LDL.LU R219, [R1+0x1450] ;  /* 0x0014500001db7983 */ /* 0x000ee20000300800 */
[C---:B------:R-:W-:Y:S06]  /*165b0*/  HMMA.1688.F32.TF32 R84, R120.reuse, R16, R84 ;  /* 0x000000107854723c */ /* 0x040fec0000081054 */
[----:B------:R-:W-:Y:S06]  /*165c0*/  HMMA.1688.F32.TF32 R88, R120, R12, R88 ;  /* 0x0000000c7858723c */ /* 0x000fec0000081058 */
[----:B----4-:R-:W-:-:S15]  /*165d0*/  HMMA.1688.F32.TF32 R120, R236, R226, R164 ;  /* 0x000000e2ec78723c */ /* 0x010fde00000810a4 */
[----:B------:R-:W-:-:S09]  /*165e0*/  NOP ;  /* 0x0000000000007918 */ /* 0x000fd20000000000 */
[----:B------:R-:W-:Y:S01]  /*165f0*/  IMAD.MOV.U32 R44, RZ, RZ, R120 ;  /* 0x000000ffff2c7224 */ /* 0x000fe200078e0078 */
[----:B------:R-:W-:Y:S01]  /*16600*/  MOV R37, R122 ;  /* 0x0000007a00257202 */ /* 0x000fe20000000f00 */
[----:B------:R-:W-:Y:S02]  /*16610*/  IMAD.MOV.U32 R40, RZ, RZ, R121 ;  /* 0x000000ffff287224 */ /* 0x000fe400078e0079 */
[----:B------:R-:W-:Y:S02]  /*16620*/  IMAD.MOV.U32 R36, RZ, RZ, R123 ;  /* 0x000000ffff247224 */ /* 0x000fe400078e007b */
[C---:B--2---:R-:W-:Y:S06]  /*16630*/  HMMA.1688.F32.TF32 R120, R236.reuse, R10, R148 ;  /* 0x0000000aec78723c */ /* 0x044fec0000081094 */
[C---:B---3--:R-:W-:Y:S06]  /*16640*/  HMMA.1688.F32.TF32 R156, R236.reuse, R222, R156 ;  /* 0x000000deec9c723c */ /* 0x048fec000008109c */
[----:B------:R-:W-:-:S12]  /*16650*/  HMMA.1688.F32.TF32 R152, R236, R218, R152 ;  /* 0x000000daec98723c */ /* 0x000fd80000081098 */
[----:B------:R-:W-:Y:S02]  /*16660*/  IMAD.MOV.U32 R33, RZ, RZ, R120 ;  /* 0x000000ffff217224 */ /* 0x000fe400078e0078 */
[----:B------:R-:W-:Y:S02]  /*16670*/  IMAD.MOV.U32 R32, RZ, RZ, R121 ;  /* 0x000000ffff207224 */ /* 0x000fe400078e0079 */
[----:B------:R-:W-:Y:S02]  /*16680*/  IMAD.MOV.U32 R29, RZ, RZ, R122 ;  /* 0x000000ffff1d7224 */ /* 0x000fe400078e007a */
[----:B------:R-:W-:Y:S02]  /*16690*/  IMAD.MOV.U32 R28, RZ, RZ, R123 ;  /* 0x000000ffff1c7224 */ /* 0x000fe400078e007b */
[C---:B------:R-:W-:Y:S01]  /*166a0*/  HMMA.1688.F32.TF32 R120, R236.reuse, R18, R144 ;  /* 0x00000012ec78723c */ /* 0x040fe20000081090 */
[----:B------:R-:W-:Y:S04]  /*166b0*/  STL [R1+0x12a8], R37 ;  /* 0x0012a82501007387 */ /* 0x000fe80000100800 */
[----:B------:R-:W-:Y:S04]  /*166c0*/  STL [R1+0x12a4], R44 ;  /* 0x0012a42c01007387 */ /* 0x000fe80000100800 */
[----:B------:R-:W-:Y:S04]  /*166d0*/  STL [R1+0x12a0], R40 ;  /* 0x0012a02801007387 */ /* 0x000fe80000100800 */
[----:B------:R-:W-:Y:S04]  /*166e0*/  STL [R1+0x129c], R36 ;  /* 0x00129c2401007387 */ /* 0x000fe80000100800 */
[----:B------:R-:W-:Y:S04]  /*166f0*/  STL.64 [R1+0x4a0], R156 ;  /* 0x0004a09c01007387 */ /* 0x000fe80000100a00 */
[----:B------:R-:W-:Y:S04]  /*16700*/  STL.64 [R1+0x4a8], R158 ;  /* 0x0004a89e01007387 */ /* 0x000fe80000100a00 */
[----:B------:R-:W-:Y:S01]  /*16710*/  STL.64 [R1+0x4d0], R152 ;  /* 0x0004d09801007387 */ /* 0x000fe20000100a00 */
[C---:B------:R-:W-:Y:S03]  /*16720*/  HMMA.1688.F32.TF32 R144, R236.reuse, R14, R168 ;  /* 0x0000000eec90723c */ /* 0x040fe600000810a8 */
[----:B------:R-:W-:Y:S04]  /*16730*/  STL.64 [R1+0x4d8], R154 ;  /* 0x0004d89a01007387 */ /* 0x000fe80000100a00 */
[----:B------:R-:W-:Y:S01]  /*16740*/  STL [R1+0x1280], R28 ;  /* 0x0012801c01007387 */ /* 0x000fe20000100800 */
[C---:B------:R-:W-:Y:S03]  /*16750*/  HMMA.1688.F32.TF32 R132, R236.reuse, R6, R132 ;  /* 0x00000006ec84723c */ /* 0x040fe60000081084 */
[----:B------:R-:W-:Y:S04]  /*16760*/  STL [R1+0x127c], R29 ;  /* 0x00127c1d01007387 */ /* 0x000fe80000100800 */
[----:B------:R-:W-:Y:S04]  /*16770*/  STL [R1+0x1278], R33 ;  /* 0x0012782101007387 */ /* 0x000fe80000100800 */
[----:B------:R-:W-:Y:S04]  /*16780*/  STL [R1+0x1274], R32 ;  /* 0x0012742001007387 */ /* 0x000fe80000100800 */
[----:B------:R-:W-:Y:S04]  /*16790*/  STL.64 [R1+0x500], R120 ;  /* 0x0005007801007387 */ /* 0x000fe80000100a00 */
[----:B------:R1:W-:Y:S02]  /*167a0*/  STL.64 [R1+0x508], R122 ;  /* 0x0005087a01007387 */ /* 0x0003e40000100a00 */
[C---:B-1----:R-:W-:Y:S02]  /*167b0*/  HMMA.1688.F32.TF32 R120, R236.reuse, R214, R128 ;  /* 0x000000d6ec78723c */ /* 0x042fe40000081080 */
[----:B------:R-:W-:Y:S04]  /*167c0*/  STL.64 [R1+0x540], R144 ;  /* 0x0005409001007387 */ /* 0x000fe80000100a00 */
[----:B------:R-:W-:Y:S01]  /*167d0*/  STL.64 [R1+0x548], R146 ;  /* 0x0005489201007387 */ /* 0x000fe20000100a00 */
[C---:B------:R-:W-:Y:S03]  /*167e0*/  HMMA.1688.F32.TF32 R128, R236.reuse, R210, R124 ;  /* 0x000000d2ec80723c */ /* 0x040fe6000008107c */
[----:B------:R-:W-:Y:S03]  /*167f0*/  STL.64 [R1+0x560], R132 ;  /* 0x0005608401007387 */ /* 0x000fe60000100a00 */
[C---:B------:R-:W-:Y:S01]  /*16800*/  HMMA.1688.F32.TF32 R124, R236.reuse, R46, R60 ;  /* 0x0000002eec7c723c */ /* 0x040fe2000008103c */
[----:B------:R-:W-:Y:S05]  /*16810*/  STL.64 [R1+0x568], R134 ;  /* 0x0005688601007387 */ /* 0x000fea0000100a00 */
[C---:B------:R-:W-:Y:S04]  /*16820*/  HMMA.1688.F32.TF32 R60, R236.reuse, R38, R48 ;  /* 0x00000026ec3c723c */ /* 0x040fe80000081030 */
[----:B------:R-:W-:Y:S04]  /*16830*/  STL.64 [R1+0x610], R120 ;  /* 0x0006107801007387 */ /* 0x000fe80000100a00 */
[----:B------:R1:W-:Y:S01]  /*16840*/  STL.64 [R1+0x618], R122 ;  /* 0x0006187a01007387 */ /* 0x0003e20000100a00 */
[C---:B------:R-:W-:Y:S06]  /*16850*/  HMMA.1688.F32.TF32 R48, R236.reuse, R34, R172 ;  /* 0x00000022ec30723c */ /* 0x040fec00000810ac */
[C---:B-1----:R-:W-:Y:S01]  /*16860*/  HMMA.1688.F32.TF32 R120, R236.reuse, R42, R240 ;  /* 0x0000002aec78723c */ /* 0x042fe200000810f0 */
[----:B------:R-:W-:Y:S04]  /*16870*/  STL.64 [R1+0x760], R128 ;  /* 0x0007608001007387 */ /* 0x000fe80000100a00 */
[----:B------:R-:W-:Y:S04]  /*16880*/  STL.64 [R1+0x768], R130 ;  /* 0x0007688201007387 */ /* 0x000fe80000100a00 */
[----:B------:R-:W-:Y:S04]  /*16890*/  STL.64 [R1+0x7f0], R124 ;  /* 0x0007f07c01007387 */ /* 0x000fe80000100a00 */
[----:B------:R-:W-:Y:S10]  /*168a0*/  STL.64 [R1+0x7f8], R126 ;  /* 0x0007f87e01007387 */ /* 0x000ff40000100a00 */
[----:B------:R-:W-:Y:S04]  /*168b0*/  STL.64 [R1+0x880], R120 ;  /* 0x0008807801007387 */ /* 0x000fe80000100a00 */
[----:B------:R1:W-:Y:S04]  /*168c0*/  STL.64 [R1+0x888], R122 ;  /* 0x0008887a01007387 */ /* 0x0003e80000100a00 */
[----:B------:R-:W-:Y:S04]  /*168d0*/  STL.64 [R1+0x910], R60 ;  /* 0x0009103c01007387 */ /* 0x000fe80000100a00 */
[----:B------:R2:W-:Y:S01]  /*168e0*/  STL.64 [R1+0x918], R62 ;  /* 0x0009183e01007387 */ /* 0x0005e20000100a00 */
[C---:B-1----:R-:W-:Y:S03]  /*168f0*/  HMMA.1688.F32.TF32 R120, R236.reuse, R30, R160 ;  /* 0x0000001eec78723c */ /* 0x042fe600000810a0 */
[----:B------:R-:W-:Y:S04]  /*16900*/  STL.64 [R1+0x900], R48 ;  /* 0x0009003001007387 */ /* 0x000fe80000100a00 */
[----:B------:R1:W-:Y:S01]  /*16910*/  STL.64 [R1+0x908], R50 ;  /* 0x0009083201007387 */ /* 0x0003e20000100a00 */
[C---:B--2---:R-:W-:Y:S06]  /*16920*/  HMMA.1688.F32.TF32 R60, R236.reuse, R26, R140 ;  /* 0x0000001aec3c723c */ /* 0x044fec000008108c */
[----:B-1----:R-:W-:Y:S09]  /*16930*/  HMMA.1688.F32.TF32 R48, R236, R22, R116 ;  /* 0x00000016ec30723c */ /* 0x002ff20000081074 */
[----:B------:R-:W-:Y:S04]  /*16940*/  STL.64 [R1+0x8f0], R120 ;  /* 0x0008f07801007387 */ /* 0x000fe80000100a00 */
[----:B------:R-:W-:Y:S04]  /*16950*/  STL.64 [R1+0x8f8], R122 ;  /* 0x0008f87a01007387 */ /* 0x000fe80000100a00 */
[----:B------:R-:W2:Y:S04]  /*16960*/  LDL.LU R116, [R1+0x390] ;  /* 0x0003900001747983 */ /* 0x000ea80000300800 */
[----:B------:R-:W-:Y:S04]  /*16970*/  STL.64 [R1+0x8e0], R60 ;  /* 0x0008e03c01007387 */ /* 0x000fe80000100a00 */
[----:B------:R-:W-:Y:S04]  /*16980*/  STL.64 [R1+0x8e8], R62 ;  /* 0x0008e83e01007387 */ /* 0x000fe80000100a00 */
[----:B------:R1:W-:Y:S04]  /*16990*/  STL.64 [R1+0x8d0], R48 ;  /* 0x0008d03001007387 */ /* 0x0003e80000100a00 */
[----:B------:R3:W-:Y:S04]  /*169a0*/  STL.64 [R1+0x8d8], R50 ;  /* 0x0008d83201007387 */ /* 0x0007e80000100a00 */
[----:B------:R-:W2:Y:S04]  /*169b0*/  LDL.LU R117, [R1+0x394] ;  /* 0x0003940001757983 */ /* 0x000ea80000300800 */
[----:B------:R-:W2:Y:S04]  /*169c0*/  LDL.LU R118, [R1+0x398] ;  /* 0x0003980001767983 */ /* 0x000ea80000300800 */
[----:B------:R-:W2:Y:S04]  /*169d0*/  LDL.LU R119, [R1+0x39c] ;  /* 0x00039c0001777983 */ /* 0x000ea80000300800 */
[----:B------:R-:W4:Y:S04]  /*169e0*/  LDL.LU R140, [R1+0x3a0] ;  /* 0x0003a000018c7983 */ /* 0x000f280000300800 */
[----:B------:R-:W4:Y:S04]  /*169f0*/  LDL.LU R141, [R1+0x3a4] ;  /* 0x0003a400018d7983 */ /* 0x000f280000300800 */
[----:B------:R-:W4:Y:S04]  /*16a00*/  LDL.LU R142, [R1+0x3a8] ;  /* 0x0003a800018e7983 */ /* 0x000f280000300800 */
[----:B------:R-:W4:Y:S04]  /*16a10*/  LDL.LU R143, [R1+0x3ac] ;  /* 0x0003ac00018f7983 */ /* 0x000f280000300800 */
[----:B------:R-:W2:Y:S04]  /*16a20*/  LDL.LU R172, [R1+0x3c0] ;  /* 0x0003c00001ac7983 */ /* 0x000ea80000300800 */
[----:B------:R-:W2:Y:S04]  /*16a30*/  LDL.LU R173, [R1+0x3c4] ;  /* 0x0003c40001ad7983 */ /* 0x000ea80000300800 */
[----:B------:R-:W2:Y:S04]  /*16a40*/  LDL.LU R174, [R1+0x3c8] ;  /* 0x0003c80001ae7983 */ /* 0x000ea80000300800 */
[----:B------:R-:W2:Y:S04]  /*16a50*/  LDL.LU R175, [R1+0x3cc] ;  /* 0x0003cc0001af7983 */ /* 0x000ea80000300800 */
[----:B-1----:R-:W4:Y:S04]  /*16a60*/  LDL.LU R48, [R1+0x3d0] ;  /* 0x0003d00001307983 */ /* 0x002f280000300800 */
[----:B------:R-:W4:Y:S04]  /*16a70*/  LDL.LU R49, [R1+0x3d4] ;  /* 0x0003d40001317983 */ /* 0x000f280000300800 */
[----:B---3--:R-:W4:Y:S04]  /*16a80*/  LDL.LU R50, [R1+0x3d8] ;  /* 0x0003d80001327983 */ /* 0x008f280000300800 */
[----:B------:R-:W4:Y:S04]  /*16a90*/  LDL.LU R51, [R1+0x3dc] ;  /* 0x0003dc0001337983 */ /* 0x000f280000300800 */
[----:B------:R-:W3:Y:S04]  /*16aa0*/  LDL.LU R124, [R1+0x400] ;  /* 0x00040000017c7983 */ /* 0x000ee80000300800 */
[----:B------:R-:W3:Y:S04]  /*16ab0*/  LDL.LU R125, [R1+0x404] ;  /* 0x00040400017d7983 */ /* 0x000ee80000300800 */
[----:B------:R-:W3:Y:S04]  /*16ac0*/  LDL.LU R126, [R1+0x408] ;  /* 0x00040800017e7983 */ /* 0x000ee80000300800 */
[----:B------:R-:W3:Y:S04]  /*16ad0*/  LDL.LU R127, [R1+0x40c] ;  /* 0x00040c00017f7983 */ /* 0x000ee80000300800 */
[----:B------:R-:W2:Y:S04]  /*16ae0*/  LDL.LU R132, [R1+0x420] ;  /* 0x0004200001847983 */ /* 0x000ea80000300800 */
[----:B------:R-:W2:Y:S04]  /*16af0*/  LDL.LU R133, [R1+0x424] ;  /* 0x0004240001857983 */ /* 0x000ea80000300800 */
[----:B------:R-:W2:Y:S04]  /*16b00*/  LDL.LU R134, [R1+0x428] ;  /* 0x0004280001867983 */ /* 0x000ea80000300800 */
[----:B------:R-:W2:Y:S04]  /*16b10*/  LDL.LU R135, [R1+0x42c] ;  /* 0x00042c0001877983 */ /* 0x000ea80000300800 */
[----:B------:R-:W4:Y:S04]  /*16b20*/  LDL.LU R168, [R1+0x430] ;  /* 0x0004300001a87983 */ /* 0x000f280000300800 */
[----:B------:R-:W4:Y:S04]  /*16b30*/  LDL.LU R169, [R1+0x434] ;  /* 0x0004340001a97983 */ /* 0x000f280000300800 */
[----:B------:R-:W4:Y:S04]  /*16b40*/  LDL.LU R170, [R1+0x438] ;  /* 0x0004380001aa7983 */ /* 0x000f280000300800 */
        /* <DEDUP_REMOVED lines=36> */
[----:B------:R-:W2:Y:S01]  /*16d90*/  LDL.LU R163, [R1+0x3bc] ;  /* 0x0003bc0001a37983 */ /* 0x000ea20000300800 */
[----:B---3--:R-:W-:-:S15]  /*16da0*/  HMMA.1688.F32.TF32 R120, R244, R226, R164 ;  /* 0x000000e2f478723c */ /* 0x008fde00000810a4 */
[----:B------:R-:W-:-:S08]  /*16db0*/  NOP ;  /* 0x0000000000007918 */ /* 0x000fd00000000000 */
[----:B------:R2:W-:Y:S01]  /*16dc0*/  STL [R1+0x450], R120 ;  /* 0x0004507801007387 */ /* 0x0005e20000100800 */
[----:B------:R-:W-:Y:S01]  /*16dd0*/  IMAD.MOV.U32 R209, RZ, RZ, R121 ;  /* 0x000000ffffd17224 */ /* 0x000fe200078e0079 */
[----:B------:R-:W-:Y:S01]  /*16de0*/  MOV R45, R123 ;  /* 0x0000007b002d7202 */ /* 0x000fe20000000f00 */
[----:B------:R-:W-:Y:S01]  /*16df0*/  IMAD.MOV.U32 R208, RZ, RZ, R122 ;  /* 0x000000ffffd07224 */ /* 0x000fe200078e007a */
[C---:B----4-:R-:W-:Y:S06]  /*16e00*/  HMMA.1688.F32.TF32 R156, R244.reuse, R222, R156 ;  /* 0x000000def49c723c */ /* 0x050fec000008109c */
[C---:B--2---:R-:W-:Y:S06]  /*16e10*/  HMMA.1688.F32.TF32 R120, R244.reuse, R218, R152 ;  /* 0x000000daf478723c */ /* 0x044fec0000081098 */
[C---:B------:R-:W-:Y:S01]  /*16e20*/  HMMA.1688.F32.TF32 R148, R244.reuse, R10, R148 ;  /* 0x0000000af494723c */ /* 0x040fe20000081094 */
[----:B------:R-:W-:Y:S04]  /*16e30*/  STL [R1+0x12b4], R45 ;  /* 0x0012b42d01007387 */ /* 0x000fe80000100800 */
[----:B------:R-:W-:Y:S04]  /*16e40*/  STL [R1+0x12b0], R208 ;  /* 0x0012b0d001007387 */ /* 0x000fe80000100800 */
[----:B------:R-:W-:Y:S04]  /*16e50*/  STL [R1+0x12ac], R209 ;  /* 0x0012acd101007387 */ /* 0x000fe80000100800 */
[----:B------:R-:W-:Y:S04]  /*16e60*/  STL.64 [R1+0x480], R156 ;  /* 0x0004809c01007387 */ /* 0x000fe80000100a00 */
[----:B------:R-:W-:Y:S04]  /*16e70*/  STL.64 [R1+0x488], R158 ;  /* 0x0004889e01007387 */ /* 0x000fe80000100a00 */
[----:B------:R-:W-:Y:S04]  /*16e80*/  STL.64 [R1+0x490], R120 ;  /* 0x0004907801007387 */ /* 0x000fe80000100a00 */
[----:B------:R-:W-:Y:S04]  /*16e90*/  STL.64 [R1+0x498], R122 ;  /* 0x0004987a01007387 */ /* 0x000fe80000100a00 */
[----:B------:R-:W-:Y:S04]  /*16ea0*/  STL.64 [R1+0x460], R148 ;  /* 0x0004609401007387 */ /* 0x000fe80000100a00 */
[----:B------:R1:W-:Y:S01]  /*16eb0*/  STL.64 [R1+0x468], R150 ;  /* 0x0004689601007387 */ /* 0x0003e20000100a00 */
[----:B------:R-:W-:Y:S01]  /*16ec0*/  HMMA.1688.F32.TF32 R132, R244, R6, R132 ;  /* 0x00000006f484723c */ /* 0x000fe20000081084 */
[----:B------:R-:W-:-:S02]  /*16ed0*/  LOP3.LUT R212, R0, 0x20, RZ, 0x3c, !PT ;  /* 0x0000002000d47812 */ /* 0x000fc400078e3cff */
[----:B------:R-:W-:Y:S03]  /*16ee0*/  LDS R120, [R0+UR6+0x11080] ;  /* 0x0110800600787984 */ /* 0x000fe60008000800 */
[C---:B------:R-:W-:Y:S01]  /*16ef0*/  HMMA.1688.F32.TF32 R128, R244.reuse, R214, R128 ;  /* 0x000000d6f480723c */ /* 0x040fe20000081080 */
[----:B------:R-:W-:Y:S04]  /*16f00*/  LDS R122, [R0+UR6+0x11880] ;  /* 0x01188006007a7984 */ /* 0x000fe80008000800 */
[----:B------:R-:W-:Y:S01]  /*16f10*/  LDS R121, [R212+UR6+0x11080] ;  /* 0x01108006d4797984 */ /* 0x000fe20008000800 */
[C---:B-1----:R-:W-:Y:S03]  /*16f20*/  HMMA.1688.F32.TF32 R148, R244.reuse, R18, R144 ;  /* 0x00000012f494723c */ /* 0x042fe60000081090 */
[----:B------:R-:W1:Y:S03]  /*16f30*/  LDS R123, [R212+UR6+0x11880] ;  /* 0x01188006d47b7984 */ /* 0x000e660008000800 */
[C---:B------:R-:W-:Y:S06]  /*16f40*/  HMMA.1688.F32.TF32 R144, R244.reuse, R14, R168 ;  /* 0x0000000ef490723c */ /* 0x040fec00000810a8 */
[C---:B------:R-:W-:Y:S06]  /*16f50*/  HMMA.1688.F32.TF32 R124, R244.reuse, R210, R124 ;  /* 0x000000d2f47c723c */ /* 0x040fec000008107c */
[C---:B------:R-:W-:Y:S05]  /*16f60*/  HMMA.1688.F32.TF32 R60, R244.reuse, R46, R60 ;  /* 0x0000002ef43c723c */ /* 0x040fea000008103c */
        /* <DEDUP_REMOVED lines=11> */
[----:B------:R3:W-:Y:S01]  /*17020*/  STL.64 [R1+0x6e8], R62 ;  /* 0x0006e83e01007387 */ /* 0x0007e20000100a00 */
[C---:B--2---:R-:W-:Y:S06]  /*17030*/  HMMA.1688.F32.TF32 R124, R244.reuse, R42, R240 ;  /* 0x0000002af47c723c */ /* 0x044fec00000810f0 */
[C---:B---3--:R-:W-:Y:S06]  /*17040*/  HMMA.1688.F32.TF32 R60, R244.reuse, R38, R48 ;  /* 0x00000026f43c723c */ /* 0x048fec0000081030 */
[C---:B------:R-:W-:Y:S11]  /*17050*/  HMMA.1688.F32.TF32 R48, R244.reuse, R34, R172 ;  /* 0x00000022f430723c */ /* 0x040ff600000810ac */
[----:B------:R-:W-:Y:S04]  /*17060*/  STL.64 [R1+0x6f0], R124 ;  /* 0x0006f07c01007387 */ /* 0x000fe80000100a00 */
[----:B------:R2:W-:Y:S04]  /*17070*/  STL.64 [R1+0x6f8], R126 ;  /* 0x0006f87e01007387 */ /* 0x0005e80000100a00 */
[----:B------:R-:W-:Y:S04]  /*17080*/  STL.64 [R1+0x870], R60 ;  /* 0x0008703c01007387 */ /* 0x000fe80000100a00 */
[----:B------:R3:W-:Y:S01]  /*17090*/  STL.64 [R1+0x878], R62 ;  /* 0x0008783e01007387 */ /* 0x0007e20000100a00 */
[C---:B--2---:R-:W-:Y:S03]  /*170a0*/  HMMA.1688.F32.TF32 R124, R244.reuse, R30, R160 ;  /* 0x0000001ef47c723c */ /* 0x044fe600000810a0 */
[----:B------:R-:W-:Y:S04]  /*170b0*/  STL.64 [R1+0x860], R48 ;  /* 0x0008603001007387 */ /* 0x000fe80000100a00 */
[----:B------:R2:W-:Y:S01]  /*170c0*/  STL.64 [R1+0x868], R50 ;  /* 0x0008683201007387 */ /* 0x0005e20000100a00 */
[C---:B---3--:R-:W-:Y:S06]  /*170d0*/  HMMA.1688.F32.TF32 R60, R244.reuse, R26, R140 ;  /* 0x0000001af43c723c */ /* 0x048fec000008108c */
[----:B--2---:R-:W-:Y:S01]  /*170e0*/  HMMA.1688.F32.TF32 R48, R244, R22, R116 ;  /* 0x00000016f430723c */ /* 0x004fe20000081074 */
[C---:B------:R-:W-:Y:S01]  /*170f0*/  LOP3.LUT R213, R0.reuse, 0x40, RZ, 0x3c, !PT ;  /* 0x0000004000d57812 */ /* 0x040fe200078e3cff */
[----:B------:R-:W-:Y:S07]  /*17100*/  LDS R244, [R0+UR6+0x11100] ;  /* 0x0111000600f47984 */ /* 0x000fee0008000800 */
        /* <DEDUP_REMOVED lines=18> */
[----:B---3--:R-:W3:Y:S04]  /*17230*/  LDL.LU R48, [R1+0x2b0] ;  /* 0x0002b00001307983 */ /* 0x008ee80000300800 */
[----:B------:R-:W3:Y:S04]  /*17240*/  LDL.LU R49, [R1+0x2b4] ;  /* 0x0002b40001317983 */ /* 0x000ee80000300800 */
[----:B----4-:R-:W3:Y:S04]  /*17250*/  LDL.LU R50, [R1+0x2b8] ;  /* 0x0002b80001327983 */ /* 0x010ee80000300800 */
[----:B------:R-:W3:Y:S04]  /*17260*/  LDL.LU R51, [R1+0x2bc] ;  /* 0x0002bc0001337983 */ /* 0x000ee80000300800 */
        /* <DEDUP_REMOVED lines=8> */
[----:B------:R-:W3:Y:S04]  /*172f0*/  LDL.LU R124, [R1+0x2f0] ;  /* 0x0002f000017c7983 */ /* 0x000ee80000300800 */
[----:B------:R-:W3:Y:S04]  /*17300*/  LDL.LU R125, [R1+0x2f4] ;  /* 0x0002f400017d7983 */ /* 0x000ee80000300800 */
[----:B------:R-:W3:Y:S04]  /*17310*/  LDL.LU R126, [R1+0x2f8] ;  /* 0x0002f800017e7983 */ /* 0x000ee80000300800 */
[----:B------:R-:W3:Y:S04]  /*17320*/  LDL.LU R127, [R1+0x2fc] ;  /* 0x0002fc00017f7983 */ /* 0x000ee80000300800 */
[----:B------:R-:W4:Y:S04]  /*17330*/  LDL.LU R132, [R1+0x310] ;  /* 0x0003100001847983 */ /* 0x000f280000300800 */
[----:B------:R-:W4:Y:S04]  /*17340*/  LDL.LU R133, [R1+0x314] ;  /* 0x0003140001857983 */ /* 0x000f280000300800 */
[----:B------:R-:W4:Y:S04]  /*17350*/  LDL.LU R134, [R1+0x318] ;  /* 0x0003180001867983 */ /* 0x000f280000300800 */
[----:B------:R-:W4:Y:S04]  /*17360*/  LDL.LU R135, [R1+0x31c] ;  /* 0x00031c0001877983 */ /* 0x000f280000300800 */
[----:B------:R-:W1:Y:S04]  /*17370*/  LDL.LU R116, [R1+0x380] ;  /* 0x0003800001747983 */ /* 0x000e680000300800 */
[----:B------:R-:W1:Y:S04]  /*17380*/  LDL.LU R117, [R1+0x384] ;  /* 0x0003840001757983 */ /* 0x000e680000300800 */
[----:B------:R-:W1:Y:S04]  /*17390*/  LDL.LU R118, [R1+0x388] ;  /* 0x0003880001767983 */ /* 0x000e680000300800 */
[----:B------:R-:W1:Y:S04]  /*173a0*/  LDL.LU R119, [R1+0x38c] ;  /* 0x00038c0001777983 */ /* 0x000e680000300800 */
        /* <DEDUP_REMOVED lines=28> */
[----:B------:R-:W-:-:S03]  /*17570*/  LOP3.LUT R41, R0, 0x60, RZ, 0x3c, !PT ;  /* 0x0000006000297812 */ /* 0x000fc600078e3cff */
[----:B------:R-:W-:Y:S04]  /*17580*/  LDS R236, [R213+UR6+0x11080] ;  /* 0x01108006d5ec7984 */ /* 0x000fe80008000800 */
[----:B------:R-:W-:Y:S04]  /*17590*/  LDS R238, [R213+UR6+0x11880] ;  /* 0x01188006d5ee7984 */ /* 0x000fe80008000800 */
[----:B------:R-:W-:Y:S04]  /*175a0*/  LDS R237, [R41+UR6+0x11080] ;  /* 0x0110800629ed7984 */ /* 0x000fe80008000800 */
[----:B------:R-:W2:Y:S04]  /*175b0*/  LDS R239, [R41+UR6+0x11880] ;  /* 0x0118800629ef7984 */ /* 0x000ea80008000800 */
[----:B------:R-:W-:Y:S04]  /*175c0*/  LDS R246, [R0+UR6+0x11900] ;  /* 0x0119000600f67984 */ /* 0x000fe80008000800 */
[----:B------:R-:W-:Y:S04]  /*175d0*/  LDS R245, [R212+UR6+0x11100] ;  /* 0x01110006d4f57984 */ /* 0x000fe80008000800 */
[----:B------:R-:W2:Y:S01]  /*175e0*/  LDS R247, [R212+UR6+0x11900] ;  /* 0x01190006d4f77984 */ /* 0x000ea20008000800 */
[----:B-1----:R-:W-:-:S15]  /*175f0*/  HMMA.1688.F32.TF32 R116, R120, R226, R116 ;  /* 0x000000e27874723c */ /* 0x002fde0000081074 */
[----:B------:R-:W-:-:S08]  /*17600*/  NOP ;  /* 0x0000000000007918 */ /* 0x000fd00000000000 */
[----:B------:R1:W-:Y:S01]  /*17610*/  STL [R1+0x2ec], R119 ;  /* 0x0002ec7701007387 */ /* 0x0003e20000100800 */
[----:B------:R-:W-:Y:S02]  /*17620*/  IMAD.MOV.U32 R44, RZ, RZ, R116 ;  /* 0x000000ffff2c7224 */ /* 0x000fe400078e0074 */
[----:B------:R-:W-:Y:S01]  /*17630*/  IMAD.MOV.U32 R40, RZ, RZ, R117 ;  /* 0x000000ffff287224 */ /* 0x000fe200078e0075 */
[----:B------:R-:W2:Y:S01]  /*17640*/  LDL.LU R116, [R1+0x250] ;  /* 0x0002500001747983 */ /* 0x000ea20000300800 */
[----:B------:R-:W-:-:S03]  /*17650*/  IMAD.MOV.U32 R36, RZ, RZ, R118 ;  /* 0x000000ffff247224 */ /* 0x000fc600078e0076 */
[----:B------:R-:W2:Y:S04]  /*17660*/  LDL.LU R117, [R1+0x254] ;  /* 0x0002540001757983 */ /* 0x000ea80000300800 */
[----:B------:R-:W2:Y:S04]  /*17670*/  LDL.LU R118, [R1+0x258] ;  /* 0x0002580001767983 */ /* 0x000ea80000300800 */
[----:B-1----:R-:W2:Y:S01]  /*17680*/  LDL.LU R119, [R1+0x25c] ;  /* 0x00025c0001777983 */ /* 0x002ea20000300800 */
[C---:B---3--:R-:W-:Y:S06]  /*17690*/  HMMA.1688.F32.TF32 R156, R120.reuse, R218, R156 ;  /* 0x000000da789c723c */ /* 0x048fec000008109c */
[C---:B----4-:R-:W-:Y:S06]  /*176a0*/  HMMA.1688.F32.TF32 R164, R120.reuse, R222, R164 ;  /* 0x000000de78a4723c */ /* 0x050fec00000810a4 */
[----:B--2---:R-:W-:Y:S01]  /*176b0*/  HMMA.1688.F32.TF32 R152, R120, R10, R152 ;  /* 0x0000000a7898723c */ /* 0x004fe20000081098 */
[----:B------:R-:W-:Y:S04]  /*176c0*/  STL [R1+0x12c0], R36 ;  /* 0x0012c02401007387 */ /* 0x000fe80000100800 */
[----:B------:R-:W-:Y:S04]  /*176d0*/  STL [R1+0x12bc], R44 ;  /* 0x0012bc2c01007387 */ /* 0x000fe80000100800 */
[----:B------:R-:W-:Y:S08]  /*176e0*/  STL [R1+0x12b8], R40 ;  /* 0x0012b82801007387 */ /* 0x000ff00000100800 */
[----:B------:R-:W-:Y:S04]  /*176f0*/  STL.64 [R1+0x370], R164 ;  /* 0x000370a401007387 */ /* 0x000fe80000100a00 */
[----:B------:R1:W-:Y:S03]  /*17700*/  STL.64 [R1+0x378], R166 ;  /* 0x000378a601007387 */ /* 0x0003e60000100a00 */
[----:B------:R-:W-:-:S02]  /*17710*/  IMAD.MOV.U32 R25, RZ, RZ, R152 ;  /* 0x000000ffff197224 */ /* 0x000fc400078e0098 */
[----:B------:R-:W-:Y:S02]  /*17720*/  IMAD.MOV.U32 R24, RZ, RZ, R153 ;  /* 0x000000ffff187224 */ /* 0x000fe400078e0099 */
[----:B------:R-:W-:Y:S01]  /*17730*/  IMAD.MOV.U32 R21, RZ, RZ, R154 ;  /* 0x000000ffff157224 */ /* 0x000fe200078e009a */
[----:B-1----:R-:W2:Y:S04]  /*17740*/  LDL.LU.64 R166, [R1+0x1448] ;  /* 0x0014480001a67983 */ /* 0x002ea80000300a00 */
[----:B------:R-:W2:Y:S01]  /*17750*/  LDL.LU.64 R164, [R1+0x1440] ;  /* 0x0014400001a47983 */ /* 0x000ea20000300a00 */
[----:B------:R-:W-:-:S03]  /*17760*/  IMAD.MOV.U32 R20, RZ, RZ, R155 ;  /* 0x000000ffff147224 */ /* 0x000fc600078e009b */
[----:B------:R-:W-:Y:S01]  /*17770*/  STL.64 [R1+0x360], R156 ;  /* 0x0003609c01007387 */ /* 0x000fe20000100a00 */
[C---:B------:R-:W-:Y:S03]  /*17780*/  HMMA.1688.F32.TF32 R152, R120.reuse, R14, R144 ;  /* 0x0000000e7898723c */ /* 0x040fe60000081090 */
[----:B------:R1:W-:Y:S03]  /*17790*/  STL.64 [R1+0x368], R158 ;  /* 0x0003689e01007387 */ /* 0x0003e60000100a00 */
[C---:B------:R-:W-:Y:S06]  /*177a0*/  HMMA.1688.F32.TF32 R144, R120.reuse, R214, R132 ;  /* 0x000000d67890723c */ /* 0x040fec0000081084 */
[C---:B-1----:R-:W-:Y:S06]  /*177b0*/  HMMA.1688.F32.TF32 R156, R120.reuse, R18, R148 ;  /* 0x00000012789c723c */ /* 0x042fec0000081094 */
[C---:B------:R-:W-:Y:S06]  /*177c0*/  HMMA.1688.F32.TF32 R148, R120.reuse, R6, R168 ;  /* 0x000000067894723c */ /* 0x040fec00000810a8 */
[C---:B------:R-:W-:Y:S06]  /*177d0*/  HMMA.1688.F32.TF32 R132, R120.reuse, R210, R128 ;  /* 0x000000d27884723c */ /* 0x040fec0000081080 */
[C---:B------:R-:W-:Y:S06]  /*177e0*/  HMMA.1688.F32.TF32 R128, R120.reuse, R46, R124 ;  /* 0x0000002e7880723c */ /* 0x040fec000008107c */
[C---:B------:R-:W-:Y:S01]  /*177f0*/  HMMA.1688.F32.TF32 R124, R120.reuse, R42, R60 ;  /* 0x0000002a787c723c */ /* 0x040fe2000008103c */
[----:B------:R-:W-:Y:S05]  /*17800*/  STL [R1+0x1290], R20 ;  /* 0x0012901401007387 */ /* 0x000fea0000100800 */
[C---:B------:R-:W-:Y:S01]  /*17810*/  HMMA.1688.F32.TF32 R60, R120.reuse, R38, R240 ;  /* 0x00000026783c723c */ /* 0x040fe200000810f0 */
[----:B------:R-:W-:Y:S05]  /*17820*/  STL [R1+0x128c], R21 ;  /* 0x00128c1501007387 */ /* 0x000fea0000100800 */
[C---:B------:R-:W-:Y:S01]  /*17830*/  HMMA.1688.F32.TF32 R48, R120.reuse, R34, R48 ;  /* 0x000000227830723c */ /* 0x040fe20000081030 */
[----:B------:R-:W-:Y:S04]  /*17840*/  STL [R1+0x1288], R24 ;  /* 0x0012881801007387 */ /* 0x000fe80000100800 */
[----:B------:R-:W-:Y:S04]  /*17850*/  STL [R1+0x1284], R25 ;  /* 0x0012841901007387 */ /* 0x000fe80000100800 */
        /* <DEDUP_REMOVED lines=15> */
[----:B------:R3:W-:Y:S04]  /*17950*/  STL.64 [R1+0x7d8], R62 ;  /* 0x0007d83e01007387 */ /* 0x0007e80000100a00 */
[----:B------:R-:W-:Y:S01]  /*17960*/  STL.64 [R1+0x7c0], R48 ;  /* 0x0007c03001007387 */ /* 0x000fe20000100a00 */
[C---:B-1----:R-:W-:Y:S03]  /*17970*/  HMMA.1688.F32.TF32 R124, R120.reuse, R30, R172 ;  /* 0x0000001e787c723c */ /* 0x042fe600000810ac */
[----:B------:R1:W-:Y:S03]  /*17980*/  STL.64 [R1+0x7c8], R50 ;  /* 0x0007c83201007387 */ /* 0x0003e60000100a00 */
[C---:B---3--:R-:W-:Y:S06]  /*17990*/  HMMA.1688.F32.TF32 R60, R120.reuse, R26, R160 ;  /* 0x0000001a783c723c */ /* 0x048fec00000810a0 */
[----:B-1----:R-:W-:Y:S11]  /*179a0*/  HMMA.1688.F32.TF32 R48, R120, R22, R140 ;  /* 0x000000167830723c */ /* 0x002ff6000008108c */
[----:B------:R-:W-:Y:S04]  /*179b0*/  STL.64 [R1+0x7b0], R124 ;  /* 0x0007b07c01007387 */ /* 0x000fe80000100a00 */
[----:B------:R-:W-:Y:S04]  /*179c0*/  STL.64 [R1+0x7b8], R126 ;  /* 0x0007b87e01007387 */ /* 0x000fe80000100a00 */
[----:B------:R1:W-:Y:S04]  /*179d0*/  STL.64 [R1+0x7a0], R60 ;  /* 0x0007a03c01007387 */ /* 0x0003e80000100a00 */
[----:B------:R3:W-:Y:S01]  /*179e0*/  STL.64 [R1+0x7a8], R62 ;  /* 0x0007a83e01007387 */ /* 0x0007e20000100a00 */
[----:B------:R-:W-:Y:S01]  /*179f0*/  IMAD.MOV.U32 R224, RZ, RZ, R51 ;  /* 0x000000ffffe07224 */ /* 0x000fe200078e0033 */
[----:B------:R-:W-:-:S02]  /*17a00*/  MOV R225, R50 ;  /* 0x0000003200e17202 */ /* 0x000fc40000000f00 */
[----:B------:R4:W-:Y:S04]  /*17a10*/  STL.64 [R1+0x780], R48 ;  /* 0x0007803001007387 */ /* 0x0009e80000100a00 */
[----:B------:R-:W-:Y:S04]  /*17a20*/  STL [R1+0x1240], R224 ;  /* 0x001240e001007387 */ /* 0x000fe80000100800 */
[----:B------:R-:W-:Y:S04]  /*17a30*/  STL [R1+0x123c], R225 ;  /* 0x00123ce101007387 */ /* 0x000fe80000100800 */
        /* <DEDUP_REMOVED lines=16> */
[----:B-1----:R-:W2:Y:S04]  /*17b40*/  LDL.LU R60, [R1+0x1a0] ;  /* 0x0001a000013c7983 */ /* 0x002ea80000300800 */
[----:B------:R-:W2:Y:S04]  /*17b50*/  LDL.LU R61, [R1+0x1a4] ;  /* 0x0001a400013d7983 */ /* 0x000ea80000300800 */
[----:B---3--:R-:W2:Y:S04]  /*17b60*/  LDL.LU R62, [R1+0x1a8] ;  /* 0x0001a800013e7983 */ /* 0x008ea80000300800 */
[----:B------:R-:W2:Y:S04]  /*17b70*/  LDL.LU R63, [R1+0x1ac] ;  /* 0x0001ac00013f7983 */ /* 0x000ea80000300800 */
        /* <DEDUP_REMOVED lines=36> */
[----:B----4-:R-:W-:-:S15]  /*17dc0*/  HMMA.1688.F32.TF32 R48, R236, R226, R116 ;  /* 0x000000e2ec30723c */ /* 0x010fde0000081074 */
[----:B------:R-:W-:-:S09]  /*17dd0*/  NOP ;  /* 0x0000000000007918 */ /* 0x000fd20000000000 */
[----:B------:R-:W-:Y:S02]  /*17de0*/  IMAD.MOV.U32 R45, RZ, RZ, R48 ;  /* 0x000000ffff2d7224 */ /* 0x000fe400078e0030 */
[----:B------:R-:W-:Y:S01]  /*17df0*/  IMAD.MOV.U32 R208, RZ, RZ, R49 ;  /* 0x000000ffffd07224 */ /* 0x000fe200078e0031 */
[----:B------:R-:W4:Y:S01]  /*17e00*/  LDL.LU R48, [R1+0x180] ;  /* 0x0001800001307983 */ /* 0x000f220000300800 */
[----:B------:R-:W-:Y:S02]  /*17e10*/  IMAD.MOV.U32 R209, RZ, RZ, R50 ;  /* 0x000000ffffd17224 */ /* 0x000fe400078e0032 */
[----:B------:R-:W-:Y:S01]  /*17e20*/  IMAD.MOV.U32 R37, RZ, RZ, R51 ;  /* 0x000000ffff257224 */ /* 0x000fe200078e0033 */
[----:B------:R-:W4:Y:S04]  /*17e30*/  LDL.LU R49, [R1+0x184] ;  /* 0x0001840001317983 */ /* 0x000f280000300800 */
[----:B------:R-:W4:Y:S04]  /*17e40*/  LDL.LU R50, [R1+0x188] ;  /* 0x0001880001327983 */ /* 0x000f280000300800 */
[----:B------:R-:W4:Y:S04]  /*17e50*/  LDL.LU R51, [R1+0x18c] ;  /* 0x00018c0001337983 */ /* 0x000f280000300800 */
[----:B------:R-:W4:Y:S04]  /*17e60*/  LDL.LU R116, [R1+0xd0] ;  /* 0x0000d00001747983 */ /* 0x000f280000300800 */
[----:B------:R-:W4:Y:S04]  /*17e70*/  LDL.LU R117, [R1+0xd4] ;  /* 0x0000d40001757983 */ /* 0x000f280000300800 */
[----:B------:R-:W-:Y:S01]  /*17e80*/  STL [R1+0x12c4], R209 ;  /* 0x0012c4d101007387 */ /* 0x000fe20000100800 */
[----:B------:R-:W-:-:S02]  /*17e90*/  IMAD.MOV.U32 R119, RZ, RZ, R2 ;  /* 0x000000ffff777224 */ /* 0x000fc400078e0002 */
[----:B------:R-:W-:Y:S01]  /*17ea0*/  IMAD.MOV.U32 R118, RZ, RZ, R3 ;  /* 0x000000ffff767224 */ /* 0x000fe200078e0003 */
[C---:B---3--:R-:W-:Y:S06]  /*17eb0*/  HMMA.1688.F32.TF32 R132, R236.reuse, R6, R132 ;  /* 0x00000006ec84723c */ /* 0x048fec0000081084 */
[C---:B--2---:R-:W-:Y:S06]  /*17ec0*/  HMMA.1688.F32.TF32 R156, R236.reuse, R222, R156 ;  /* 0x000000deec9c723c */ /* 0x044fec000008109c */
[C---:B------:R-:W-:Y:S06]  /*17ed0*/  HMMA.1688.F32.TF32 R168, R236.reuse, R14, R168 ;  /* 0x0000000eeca8723c */ /* 0x040fec00000810a8 */
[C---:B------:R-:W-:Y:S06]  /*17ee0*/  HMMA.1688.F32.TF32 R148, R236.reuse, R10, R148 ;  /* 0x0000000aec94723c */ /* 0x040fec0000081094 */
[----:B------:R-:W-:Y:S06]  /*17ef0*/  HMMA.1688.F32.TF32 R152, R236, R218, R152 ;  /* 0x000000daec98723c */ /* 0x000fec0000081098 */
[----:B------:R-:W-:-:S02]  /*17f00*/  IMAD.MOV.U32 R24, RZ, RZ, R158 ;  /* 0x000000ffff187224 */ /* 0x000fc400078e009e */
[----:B------:R-:W-:Y:S01]  /*17f10*/  IMAD.MOV.U32 R25, RZ, RZ, R159 ;  /* 0x000000ffff197224 */ /* 0x000fe200078e009f */
[----:B------:R-:W-:Y:S01]  /*17f20*/  MOV R20, R156 ;  /* 0x0000009c00147202 */ /* 0x000fe20000000f00 */
[----:B------:R-:W-:Y:S01]  /*17f30*/  IMAD.MOV.U32 R21, RZ, RZ, R157 ;  /* 0x000000ffff157224 */ /* 0x000fe200078e009d */
[----:B------:R-:W2:Y:S04]  /*17f40*/  LDL.LU.64 R158, [R1+0x1438] ;  /* 0x00143800019e7983 */ /* 0x000ea80000300a00 */
[----:B------:R-:W2:Y:S01]  /*17f50*/  LDL.LU.64 R156, [R1+0x1430] ;  /* 0x00143000019c7983 */ /* 0x000ea20000300a00 */
[C---:B------:R-:W-:Y:S03]  /*17f60*/  HMMA.1688.F32.TF32 R144, R236.reuse, R18, R144 ;  /* 0x00000012ec90723c */ /* 0x040fe60000081090 */
[----:B------:R-:W-:Y:S04]  /*17f70*/  STL [R1+0x1298], R24 ;  /* 0x0012981801007387 */ /* 0x000fe80000100800 */
[----:B------:R-:W-:Y:S04]  /*17f80*/  STL [R1+0x1294], R25 ;  /* 0x0012941901007387 */ /* 0x000fe80000100800 */
[----:B------:R-:W-:Y:S01]  /*17f90*/  STL.64 [R1+0x220], R152 ;  /* 0x0002209801007387 */ /* 0x000fe20000100a00 */
[C---:B------:R-:W-:Y:S03]  /*17fa0*/  HMMA.1688.F32.TF32 R128, R236.reuse, R214, R128 ;  /* 0x000000d6ec80723c */ /* 0x040fe60000081080 */
[----:B------:R1:W-:Y:S04]  /*17fb0*/  STL.64 [R1+0x228], R154 ;  /* 0x0002289a01007387 */ /* 0x0003e80000100a00 */
[----:B-1----:R-:W3:Y:S04]  /*17fc0*/  LDL.LU.64 R154, [R1+0x1428] ;  /* 0x00142800019a7983 */ /* 0x002ee80000300a00 */
[----:B------:R-:W3:Y:S04]  /*17fd0*/  LDL.LU.64 R152, [R1+0x1420] ;  /* 0x0014200001987983 */ /* 0x000ee80000300a00 */
[----:B------:R-:W-:Y:S04]  /*17fe0*/  STL.64 [R1+0x210], R148 ;  /* 0x0002109401007387 */ /* 0x000fe80000100a00 */
[----:B------:R1:W-:Y:S01]  /*17ff0*/  STL.64 [R1+0x218], R150 ;  /* 0x0002189601007387 */ /* 0x0003e20000100a00 */
[----:B------:R-:W-:Y:S03]  /*18000*/  HMMA.1688.F32.TF32 R120, R236, R210, R120 ;  /* 0x000000d2ec78723c */ /* 0x000fe60000081078 */
[----:B-1----:R-:W2:Y:S04]  /*18010*/  LDL.LU.64 R150, [R1+0x1418] ;  /* 0x0014180001967983 */ /* 0x002ea80000300a00 */
[----:B------:R-:W2:Y:S04]  /*18020*/  LDL.LU.64 R148, [R1+0x1410] ;  /* 0x0014100001947983 */ /* 0x000ea80000300a00 */
[----:B------:R-:W-:Y:S04]  /*18030*/  STL.64 [R1+0x260], R144 ;  /* 0x0002609001007387 */ /* 0x000fe80000100a00 */
[----:B------:R1:W-:Y:S01]  /*18040*/  STL.64 [R1+0x268], R146 ;  /* 0x0002689201007387 */ /* 0x0003e20000100a00 */
[----:B------:R-:W-:-:S02]  /*18050*/  IMAD.MOV.U32 R5, RZ, RZ, R133 ;  /* 0x000000ffff057224 */ /* 0x000fc400078e0085 */
[----:B------:R-:W-:Y:S01]  /*18060*/  IMAD.MOV.U32 R4, RZ, RZ, R132 ;  /* 0x000000ffff047224 */ /* 0x000fe200078e0084 */
[----:B-1----:R-:W3:Y:S04]  /*18070*/  LDL.LU.64 R146, [R1+0x1408] ;  /* 0x0014080001927983 */ /* 0x002ee80000300a00 */
[----:B------:R-:W3:Y:S04]  /*18080*/  LDL.LU.64 R144, [R1+0x1400] ;  /* 0x0014000001907983 */ /* 0x000ee80000300a00 */
[----:B------:R-:W-:Y:S04]  /*18090*/  STL.64 [R1+0x270], R168 ;  /* 0x000270a801007387 */ /* 0x000fe80000100a00 */
[----:B------:R1:W-:Y:S01]  /*180a0*/  STL.64 [R1+0x278], R170 ;  /* 0x000278aa01007387 */ /* 0x0003e20000100a00 */
[----:B------:R-:W-:-:S02]  /*180b0*/  IMAD.MOV.U32 R2, RZ, RZ, R131 ;  /* 0x000000ffff027224 */ /* 0x000fc400078e0083 */
[----:B------:R-:W-:Y:S01]  /*180c0*/  IMAD.MOV.U32 R3, RZ, RZ, R130 ;  /* 0x000000ffff037224 */ /* 0x000fe200078e0082 */
[----:B-1----:R-:W3:Y:S04]  /*180d0*/  LDL.LU.64 R170, [R1+0x13f8] ;  /* 0x0013f80001aa7983 */ /* 0x002ee80000300a00 */
[----:B------:R-:W3:Y:S04]  /*180e0*/  LDL.LU.64 R168, [R1+0x13f0] ;  /* 0x0013f00001a87983 */ /* 0x000ee80000300a00 */
[----:B------:R1:W-:Y:S04]  /*180f0*/  STL.64 [R1+0x2c8], R134 ;  /* 0x0002c88601007387 */ /* 0x0003e80000100a00 */
[----:B-1----:R-:W3:Y:S04]  /*18100*/  LDL.LU.64 R134, [R1+0x13e8] ;  /* 0x0013e80001867983 */ /* 0x002ee80000300a00 */
[----:B------:R-:W3:Y:S04]  /*18110*/  LDL.LU.64 R132, [R1+0x13e0] ;  /* 0x0013e00001847983 */ /* 0x000ee80000300a00 */
[----:B------:R-:W-:Y:S04]  /*18120*/  STL [R1+0x1260], R5 ;  /* 0x0012600501007387 */ /* 0x000fe80000100800 */
[----:B------:R-:W-:Y:S04]  /*18130*/  STL [R1+0x125c], R4 ;  /* 0x00125c0401007387 */ /* 0x000fe80000100800 */
[----:B------:R1:W-:Y:S04]  /*18140*/  STL.64 [R1+0x310], R128 ;  /* 0x0003108001007387 */ /* 0x0003e80000100a00 */
[----:B------:R-:W3:Y:S04]  /*18150*/  LDL.LU.64 R130, [R1+0x13d8] ;  /* 0x0013d80001827983 */ /* 0x000ee80000300a00 */
[----:B-1----:R-:W3:Y:S04]  /*18160*/  LDL.LU.64 R128, [R1+0x13d0] ;  /* 0x0013d00001807983 */ /* 0x002ee80000300a00 */
[----:B------:R-:W-:Y:S04]  /*18170*/  STL [R1+0x1258], R2 ;  /* 0x0012580201007387 */ /* 0x000fe80000100800 */
[----:B------:R-:W-:Y:S04]  /*18180*/  STL [R1+0x1254], R3 ;  /* 0x0012540301007387 */ /* 0x000fe80000100800 */
[----:B------:R-:W-:Y:S04]  /*18190*/  STL.64 [R1+0x320], R120 ;  /* 0x0003207801007387 */ /* 0x000fe80000100a00 */
[----:B------:R1:W-:Y:S02]  /*181a0*/  STL.64 [R1+0x328], R122 ;  /* 0x0003287a01007387 */ /* 0x0003e40000100a00 */
[C---:B-1----:R-:W-:Y:S06]  /*181b0*/  HMMA.1688.F32.TF32 R120, R236.reuse, R46, R124 ;  /* 0x0000002eec78723c */ /* 0x042fec000008107c */
[C---:B------:R-:W-:Y:S06]  /*181c0*/  HMMA.1688.F32.TF32 R124, R236.reuse, R42, R60 ;  /* 0x0000002aec7c723c */ /* 0x040fec000008103c */
[C---:B----4-:R-:W-:Y:S11]  /*181d0*/  HMMA.1688.F32.TF32 R60, R236.reuse, R34, R48 ;  /* 0x00000022ec3c723c */ /* 0x050ff60000081030 */
[----:B------:R-:W-:Y:S04]  /*181e0*/  STL.64 [R1+0x380], R120 ;  /* 0x0003807801007387 */ /* 0x000fe80000100a00 */
[----:B------:R1:W-:Y:S02]  /*181f0*/  STL.64 [R1+0x388], R122 ;  /* 0x0003887a01007387 */ /* 0x0003e40000100a00 */
[C---:B-1----:R-:W-:Y:S02]  /*18200*/  HMMA.1688.F32.TF32 R120, R236.reuse, R38, R240 ;  /* 0x00000026ec78723c */ /* 0x042fe400000810f0 */
[----:B------:R-:W-:Y:S04]  /*18210*/  STL.64 [R1+0x3f0], R124 ;  /* 0x0003f07c01007387 */ /* 0x000fe80000100a00 */
[----:B------:R-:W-:Y:S01]  /*18220*/  STL.64 [R1+0x3f8], R126 ;  /* 0x0003f87e01007387 */ /* 0x000fe20000100a00 */
[----:B------:R-:W-:-:S15]  /*18230*/  HMMA.1688.F32.TF32 R48, R236, R30, R172 ;  /* 0x0000001eec30723c */ /* 0x000fde00000810ac */
[----:B------:R-:W-:-:S01]  /*18240*/  NOP ;  /* 0x0000000000007918 */ /* 0x000fc20000000000 */
[----:B------:R-:W-:Y:S04]  /*18250*/  STL.64 [R1+0x6d0], R120 ;  /* 0x0006d07801007387 */ /* 0x000fe80000100a00 */
[----:B------:R1:W-:Y:S04]  /*18260*/  STL.64 [R1+0x6d8], R122 ;  /* 0x0006d87a01007387 */ /* 0x0003e80000100a00 */
[----:B------:R-:W-:Y:S04]  /*18270*/  STL.64 [R1+0x6c0], R60 ;  /* 0x0006c03c01007387 */ /* 0x000fe80000100a00 */
[----:B------:R4:W-:Y:S01]  /*18280*/  STL.64 [R1+0x6c8], R62 ;  /* 0x0006c83e01007387 */ /* 0x0009e20000100a00 */
[C---:B-1----:R-:W-:Y:S06]  /*18290*/  HMMA.1688.F32.TF32 R120, R236.reuse, R26, R160 ;  /* 0x0000001aec78723c */ /* 0x042fec00000810a0 */
[----:B----4-:R-:W-:Y:S01]  /*182a0*/  HMMA.1688.F32.TF32 R60, R236, R22, R140 ;  /* 0x00000016ec3c723c */ /* 0x010fe2000008108c */
[----:B------:R-:W-:Y:S04]  /*182b0*/  STL.64 [R1+0x6b0], R48 ;  /* 0x0006b03001007387 */ /* 0x000fe80000100a00 */
[----:B------:R1:W-:-:S12]  /*182c0*/  STL.64 [R1+0x6b8], R50 ;  /* 0x0006b83201007387 */ /* 0x0003d80000100a00 */
[----:B------:R-:W-:Y:S01]  /*182d0*/  STL.64 [R1+0x6a0], R120 ;  /* 0x0006a07801007387 */ /* 0x000fe20000100a00 */
[----:B-1----:R-:W-:Y:S03]  /*182e0*/  HMMA.1688.F32.TF32 R48, R244, R226, R116 ;  /* 0x000000e2f430723c */ /* 0x002fe60000081074 */
[----:B------:R-:W-:Y:S04]  /*182f0*/  STL.64 [R1+0x6a8], R122 ;  /* 0x0006a87a01007387 */ /* 0x000fe80000100a00 */
[----:B------:R1:W-:Y:S04]  /*18300*/  STL.64 [R1+0x680], R60 ;  /* 0x0006803c01007387 */ /* 0x0003e80000100a00 */
[----:B------:R4:W-:Y:S04]  /*18310*/  STL.64 [R1+0x688], R62 ;  /* 0x0006883e01007387 */ /* 0x0009e80000100a00 */
        /* <DEDUP_REMOVED lines=8> */
[----:B-1----:R-:W3:Y:S04]  /*183a0*/  LDL.LU R60, [R1+0xa0] ;  /* 0x0000a000013c7983 */ /* 0x002ee80000300800 */
[----:B------:R-:W3:Y:S04]  /*183b0*/  LDL.LU R61, [R1+0xa4] ;  /* 0x0000a400013d7983 */ /* 0x000ee80000300800 */
[----:B----4-:R-:W4:Y:S04]  /*183c0*/  LDL.LU R62, [R1+0xa8] ;  /* 0x0000a800013e7983 */ /* 0x010f280000300800 */
[----:B------:R-:W4:Y:S04]  /*183d0*/  LDL.LU R63, [R1+0xac] ;  /* 0x0000ac00013f7983 */ /* 0x000f280000300800 */
[----:B------:R-:W4:Y:S04]  /*183e0*/  LDL.LU R236, [R1+0x90] ;  /* 0x0000900001ec7983 */ /* 0x000f280000300800 */
[----:B------:R-:W4:Y:S04]  /*183f0*/  LDL.LU R237, [R1+0x94] ;  /* 0x0000940001ed7983 */ /* 0x000f280000300800 */
[----:B------:R-:W4:Y:S04]  /*18400*/  LDL.LU R238, [R1+0x98] ;  /* 0x0000980001ee7983 */ /* 0x000f280000300800 */
[----:B------:R-:W4:Y:S01]  /*18410*/  LDL.LU R239, [R1+0x9c] ;  /* 0x00009c0001ef7983 */ /* 0x000f220000300800 */
[----:B------:R-:W-:-:S03]  /*18420*/  MOV R209, R48 ;  /* 0x0000003000d17202 */ /* 0x000fc60000000f00 */
[----:B------:R-:W4:Y:S01]  /*18430*/  LDL.LU R240, [R1+0x80] ;  /* 0x0000800001f07983 */ /* 0x000f220000300800 */
[----:B------:R-:W-:-:S03]  /*18440*/  IMAD.MOV.U32 R36, RZ, RZ, R49 ;  /* 0x000000ffff247224 */ /* 0x000fc600078e0031 */
[----:B------:R-:W4:Y:S01]  /*18450*/  LDL.LU R241, [R1+0x84] ;  /* 0x0000840001f17983 */ /* 0x000f220000300800 */
[----:B------:R-:W-:-:S03]  /*18460*/  IMAD.MOV.U32 R44, RZ, RZ, R50 ;  /* 0x000000ffff2c7224 */ /* 0x000fc600078e0032 */
        /* <DEDUP_REMOVED lines=22> */
[----:B------:R-:W-:Y:S01]  /*185d0*/  IMAD.MOV.U32 R119, RZ, RZ, R252 ;  /* 0x000000ffff777224 */ /* 0x000fe200078e00fc */
[C---:B--2---:R-:W-:Y:S06]  /*185e0*/  HMMA.1688.F32.TF32 R172, R244.reuse, R6, R172 ;  /* 0x00000006f4ac723c */ /* 0x044fec00000810ac */
[C---:B---3--:R-:W-:Y:S06]  /*185f0*/  HMMA.1688.F32.TF32 R124, R244.reuse, R222, R124 ;  /* 0x000000def47c723c */ /* 0x048fec000008107c */
[C---:B----4-:R-:W-:Y:S06]  /*18600*/  HMMA.1688.F32.TF32 R60, R244.reuse, R218, R60 ;  /* 0x000000daf43c723c */ /* 0x050fec000008103c */
[C---:B------:R-:W-:Y:S06]  /*18610*/  HMMA.1688.F32.TF32 R236, R244.reuse, R10, R236 ;  /* 0x0000000af4ec723c */ /* 0x040fec00000810ec */
[C---:B------:R-:W-:Y:S05]  /*18620*/  HMMA.1688.F32.TF32 R240, R244.reuse, R18, R240 ;  /* 0x00000012f4f0723c */ /* 0x040fea00000810f0 */
[----:B------:R1:W-:Y:S01]  /*18630*/  STL.64 [R1+0x128], R126 ;  /* 0x0001287e01007387 */ /* 0x0003e20000100a00 */
[----:B------:R-:W-:Y:S01]  /*18640*/  IMAD.MOV.U32 R24, RZ, RZ, R124 ;  /* 0x000000ffff187224 */ /* 0x000fe200078e007c */
[----:B------:R-:W-:Y:S01]  /*18650*/  HMMA.1688.F32.TF32 R48, R244, R14, R48 ;  /* 0x0000000ef430723c */ /* 0x000fe20000081030 */
[----:B------:R-:W-:Y:S01]  /*18660*/  IMAD.MOV.U32 R25, RZ, RZ, R125 ;  /* 0x000000ffff197224 */ /* 0x000fe200078e007d */
[----:B-1----:R-:W2:Y:S03]  /*18670*/  LDL.LU.64 R126, [R1+0x13c8] ;  /* 0x0013c800017e7983 */ /* 0x002ea60000300a00 */
[----:B------:R-:W-:Y:S01]  /*18680*/  IMAD.MOV.U32 R33, RZ, RZ, R62 ;  /* 0x000000ffff217224 */ /* 0x000fe200078e003e */
[----:B------:R-:W-:Y:S01]  /*18690*/  MOV R29, R61 ;  /* 0x0000003d001d7202 */ /* 0x000fe20000000f00 */
[----:B------:R-:W-:Y:S01]  /*186a0*/  IMAD.MOV.U32 R32, RZ, RZ, R63 ;  /* 0x000000ffff207224 */ /* 0x000fe200078e003f */
[----:B------:R-:W2:Y:S01]  /*186b0*/  LDL.LU.64 R124, [R1+0x13c0] ;  /* 0x0013c000017c7983 */ /* 0x000ea20000300a00 */
[----:B------:R-:W-:-:S03]  /*186c0*/  IMAD.MOV.U32 R28, RZ, RZ, R60 ;  /* 0x000000ffff1c7224 */ /* 0x000fc600078e003c */
[----:B------:R-:W3:Y:S04]  /*186d0*/  LDL.LU.64 R62, [R1+0x13b8] ;  /* 0x0013b800013e7983 */ /* 0x000ee80000300a00 */
[----:B------:R-:W3:Y:S01]  /*186e0*/  LDL.LU.64 R60, [R1+0x13b0] ;  /* 0x0013b000013c7983 */ /* 0x000ee20000300a00 */
[C---:B------:R-:W-:Y:S03]  /*186f0*/  HMMA.1688.F32.TF32 R140, R244.reuse, R210, R140 ;  /* 0x000000d2f48c723c */ /* 0x040fe6000008108c */
[----:B------:R-:W-:Y:S04]  /*18700*/  STL.64 [R1+0x180], R236 ;  /* 0x000180ec01007387 */ /* 0x000fe80000100a00 */
[----:B------:R-:W-:Y:S01]  /*18710*/  STL.64 [R1+0x188], R238 ;  /* 0x000188ee01007387 */ /* 0x000fe20000100a00 */
[----:B------:R-:W-:Y:S03]  /*18720*/  HMMA.1688.F32.TF32 R160, R244, R214, R160 ;  /* 0x000000d6f4a0723c */ /* 0x000fe600000810a0 */
[----:B------:R-:W-:Y:S04]  /*18730*/  STL.64 [R1+0x1a0], R240 ;  /* 0x0001a0f001007387 */ /* 0x000fe80000100a00 */
[----:B------:R1:W-:Y:S01]  /*18740*/  STL.64 [R1+0x1a8], R242 ;  /* 0x0001a8f201007387 */ /* 0x0003e20000100a00 */
[----:B------:R-:W-:-:S02]  /*18750*/  IMAD.MOV.U32 R4, RZ, RZ, R175 ;  /* 0x000000ffff047224 */ /* 0x000fc400078e00af */
[----:B------:R-:W-:Y:S01]  /*18760*/  IMAD.MOV.U32 R5, RZ, RZ, R174 ;  /* 0x000000ffff057224 */ /* 0x000fe200078e00ae */
[----:B------:R-:W-:Y:S01]  /*18770*/  LDS R236, [R213+UR6+0x11100] ;  /* 0x01110006d5ec7984 */ /* 0x000fe20008000800 */
[----:B------:R-:W-:Y:S03]  /*18780*/  HMMA.1688.F32.TF32 R120, R244, R46, R120 ;  /* 0x0000002ef478723c */ /* 0x000fe60000081078 */
[----:B-1----:R-:W4:Y:S04]  /*18790*/  LDL.LU.64 R242, [R1+0x13a8] ;  /* 0x0013a80001f27983 */ /* 0x002f280000300a00 */
[----:B------:R-:W4:Y:S01]  /*187a0*/  LDL.LU.64 R240, [R1+0x13a0] ;  /* 0x0013a00001f07983 */ /* 0x000f220000300a00 */
[----:B------:R-:W-:-:S03]  /*187b0*/  IMAD.MOV.U32 R13, RZ, RZ, R173 ;  /* 0x000000ffff0d7224 */ /* 0x000fc600078e00ad */
[----:B------:R-:W-:Y:S01]  /*187c0*/  STL.64 [R1+0x1d0], R48 ;  /* 0x0001d03001007387 */ /* 0x000fe20000100a00 */
[----:B------:R-:W-:Y:S03]  /*187d0*/  HMMA.1688.F32.TF32 R116, R244, R42, R116 ;  /* 0x0000002af474723c */ /* 0x000fe60000081074 */
[----:B------:R1:W-:Y:S01]  /*187e0*/  STL.64 [R1+0x1d8], R50 ;  /* 0x0001d83201007387 */ /* 0x0003e20000100a00 */
[----:B------:R-:W-:-:S03]  /*187f0*/  IMAD.MOV.U32 R12, RZ, RZ, R172 ;  /* 0x000000ffff0c7224 */ /* 0x000fc600078e00ac */
[----:B------:R-:W-:Y:S04]  /*18800*/  LDS R238, [R213+UR6+0x11900] ;  /* 0x01190006d5ee7984 */ /* 0x000fe80008000800 */
[----:B------:R-:W-:Y:S04]  /*18810*/  LDS R237, [R41+UR6+0x11100] ;  /* 0x0111000629ed7984 */ /* 0x000fe80008000800 */
[----:B-1----:R-:W2:Y:S04]  /*18820*/  LDL.LU.64 R50, [R1+0x1398] ;  /* 0x0013980001327983 */ /* 0x002ea80000300a00 */
[----:B------:R-:W2:Y:S04]  /*18830*/  LDL.LU.64 R48, [R1+0x1390] ;  /* 0x0013900001307983 */ /* 0x000ea80000300a00 */
[----:B------:R-:W3:Y:S04]  /*18840*/  LDL.LU.64 R174, [R1+0x1388] ;  /* 0x0013880001ae7983 */ /* 0x000ee80000300a00 */
[----:B------:R-:W3:Y:S04]  /*18850*/  LDL.LU.64 R172, [R1+0x1380] ;  /* 0x0013800001ac7983 */ /* 0x000ee80000300a00 */
[----:B------:R-:W-:Y:S04]  /*18860*/  STL [R1+0x1270], R4 ;  /* 0x0012700401007387 */ /* 0x000fe80000100800 */
[----:B------:R-:W-:Y:S04]  /*18870*/  STL [R1+0x126c], R5 ;  /* 0x00126c0501007387 */ /* 0x000fe80000100800 */
[----:B------:R-:W-:Y:S04]  /*18880*/  STL [R1+0x1268], R13 ;  /* 0x0012680d01007387 */ /* 0x000fe80000100800 */
[----:B------:R-:W-:Y:S04]  /*18890*/  STL [R1+0x1264], R12 ;  /* 0x0012640c01007387 */ /* 0x000fe80000100800 */
[----:B------:R-:W-:Y:S04]  /*188a0*/  STL.64 [R1+0x200], R160 ;  /* 0x000200a001007387 */ /* 0x000fe80000100a00 */
[----:B------:R1:W-:Y:S04]  /*188b0*/  STL.64 [R1+0x208], R162 ;  /* 0x000208a201007387 */ /* 0x0003e80000100a00 */
[----:B------:R-:W1:Y:S04]  /*188c0*/  LDS R239, [R41+UR6+0x11900] ;  /* 0x0119000629ef7984 */ /* 0x000e680008000800 */
[----:B-1----:R-:W4:Y:S04]  /*188d0*/  LDL.LU.64 R162, [R1+0x1378] ;  /* 0x0013780001a27983 */ /* 0x002f280000300a00 */
[----:B------:R-:W4:Y:S04]  /*188e0*/  LDL.LU.64 R160, [R1+0x1370] ;  /* 0x0013700001a07983 */ /* 0x000f280000300a00 */
[----:B------:R-:W-:Y:S04]  /*188f0*/  STL.64 [R1+0x250], R140 ;  /* 0x0002508c01007387 */ /* 0x000fe80000100a00 */
[----:B------:R1:W-:Y:S04]  /*18900*/  STL.64 [R1+0x258], R142 ;  /* 0x0002588e01007387 */ /* 0x0003e80000100a00 */
[----:B-1----:R-:W3:Y:S04]  /*18910*/  LDL.LU.64 R142, [R1+0x1368] ;  /* 0x00136800018e7983 */ /* 0x002ee80000300a00 */
[----:B------:R-:W3:Y:S04]  /*18920*/  LDL.LU.64 R140, [R1+0x1360] ;  /* 0x00136000018c7983 */ /* 0x000ee80000300a00 */
[----:B------:R-:W-:Y:S04]  /*18930*/  STL.64 [R1+0x290], R120 ;  /* 0x0002907801007387 */ /* 0x000fe80000100a00 */
[----:B------:R-:W-:Y:S04]  /*18940*/  STL.64 [R1+0x298], R122 ;  /* 0x0002987a01007387 */ /* 0x000fe80000100a00 */
[----:B------:R-:W-:Y:S04]  /*18950*/  STL.64 [R1+0x300], R116 ;  /* 0x0003007401007387 */ /* 0x000fe80000100a00 */
[----:B------:R1:W-:Y:S01]  /*18960*/  STL.64 [R1+0x308], R118 ;  /* 0x0003087601007387 */ /* 0x0003e20000100a00 */
[----:B------:R-:W-:Y:S03]  /*18970*/  HMMA.1688.F32.TF32 R148, R236, R214, R148 ;  /* 0x000000d6ec94723c */ /* 0x000fe60000081094 */
[----:B------:R-:W-:Y:S03]  /*18980*/  LDS R120, [R0+UR6+0x11180] ;  /* 0x0111800600787984 */ /* 0x000fe60008000800 */
[----:B--2---:R-:W-:Y:S01]  /*18990*/  HMMA.1688.F32.TF32 R48, R244, R22, R48 ;  /* 0x00000016f430723c */ /* 0x004fe20000081030 */
[----:B-1----:R-:W2:Y:S04]  /*189a0*/  LDL.LU.64 R118, [R1+0x1358] ;  /* 0x0013580001767983 */ /* 0x002ea80000300a00 */
[----:B------:R-:W2:Y:S01]  /*189b0*/  LDL.LU.64 R116, [R1+0x1350] ;  /* 0x0013500001747983 */ /* 0x000ea20000300a00 */
[----:B------:R-:W-:Y:S03]  /*189c0*/  HMMA.1688.F32.TF32 R132, R236, R18, R132 ;  /* 0x00000012ec84723c */ /* 0x000fe60000081084 */
[----:B------:R-:W-:Y:S04]  /*189d0*/  LDS R122, [R0+UR6+0x11980] ;  /* 0x01198006007a7984 */ /* 0x000fe80008000800 */
[----:B------:R-:W-:Y:S04]  /*189e0*/  LDS R121, [R212+UR6+0x11180] ;  /* 0x01118006d4797984 */ /* 0x000fe80008000800 */
[----:B------:R-:W1:Y:S01]  /*189f0*/  LDS R123, [R212+UR6+0x11980] ;  /* 0x01198006d47b7984 */ /* 0x000e620008000800 */
[C---:B---3--:R-:W-:Y:S06]  /*18a00*/  HMMA.1688.F32.TF32 R140, R244.reuse, R34, R140 ;  /* 0x00000022f48c723c */ /* 0x048fec000008108c */
[----:B--2---:R-:W-:-:S15]  /*18a10*/  HMMA.1688.F32.TF32 R116, R244, R38, R116 ;  /* 0x00000026f474723c */ /* 0x004fde0000081074 */
[----:B------:R-:W-:-:S08]  /*18a20*/  NOP ;  /* 0x0000000000007918 */ /* 0x000fd00000000000 */
[----:B------:R-:W-:Y:S04]  /*18a30*/  STL.64 [R1+0x600], R116 ;  /* 0x0006007401007387 */ /* 0x000fe80000100a00 */
[----:B------:R4:W-:Y:S04]  /*18a40*/  STL.64 [R1+0x608], R118 ;  /* 0x0006087601007387 */ /* 0x0009e80000100a00 */
[----:B------:R-:W-:Y:S04]  /*18a50*/  STL.64 [R1+0x5f0], R140 ;  /* 0x0005f08c01007387 */ /* 0x000fe80000100a00 */
[----:B------:R2:W-:Y:S01]  /*18a60*/  STL.64 [R1+0x5f8], R142 ;  /* 0x0005f88e01007387 */ /* 0x0005e20000100a00 */
[C---:B----4-:R-:W-:Y:S06]  /*18a70*/  HMMA.1688.F32.TF32 R116, R244.reuse, R30, R160 ;  /* 0x0000001ef474723c */ /* 0x050fec00000810a0 */
[----:B--2---:R-:W-:-:S15]  /*18a80*/  HMMA.1688.F32.TF32 R140, R244, R26, R172 ;  /* 0x0000001af48c723c */ /* 0x004fde00000810ac */
[----:B------:R-:W-:-:S02]  /*18a90*/  NOP ;  /* 0x0000000000007918 */ /* 0x000fc40000000000 */
[----:B------:R-:W-:Y:S04]  /*18aa0*/  STL.64 [R1+0x5e0], R116 ;  /* 0x0005e07401007387 */ /* 0x000fe80000100a00 */
[----:B------:R-:W-:Y:S04]  /*18ab0*/  STL.64 [R1+0x5e8], R118 ;  /* 0x0005e87601007387 */ /* 0x000fe80000100a00 */
[----:B------:R-:W-:Y:S04]  /*18ac0*/  STL.64 [R1+0x5d0], R140 ;  /* 0x0005d08c01007387 */ /* 0x000fe80000100a00 */
[----:B------:R2:W-:Y:S01]  /*18ad0*/  STL.64 [R1+0x5d8], R142 ;  /* 0x0005d88e01007387 */ /* 0x0005e20000100a00 */
[----:B------:R-:W-:Y:S01]  /*18ae0*/  HMMA.1688.F32.TF32 R160, R236, R218, R124 ;  /* 0x000000daeca0723c */ /* 0x000fe2000008107c */
[----:B------:R-:W-:-:S02]  /*18af0*/  IMAD.MOV.U32 R244, RZ, RZ, R67 ;  /* 0x000000fffff47224 */ /* 0x000fc400078e0043 */
[----:B------:R-:W-:Y:S01]  /*18b00*/  IMAD.MOV.U32 R245, RZ, RZ, R66 ;  /* 0x000000fffff57224 */ /* 0x000fe200078e0042 */
[----:B------:R-:W-:Y:S01]  /*18b10*/  MOV R5, R133 ;  /* 0x0000008500057202 */ /* 0x000fe20000000f00 */
[----:B------:R-:W-:Y:S01]  /*18b20*/  IMAD.MOV.U32 R246, RZ, RZ, R185 ;  /* 0x000000fffff67224 */ /* 0x000fe200078e00b9 */
[C---:B------:R-:W-:Y:S01]  /*18b30*/  HMMA.1688.F32.TF32 R172, R236.reuse, R10, R128 ;  /* 0x0000000aecac723c */ /* 0x040fe20000081080 */
[----:B------:R-:W-:Y:S01]  /*18b40*/  IMAD.MOV.U32 R247, RZ, RZ, R184 ;  /* 0x000000fffff77224 */ /* 0x000fe200078e00b8 */
[----:B------:R-:W-:Y:S04]  /*18b50*/  LDS R116, [R213+UR6+0x11180] ;  /* 0x01118006d5747984 */ /* 0x000fe80008000800 */
[C---:B--2---:R-:W-:Y:S01]  /*18b60*/  HMMA.1688.F32.TF32 R140, R236.reuse, R222, R60 ;  /* 0x000000deec8c723c */ /* 0x044fe2000008103c */
[----:B------:R-:W-:Y:S01]  /*18b70*/  IMAD.MOV.U32 R4, RZ, RZ, R132 ;  /* 0x000000ffff047224 */ /* 0x000fe200078e0084 */
[----:B------:R-:W-:Y:S04]  /*18b80*/  LDS R118, [R213+UR6+0x11980] ;  /* 0x01198006d5767984 */ /* 0x000fe80008000800 */
[----:B------:R-:W-:Y:S01]  /*18b90*/  HMMA.1688.F32.TF32 R60, R236, R14, R168 ;  /* 0x0000000eec3c723c */ /* 0x000fe200000810a8 */
[----:B------:R-:W-:Y:S01]  /*18ba0*/  IMAD.MOV.U32 R13, RZ, RZ, R134 ;  /* 0x000000ffff0d7224 */ /* 0x000fe200078e0086 */
[----:B------:R-:W-:Y:S01]  /*18bb0*/  LDS R117, [R41+UR6+0x11180] ;  /* 0x0111800629757984 */ /* 0x000fe20008000800 */
[----:B------:R-:W-:-:S03]  /*18bc0*/  IMAD.MOV.U32 R12, RZ, RZ, R135 ;  /* 0x000000ffff0c7224 */ /* 0x000fc600078e0087 */
[----:B-1----:R-:W-:Y:S01]  /*18bd0*/  HMMA.1688.F32.TF32 R52, R120, R34, R52 ;  /* 0x000000227834723c */ /* 0x002fe20000081034 */
[----:B------:R-:W1:-:S15]  /*18be0*/  LDS R119, [R41+UR6+0x11980] ;  /* 0x0119800629777984 */ /* 0x000e5e0008000800 */
[----:B------:R-:W-:-:S02]  /*18bf0*/  NOP ;  /* 0x0000000000007918 */ /* 0x000fc40000000000 */
[----:B------:R-:W-:Y:S02]  /*18c00*/  IMAD.MOV.U32 R171, RZ, RZ, R60 ;  /* 0x000000ffffab7224 */ /* 0x000fe400078e003c */
[----:B------:R-:W-:Y:S02]  /*18c10*/  IMAD.MOV.U32 R170, RZ, RZ, R61 ;  /* 0x000000ffffaa7224 */ /* 0x000fe400078e003d */
[----:B------:R-:W-:Y:S02]  /*18c20*/  IMAD.MOV.U32 R169, RZ, RZ, R62 ;  /* 0x000000ffffa97224 */ /* 0x000fe400078e003e */
[----:B------:R-:W-:Y:S02]  /*18c30*/  IMAD.MOV.U32 R168, RZ, RZ, R63 ;  /* 0x000000ffffa87224 */ /* 0x000fe400078e003f */
[----:B------:R-:W-:Y:S01]  /*18c40*/  HMMA.1688.F32.TF32 R60, R236, R6, R144 ;  /* 0x00000006ec3c723c */ /* 0x000fe20000081090 */
[----:B------:R-:W-:-:S15]  /*18c50*/  STL.64 [R1+0x4c0], R48 ;  /* 0x0004c03001007387 */ /* 0x000fde0000100a00 */
[----:B------:R-:W-:-:S08]  /*18c60*/  NOP ;  /* 0x0000000000007918 */ /* 0x000fd00000000000 */
[----:B------:R-:W-:Y:S01]  /*18c70*/  IMAD.MOV.U32 R16, RZ, RZ, R60 ;  /* 0x000000ffff107224 */ /* 0x000fe200078e003c */
[----:B------:R-:W-:Y:S01]  /*18c80*/  MOV R17, R61 ;  /* 0x0000003d00117202 */ /* 0x000fe20000000f00 */
[----:B------:R-:W-:Y:S02]  /*18c90*/  IMAD.MOV.U32 R2, RZ, RZ, R62 ;  /* 0x000000ffff027224 */ /* 0x000fe400078e003e */
[----:B------:R-:W-:Y:S02]  /*18ca0*/  IMAD.MOV.U32 R3, RZ, RZ, R63 ;  /* 0x000000ffff037224 */ /* 0x000fe400078e003f */
[C---:B------:R-:W-:Y:S01]  /*18cb0*/  HMMA.1688.F32.TF32 R60, R236.reuse, R46, R156 ;  /* 0x0000002eec3c723c */ /* 0x040fe2000008109c */
[----:B------:R-:W-:Y:S04]  /*18cc0*/  STL.64 [R1+0x4c8], R50 ;  /* 0x0004c83201007387 */ /* 0x000fe80000100a00 */
[----:B------:R2:W-:Y:S01]  /*18cd0*/  STL [R1+0x1250], R148 ;  /* 0x0012509401007387 */ /* 0x0005e20000100800 */
[----:B------:R-:W-:Y:S03]  /*18ce0*/  HMMA.1688.F32.TF32 R124, R236, R210, R152 ;  /* 0x000000d2ec7c723c */ /* 0x000fe60000081098 */
[----:B------:R3:W-:Y:S04]  /*18cf0*/  STL [R1+0x124c], R149 ;  /* 0x00124c9501007387 */ /* 0x0007e80000100800 */
[----:B------:R4:W-:Y:S04]  /*18d00*/  STL [R1+0x1248], R150 ;  /* 0x0012489601007387 */ /* 0x0009e80000100800 */
[----:B------:R1:W-:Y:S07]  /*18d10*/  STL [R1+0x1244], R151 ;  /* 0x0012449701007387 */ /* 0x0003ee0000100800 */
[----:B--2---:R-:W-:-:S02]  /*18d20*/  IMAD.MOV.U32 R148, RZ, RZ, R60 ;  /* 0x000000ffff947224 */ /* 0x004fc400078e003c */
[----:B---3--:R-:W-:Y:S02]  /*18d30*/  IMAD.MOV.U32 R149, RZ, RZ, R61 ;  /* 0x000000ffff957224 */ /* 0x008fe400078e003d */
[----:B----4-:R-:W-:Y:S02]  /*18d40*/  IMAD.MOV.U32 R150, RZ, RZ, R62 ;  /* 0x000000ffff967224 */ /* 0x010fe400078e003e */
[----:B-1----:R-:W-:Y:S02]  /*18d50*/  IMAD.MOV.U32 R151, RZ, RZ, R63 ;  /* 0x000000ffff977224 */ /* 0x002fe400078e003f */
[C---:B------:R-:W-:Y:S01]  /*18d60*/  HMMA.1688.F32.TF32 R60, R236.reuse, R42, R164 ;  /* 0x0000002aec3c723c */ /* 0x040fe200000810a4 */
[----:B------:R-:W-:Y:S04]  /*18d70*/  STL.64 [R1+0x190], R124 ;  /* 0x0001907c01007387 */ /* 0x000fe80000100a00 */
[----:B------:R1:W-:Y:S02]  /*18d80*/  STL.64 [R1+0x198], R126 ;  /* 0x0001987e01007387 */ /* 0x0003e40000100a00 */
[----:B-1----:R-:W-:-:S15]  /*18d90*/  HMMA.1688.F32.TF32 R124, R236, R38, R136 ;  /* 0x00000026ec7c723c */ /* 0x002fde0000081088 */
[----:B------:R-:W-:-:S01]  /*18da0*/  NOP ;  /* 0x0000000000007918 */ /* 0x000fc20000000000 */
[----:B------:R1:W-:Y:S01]  /*18db0*/  STL [R1+0x1e0], R60 ;  /* 0x0001e03c01007387 */ /* 0x0003e20000100800 */
[----:B------:R-:W-:Y:S01]  /*18dc0*/  IMAD.MOV.U32 R224, RZ, RZ, R61 ;  /* 0x000000ffffe07224 */ /* 0x000fe200078e003d */
[----:B------:R-:W-:Y:S01]  /*18dd0*/  MOV R225, R62 ;  /* 0x0000003e00e17202 */ /* 0x000fe20000000f00 */
[----:B------:R-:W-:Y:S02]  /*18de0*/  IMAD.MOV.U32 R252, RZ, RZ, R63 ;  /* 0x000000fffffc7224 */ /* 0x000fe400078e003f */
[C---:B-1----:R-:W-:Y:S06]  /*18df0*/  HMMA.1688.F32.TF32 R60, R236.reuse, R34, R228 ;  /* 0x00000022ec3c723c */ /* 0x042fec00000810e4 */
[C---:B------:R-:W-:Y:S01]  /*18e00*/  HMMA.1688.F32.TF32 R128, R236.reuse, R30, R192 ;  /* 0x0000001eec80723c */ /* 0x040fe200000810c0 */
[----:B------:R-:W-:Y:S04]  /*18e10*/  STL.64 [R1+0x3e0], R124 ;  /* 0x0003e07c01007387 */ /* 0x000fe80000100a00 */
[----:B------:R1:W-:Y:S02]  /*18e20*/  STL.64 [R1+0x3e8], R126 ;  /* 0x0003e87e01007387 */ /* 0x0003e40000100a00 */
[C---:B-1----:R-:W-:Y:S10]  /*18e30*/  HMMA.1688.F32.TF32 R124, R236.reuse, R26, R196 ;  /* 0x0000001aec7c723c */ /* 0x042ff400000810c4 */
[----:B------:R-:W-:Y:S04]  /*18e40*/  STL.64 [R1+0x3d0], R60 ;  /* 0x0003d03c01007387 */ /* 0x000fe80000100a00 */
[----:B------:R1:W-:Y:S02]  /*18e50*/  STL.64 [R1+0x3d8], R62 ;  /* 0x0003d83e01007387 */ /* 0x0003e40000100a00 */
[----:B-1----:R-:W-:Y:S02]  /*18e60*/  HMMA.1688.F32.TF32 R60, R236, R22, R200 ;  /* 0x00000016ec3c723c */ /* 0x002fe400000810c8 */
[----:B------:R-:W-:Y:S04]  /*18e70*/  STL.64 [R1+0x3c0], R128 ;  /* 0x0003c08001007387 */ /* 0x000fe80000100a00 */
[----:B------:R1:W-:Y:S04]  /*18e80*/  STL.64 [R1+0x3c8], R130 ;  /* 0x0003c88201007387 */ /* 0x0003e80000100a00 */
[----:B------:R-:W-:Y:S04]  /*18e90*/  STL.64 [R1+0x3b0], R124 ;  /* 0x0003b07c01007387 */ /* 0x000fe80000100a00 */
[----:B------:R-:W-:Y:S04]  /*18ea0*/  STL.64 [R1+0x3b8], R126 ;  /* 0x0003b87e01007387 */ /* 0x000fe80000100a00 */
[----:B------:R-:W2:Y:S01]  /*18eb0*/  LDL.LU R67, [R1+0x134c] ;  /* 0x00134c0001437983 */ /* 0x000ea20000300800 */
[----:B------:R-:W-:-:S04]  /*18ec0*/  IMAD.MOV.U32 R152, RZ, RZ, R191 ;  /* 0x000000ffff987224 */ /* 0x000fc800078e00bf */
[----:B------:R-:W-:Y:S04]  /*18ed0*/  STL.64 [R1+0x3a0], R60 ;  /* 0x0003a03c01007387 */ /* 0x000fe80000100a00 */
[----:B------:R-:W-:Y:S01]  /*18ee0*/  STL.64 [R1+0x3a8], R62 ;  /* 0x0003a83e01007387 */ /* 0x000fe20000100a00 */
[----:B------:R-:W-:-:S03]  /*18ef0*/  MOV R153, R190 ;  /* 0x000000be00997202 */ /* 0x000fc60000000f00 */
[----:B------:R-:W3:Y:S04]  /*18f00*/  LDL.LU R66, [R1+0x1348] ;  /* 0x0013480001427983 */ /* 0x000ee80000300800 */
[----:B------:R-:W4:Y:S04]  /*18f10*/  LDL.LU R185, [R1+0x1344] ;  /* 0x0013440001b97983 */ /* 0x000f280000300800 */
[----:B------:R-:W1:Y:S04]  /*18f20*/  LDL.LU R184, [R1+0x1340] ;  /* 0x0013400001b87983 */ /* 0x000e680000300800 */
[----:B------:R-:W4:Y:S04]  /*18f30*/  LDL.LU R191, [R1+0x133c] ;  /* 0x00133c0001bf7983 */ /* 0x000f280000300800 */
[----:B------:R-:W4:Y:S01]  /*18f40*/  LDL.LU R190, [R1+0x1338] ;  /* 0x0013380001be7983 */ /* 0x000f220000300800 */
[----:B------:R-:W-:-:S02]  /*18f50*/  IMAD.MOV.U32 R154, RZ, RZ, R64 ;  /* 0x000000ffff9a7224 */ /* 0x000fc400078e0040 */
[----:B------:R-:W-:Y:S01]  /*18f60*/  IMAD.MOV.U32 R155, RZ, RZ, R65 ;  /* 0x000000ffff9b7224 */ /* 0x000fe200078e0041 */
[----:B------:R-:W4:Y:S01]  /*18f70*/  LDL.LU R64, [R1+0x1334] ;  /* 0x0013340001407983 */ /* 0x000f220000300800 */
[----:B------:R-:W-:-:S03]  /*18f80*/  IMAD.MOV.U32 R134, RZ, RZ, R188 ;  /* 0x000000ffff867224 */ /* 0x000fc600078e00bc */
[----:B------:R-:W4:Y:S01]  /*18f90*/  LDL.LU R65, [R1+0x1330] ;  /* 0x0013300001417983 */ /* 0x000f220000300800 */
[----:B------:R-:W-:Y:S02]  /*18fa0*/  IMAD.MOV.U32 R135, RZ, RZ, R189 ;  /* 0x000000ffff877224 */ /* 0x000fe400078e00bd */
[----:B------:R-:W-:Y:S02]  /*18fb0*/  IMAD.MOV.U32 R156, RZ, RZ, R186 ;  /* 0x000000ffff9c7224 */ /* 0x000fe400078e00ba */
[----:B------:R-:W-:Y:S01]  /*18fc0*/  IMAD.MOV.U32 R157, RZ, RZ, R180 ;  /* 0x000000ffff9d7224 */ /* 0x000fe200078e00b4 */
[----:B------:R-:W-:Y:S01]  /*18fd0*/  MOV R159, R182 ;  /* 0x000000b6009f7202 */ /* 0x000fe20000000f00 */
[----:B------:R-:W-:Y:S02]  /*18fe0*/  IMAD.MOV.U32 R158, RZ, RZ, R181 ;  /* 0x000000ffff9e7224 */ /* 0x000fe400078e00b5 */
[----:B------:R-:W-:Y:S01]  /*18ff0*/  IMAD.MOV.U32 R164, RZ, RZ, R183 ;  /* 0x000000ffffa47224 */ /* 0x000fe200078e00b7 */
[C---:B------:R-:W-:Y:S06]  /*19000*/  HMMA.1688.F32.TF32 R144, R120.reuse, R42, R56 ;  /* 0x0000002a7890723c */ /* 0x040fec0000081038 */
[----:B------:R-:W-:Y:S01]  /*19010*/  HMMA.1688.F32.TF32 R56, R120, R38, R68 ;  /* 0x000000267838723c */ /* 0x000fe20000081044 */
[----:B------:R-:W-:-:S02]  /*19020*/  IMAD.MOV.U32 R165, RZ, RZ, R176 ;  /* 0x000000ffffa57224 */ /* 0x000fc400078e00b0 */
[----:B------:R-:W-:Y:S02]  /*19030*/  IMAD.MOV.U32 R166, RZ, RZ, R177 ;  /* 0x000000ffffa67224 */ /* 0x000fe400078e00b1 */
[----:B------:R-:W-:Y:S02]  /*19040*/  IMAD.MOV.U32 R167, RZ, RZ, R178 ;  /* 0x000000ffffa77224 */ /* 0x000fe400078e00b2 */
[----:B------:R-:W-:Y:S01]  /*19050*/  IMAD.MOV.U32 R192, RZ, RZ, R232 ;  /* 0x000000ffffc07224 */ /* 0x000fe200078e00e8 */
[----:B------:R-:W-:Y:S01]  /*19060*/  MOV R194, R234 ;  /* 0x000000ea00c27202 */ /* 0x000fe20000000f00 */
[----:B------:R-:W-:Y:S02]  /*19070*/  IMAD.MOV.U32 R193, RZ, RZ, R233 ;  /* 0x000000ffffc17224 */ /* 0x000fe400078e00e9 */
[----:B------:R-:W-:Y:S02]  /*19080*/  IMAD.MOV.U32 R195, RZ, RZ, R235 ;  /* 0x000000ffffc37224 */ /* 0x000fe400078e00eb */
[----:B------:R-:W-:-:S02]  /*19090*/  IMAD.MOV.U32 R196, RZ, RZ, R204 ;  /* 0x000000ffffc47224 */ /* 0x000fc400078e00cc */
[----:B------:R-:W-:Y:S02]  /*190a0*/  IMAD.MOV.U32 R197, RZ, RZ, R205 ;  /* 0x000000ffffc57224 */ /* 0x000fe400078e00cd */
[----:B------:R-:W-:Y:S02]  /*190b0*/  IMAD.MOV.U32 R198, RZ, RZ, R206 ;  /* 0x000000ffffc67224 */ /* 0x000fe400078e00ce */
[----:B------:R-:W-:Y:S01]  /*190c0*/  IMAD.MOV.U32 R199, RZ, RZ, R207 ;  /* 0x000000ffffc77224 */ /* 0x000fe200078e00cf */
[----:B------:R-:W-:Y:S01]  /*190d0*/  MOV R229, R187 ;  /* 0x000000bb00e57202 */ /* 0x000fe20000000f00 */
[----:B------:R-:W-:Y:S02]  /*190e0*/  IMAD.MOV.U32 R228, RZ, RZ, R179 ;  /* 0x000000ffffe47224 */ /* 0x000fe400078e00b3 */
[----:B--2---:R-:W-:Y:S02]  /*190f0*/  IMAD.MOV.U32 R133, RZ, RZ, R67 ;  /* 0x000000ffff857224 */ /* 0x004fe400078e0043 */
[----:B---3--:R-:W-:-:S02]  /*19100*/  IMAD.MOV.U32 R132, RZ, RZ, R66 ;  /* 0x000000ffff847224 */ /* 0x008fc400078e0042 */
[----:B------:R-:W2:Y:S04]  /*19110*/  LDL.LU R66, [R1+0x132c] ;  /* 0x00132c0001427983 */ /* 0x000ea80000300800 */
[----:B------:R-:W2:Y:S04]  /*19120*/  LDL.LU R67, [R1+0x1328] ;  /* 0x0013280001437983 */ /* 0x000ea80000300800 */
[----:B------:R-:W3:Y:S01]  /*19130*/  LDL.LU R188, [R1+0x1324] ;  /* 0x0013240001bc7983 */ /* 0x000ee20000300800 */
[----:B-1----:R-:W-:Y:S02]  /*19140*/  IMAD.MOV.U32 R130, RZ, RZ, R184 ;  /* 0x000000ffff827224 */ /* 0x002fe400078e00b8 */
[----:B----4-:R-:W-:Y:S01]  /*19150*/  IMAD.MOV.U32 R129, RZ, RZ, R191 ;  /* 0x000000ffff817224 */ /* 0x010fe200078e00bf */
[----:B------:R-:W3:Y:S01]  /*19160*/  LDL.LU R189, [R1+0x1320] ;  /* 0x0013200001bd7983 */ /* 0x000ee20000300800 */
[----:B------:R-:W-:-:S03]  /*19170*/  MOV R128, R190 ;  /* 0x000000be00807202 */ /* 0x000fc60000000f00 */
[----:B------:R-:W3:Y:S01]  /*19180*/  LDL.LU R190, [R1+0x131c] ;  /* 0x00131c0001be7983 */ /* 0x000ee20000300800 */
[----:B------:R-:W-:-:S03]  /*19190*/  IMAD.MOV.U32 R131, RZ, RZ, R185 ;  /* 0x000000ffff837224 */ /* 0x000fc600078e00b9 */
[----:B------:R-:W3:Y:S04]  /*191a0*/  LDL.LU R191, [R1+0x1318] ;  /* 0x0013180001bf7983 */ /* 0x000ee80000300800 */
        /* <DEDUP_REMOVED lines=10> */
[----:B------:R-:W4:Y:S04]  /*19250*/  LDL.LU R232, [R1+0x12ec] ;  /* 0x0012ec0001e87983 */ /* 0x000f280000300800 */
[----:B------:R-:W4:Y:S04]  /*19260*/  LDL.LU R233, [R1+0x12e8] ;  /* 0x0012e80001e97983 */ /* 0x000f280000300800 */
[----:B------:R-:W4:Y:S04]  /*19270*/  LDL.LU R234, [R1+0x12e4] ;  /* 0x0012e40001ea7983 */ /* 0x000f280000300800 */
[----:B------:R-:W4:Y:S04]  /*19280*/  LDL.LU R235, [R1+0x12e0] ;  /* 0x0012e00001eb7983 */ /* 0x000f280000300800 */
[----:B------:R-:W3:Y:S04]  /*19290*/  LDL.LU R204, [R1+0x12dc] ;  /* 0x0012dc0001cc7983 */ /* 0x000ee80000300800 */
[----:B------:R-:W3:Y:S04]  /*192a0*/  LDL.LU R205, [R1+0x12d8] ;  /* 0x0012d80001cd7983 */ /* 0x000ee80000300800 */
[----:B------:R-:W3:Y:S01]  /*192b0*/  LDL.LU R206, [R1+0x12d4] ;  /* 0x0012d40001ce7983 */ /* 0x000ee20000300800 */
[C---:B------:R-:W-:Y:S03]  /*192c0*/  HMMA.1688.F32.TF32 R68, R120.reuse, R30, R100 ;  /* 0x0000001e7844723c */ /* 0x040fe60000081064 */
[----:B------:R-:W3:Y:S04]  /*192d0*/  LDL.LU R207, [R1+0x12d0] ;  /* 0x0012d00001cf7983 */ /* 0x000ee80000300800 */
[----:B------:R-:W3:Y:S04]  /*192e0*/  LDL.LU R179, [R1+0x12cc] ;  /* 0x0012cc0001b37983 */ /* 0x000ee80000300800 */
[----:B------:R-:W3:Y:S04]  /*192f0*/  LDL.LU R187, [R1+0x12c8] ;  /* 0x0012c80001bb7983 */ /* 0x000ee80000300800 */
[----:B------:R-:W-:Y:S04]  /*19300*/  STL.64 [R1+0x2f0], R56 ;  /* 0x0002f03801007387 */ /* 0x000fe80000100a00 */
[----:B------:R1:W-:Y:S04]  /*19310*/  STL.64 [R1+0x2f8], R58 ;  /* 0x0002f83a01007387 */ /* 0x0003e80000100a00 */
[----:B------:R-:W-:Y:S04]  /*19320*/  STL.64 [R1+0x2d0], R52 ;  /* 0x0002d03401007387 */ /* 0x000fe80000100a00 */
[----:B------:R1:W-:Y:S02]  /*19330*/  STL.64 [R1+0x2d8], R54 ;  /* 0x0002d83601007387 */ /* 0x0003e40000100a00 */
[C---:B-1----:R-:W-:Y:S06]  /*19340*/  HMMA.1688.F32.TF32 R56, R120.reuse, R26, R104 ;  /* 0x0000001a7838723c */ /* 0x042fec0000081068 */
[----:B------:R-:W-:Y:S01]  /*19350*/  HMMA.1688.F32.TF32 R52, R120, R22, R108 ;  /* 0x000000167834723c */ /* 0x000fe2000008106c */
[----:B------:R-:W-:Y:S04]  /*19360*/  STL.64 [R1+0x2b0], R68 ;  /* 0x0002b04401007387 */ /* 0x000fe80000100a00 */
[----:B------:R-:W-:-:S12]  /*19370*/  STL.64 [R1+0x2b8], R70 ;  /* 0x0002b84601007387 */ /* 0x000fd80000100a00 */
[----:B------:R-:W-:Y:S04]  /*19380*/  STL.64 [R1+0x2a0], R56 ;  /* 0x0002a03801007387 */ /* 0x000fe80000100a00 */
[----:B------:R1:W-:Y:S04]  /*19390*/  STL.64 [R1+0x2a8], R58 ;  /* 0x0002a83a01007387 */ /* 0x0003e80000100a00 */
[----:B------:R-:W-:Y:S04]  /*193a0*/  STL.64 [R1+0x280], R52 ;  /* 0x0002803401007387 */ /* 0x000fe80000100a00 */
[----:B------:R1:W-:Y:S02]  /*193b0*/  STL.64 [R1+0x288], R54 ;  /* 0x0002883601007387 */ /* 0x0003e40000100a00 */
[C---:B-1----:R-:W-:Y:S06]  /*193c0*/  HMMA.1688.F32.TF32 R56, R116.reuse, R38, R164 ;  /* 0x000000267438723c */ /* 0x042fec00000810a4 */
[----:B------:R-:W-:Y:S06]  /*193d0*/  HMMA.1688.F32.TF32 R52, R116, R34, R156 ;  /* 0x000000227434723c */ /* 0x000fec000008109c */
[----:B------:R-:W-:Y:S06]  /*193e0*/  HMMA.1688.F32.TF32 R48, R236, R226, R240 ;  /* 0x000000e2ec30723c */ /* 0x000fec00000810f0 */
[----:B------:R-:W-:Y:S01]  /*193f0*/  HMMA.1688.F32.TF32 R68, R116, R214, R96 ;  /* 0x000000d67444723c */ /* 0x000fe20000081060 */
[----:B------:R-:W-:-:S02]  /*19400*/  IMAD.MOV.U32 R240, RZ, RZ, R217 ;  /* 0x000000fffff07224 */ /* 0x000fc400078e00d9 */
[----:B------:R-:W-:Y:S02]  /*19410*/  IMAD.MOV.U32 R230, RZ, RZ, R221 ;  /* 0x000000ffffe67224 */ /* 0x000fe400078e00dd */
[----:B------:R-:W-:Y:S01]  /*19420*/  STL.64 [R1+0xa0], R56 ;  /* 0x0000a03801007387 */ /* 0x000fe20000100a00 */
[----:B------:R-:W-:Y:S02]  /*19430*/  IMAD.MOV.U32 R241, RZ, RZ, R216 ;  /* 0x000000fffff17224 */ /* 0x000fe400078e00d8 */
[----:B------:R-:W-:Y:S02]  /*19440*/  IMAD.MOV.U32 R242, RZ, RZ, R9 ;  /* 0x000000fffff27224 */ /* 0x000fe400078e0009 */
[----:B------:R-:W-:Y:S01]  /*19450*/  IMAD.MOV.U32 R231, RZ, RZ, R220 ;  /* 0x000000ffffe77224 */ /* 0x000fe200078e00dc */
[----:B------:R-:W-:Y:S01]  /*19460*/  MOV R164, R209 ;  /* 0x000000d100a47202 */ /* 0x000fe20000000f00 */
[----:B------:R-:W-:Y:S01]  /*19470*/  IMAD.MOV.U32 R243, RZ, RZ, R8 ;  /* 0x000000fffff37224 */ /* 0x000fe200078e0008 */
[C---:B------:R-:W-:Y:S01]  /*19480*/  HMMA.1688.F32.TF32 R96, R116.reuse, R30, R152 ;  /* 0x0000001e7460723c */ /* 0x040fe20000081098 */
[----:B------:R1:W-:Y:S04]  /*19490*/  STL.64 [R1+0xa8], R58 ;  /* 0x0000a83a01007387 */ /* 0x0003e80000100a00 */
[----:B------:R-:W-:Y:S04]  /*194a0*/  STL.64 [R1+0x90], R52 ;  /* 0x0000903401007387 */ /* 0x000fe80000100a00 */
[----:B------:R1:W-:Y:S02]  /*194b0*/  STL.64 [R1+0x98], R54 ;  /* 0x0000983601007387 */ /* 0x0003e40000100a00 */
[----:B-1----:R-:W-:Y:S01]  /*194c0*/  HMMA.1688.F32.TF32 R56, R116, R26, R240 ;  /* 0x0000001a7438723c */ /* 0x002fe200000810f0 */
[----:B------:R-:W-:Y:S01]  /*194d0*/  IMAD.MOV.U32 R165, RZ, RZ, R36 ;  /* 0x000000ffffa57224 */ /* 0x000fe200078e0024 */
[----:B------:R-:W-:Y:S01]  /*194e0*/  LDS R236, [R0+UR6+0x12100] ;  /* 0x0121000600ec7984 */ /* 0x000fe20008000800 */
[----:B------:R-:W-:-:S02]  /*194f0*/  IMAD.MOV.U32 R166, RZ, RZ, R44 ;  /* 0x000000ffffa67224 */ /* 0x000fc400078e002c */
[----:B------:R-:W-:Y:S01]  /*19500*/  IMAD.MOV.U32 R167, RZ, RZ, R40 ;  /* 0x000000ffffa77224 */ /* 0x000fe200078e0028 */
[----:B------:R-:W-:Y:S01]  /*19510*/  HMMA.1688.F32.TF32 R132, R120, R210, R132 ;  /* 0x000000d27884723c */ /* 0x000fe20000081084 */
[----:B------:R-:W-:Y:S04]  /*19520*/  LDS R238, [R0+UR6+0x12900] ;  /* 0x0129000600ee7984 */ /* 0x000fe80008000800 */
[----:B------:R-:W-:Y:S01]  /*19530*/  LDS R237, [R212+UR6+0x12100] ;  /* 0x01210006d4ed7984 */ /* 0x000fe20008000800 */
[----:B------:R-:W-:Y:S03]  /*19540*/  HMMA.1688.F32.TF32 R52, R116, R22, R244 ;  /* 0x000000167434723c */ /* 0x000fe600000810f4 */
[----:B------:R-:W-:Y:S04]  /*19550*/  STL.64 [R1+0x80], R96 ;  /* 0x0000806001007387 */ /* 0x000fe80000100a00 */
[----:B------:R-:W-:Y:S04]  /*19560*/  STL.64 [R1+0x88], R98 ;  /* 0x0000886201007387 */ /* 0x000fe80000100a00 */
[----:B------:R-:W3:Y:S04]  /*19570*/  LDL.LU R156, [R1+0x4a0] ;  /* 0x0004a000019c7983 */ /* 0x000ee80000300800 */
[----:B------:R-:W-:Y:S04]  /*19580*/  STL.64 [R1+0x70], R56 ;  /* 0x0000703801007387 */ /* 0x000fe80000100a00 */
[----:B------:R-:W-:Y:S04]  /*19590*/  STL.64 [R1+0x78], R58 ;  /* 0x0000783a01007387 */ /* 0x000fe80000100a00 */
[----:B------:R-:W-:Y:S04]  /*195a0*/  STL.64 [R1+0x60], R52 ;  /* 0x0000603401007387 */ /* 0x000fe80000100a00 */
[----:B------:R-:W-:Y:S04]  /*195b0*/  STL.64 [R1+0x68], R54 ;  /* 0x0000683601007387 */ /* 0x000fe80000100a00 */
[----:B------:R-:W3:Y:S04]  /*195c0*/  LDL.LU R157, [R1+0x4a4] ;  /* 0x0004a400019d7983 */ /* 0x000ee80000300800 */
[----:B------:R-:W3:Y:S04]  /*195d0*/  LDL.LU R158, [R1+0x4a8] ;  /* 0x0004a800019e7983 */ /* 0x000ee80000300800 */
[----:B------:R-:W3:Y:S04]  /*195e0*/  LDL.LU R159, [R1+0x4ac] ;  /* 0x0004ac00019f7983 */ /* 0x000ee80000300800 */
[----:B------:R-:W3:Y:S04]  /*195f0*/  LDL.LU R209, [R1+0x12c4] ;  /* 0x0012c40001d17983 */ /* 0x000ee80000300800 */
[----:B------:R-:W3:Y:S04]  /*19600*/  LDL.LU R36, [R1+0x12c0] ;  /* 0x0012c00001247983 */ /* 0x000ee80000300800 */
[----:B------:R-:W3:Y:S04]  /*19610*/  LDL.LU R44, [R1+0x12bc] ;  /* 0x0012bc00012c7983 */ /* 0x000ee80000300800 */
[----:B------:R-:W3:Y:S04]  /*19620*/  LDL.LU R40, [R1+0x12b8] ;  /* 0x0012b80001287983 */ /* 0x000ee80000300800 */
[----:B------:R-:W-:Y:S04]  /*19630*/  LDS R96, [R0+UR6+0x12000] ;  /* 0x0120000600607984 */ /* 0x000fe80008000800 */
[----:B------:R-:W-:Y:S04]  /*19640*/  LDS R98, [R0+UR6+0x12800] ;  /* 0x0128000600627984 */ /* 0x000fe80008000800 */
[----:B------:R-:W-:Y:S04]  /*19650*/  LDS R244, [R0+UR6+0x12080] ;  /* 0x0120800600f47984 */ /* 0x000fe80008000800 */
[----:B------:R-:W-:Y:S01]  /*19660*/  LDS R246, [R0+UR6+0x12880] ;  /* 0x0128800600f67984 */ /* 0x000fe20008000800 */
[C---:B------:R-:W-:Y:S03]  /*19670*/  HMMA.1688.F32.TF32 R136, R120.reuse, R46, R248 ;  /* 0x0000002e7888723c */ /* 0x040fe600000810f8 */
[----:B------:R-:W-:Y:S04]  /*19680*/  LDS R97, [R212+UR6+0x12000] ;  /* 0x01200006d4617984 */ /* 0x000fe80008000800 */
[----:B------:R-:W-:Y:S01]  /*19690*/  LDS R99, [R212+UR6+0x12800] ;  /* 0x01280006d4637984 */ /* 0x000fe20008000800 */
[C---:B------:R-:W-:Y:S03]  /*196a0*/  HMMA.1688.F32.TF32 R128, R120.reuse, R214, R128 ;  /* 0x000000d67880723c */ /* 0x040fe60000081080 */
[----:B------:R-:W-:Y:S04]  /*196b0*/  LDS R245, [R212+UR6+0x12080] ;  /* 0x01208006d4f57984 */ /* 0x000fe80008000800 */
        /* <DEDUP_REMOVED lines=11> */
[----:B------:R-:W-:Y:S01]  /*19770*/  LDS R215, [R41+UR6+0x12980] ;  /* 0x0129800629d77984 */ /* 0x000fe20008000800 */
[-C--:B--2---:R-:W-:Y:S06]  /*19780*/  HMMA.1688.F32.TF32 R180, R120, R10.reuse, R180 ;  /* 0x0000000a78b4723c */ /* 0x084fec00000810b4 */
[C---:B------:R-:W-:Y:S06]  /*19790*/  HMMA.1688.F32.TF32 R8, R116.reuse, R10, R80 ;  /* 0x0000000a7408723c */ /* 0x040fec0000081050 */
[----:B------:R-:W-:Y:S07]  /*197a0*/  HMMA.1688.F32.TF32 R80, R116, R42, R228 ;  /* 0x0000002a7450723c */ /* 0x000fee00000810e4 */
[----:B------:R-:W-:-:S02]  /*197b0*/  IMAD.MOV.U32 R228, RZ, RZ, R45 ;  /* 0x000000ffffe47224 */ /* 0x000fc400078e002d */
[----:B------:R-:W2:Y:S01]  /*197c0*/  LDL.LU R45, [R1+0x12b4] ;  /* 0x0012b400012d7983 */ /* 0x000ea20000300800 */
[----:B------:R-:W-:-:S03]  /*197d0*/  IMAD.MOV.U32 R229, RZ, RZ, R208 ;  /* 0x000000ffffe57224 */ /* 0x000fc600078e00d0 */
[----:B------:R-:W2:Y:S01]  /*197e0*/  LDL.LU R208, [R1+0x12b0] ;  /* 0x0012b00001d07983 */ /* 0x000ea20000300800 */
[----:B------:R-:W-:Y:S01]  /*197f0*/  MOV R231, R37 ;  /* 0x0000002500e77202 */ /* 0x000fe20000000f00 */
[-C--:B----4-:R-:W-:Y:S06]  /*19800*/  HMMA.1688.F32.TF32 R232, R120, R222.reuse, R232 ;  /* 0x000000de78e8723c */ /* 0x090fec00000810e8 */
[C---:B------:R-:W-:Y:S06]  /*19810*/  HMMA.1688.F32.TF32 R220, R116.reuse, R222, R72 ;  /* 0x000000de74dc723c */ /* 0x040fec0000081048 */
[----:B------:R-:W-:Y:S01]  /*19820*/  HMMA.1688.F32.TF32 R72, R116, R210, R196 ;  /* 0x000000d27448723c */ /* 0x000fe200000810c4 */
[----:B------:R-:W-:Y:S04]  /*19830*/  LDS R210, [R0+UR6+0x12980] ;  /* 0x0129800600d27984 */ /* 0x000fe80008000800 */
[----:B------:R-:W-:Y:S01]  /*19840*/  LDS R211, [R212+UR6+0x12980] ;  /* 0x01298006d4d37984 */ /* 0x000fe20008000800 */
[-C--:B---3--:R-:W-:Y:S06]  /*19850*/  HMMA.1688.F32.TF32 R176, R120, R218.reuse, R176 ;  /* 0x000000da78b0723c */ /* 0x088fec00000810b0 */
[C---:B------:R-:W-:Y:S06]  /*19860*/  HMMA.1688.F32.TF32 R216, R116.reuse, R218, R76 ;  /* 0x000000da74d8723c */ /* 0x040fec000008104c */
[----:B------:R-:W-:Y:S01]  /*19870*/  HMMA.1688.F32.TF32 R76, R116, R46, R192 ;  /* 0x0000002e744c723c */ /* 0x000fe200000810c0 */
[----:B------:R-:W-:-:S02]  /*19880*/  IMAD.MOV.U32 R230, RZ, RZ, R209 ;  /* 0x000000ffffe67224 */ /* 0x000fc400078e00d1 */
[----:B------:R-:W3:Y:S04]  /*19890*/  LDL.LU R209, [R1+0x12ac] ;  /* 0x0012ac0001d17983 */ /* 0x000ee80000300800 */
[----:B------:R-:W-:Y:S01]  /*198a0*/  IMAD.MOV.U32 R194, RZ, RZ, R36 ;  /* 0x000000ffffc27224 */ /* 0x000fe200078e0024 */
[----:B------:R-:W4:Y:S01]  /*198b0*/  LDL.LU R37, [R1+0x12a8] ;  /* 0x0012a80001257983 */ /* 0x000f220000300800 */
[----:B------:R-:W-:-:S03]  /*198c0*/  IMAD.MOV.U32 R192, RZ, RZ, R44 ;  /* 0x000000ffffc07224 */ /* 0x000fc600078e002c */
[----:B------:R-:W3:Y:S01]  /*198d0*/  LDL.LU R44, [R1+0x12a4] ;  /* 0x0012a400012c7983 */ /* 0x000ee20000300800 */
[----:B------:R-:W-:-:S03]  /*198e0*/  IMAD.MOV.U32 R193, RZ, RZ, R40 ;  /* 0x000000ffffc17224 */ /* 0x000fc600078e0028 */
[----:B------:R-:W4:Y:S04]  /*198f0*/  LDL.LU R40, [R1+0x12a0] ;  /* 0x0012a00001287983 */ /* 0x000f280000300800 */
[----:B------:R-:W4:Y:S04]  /*19900*/  LDL.LU R36, [R1+0x129c] ;  /* 0x00129c0001247983 */ /* 0x000f280000300800 */
[----:B------:R-:W4:Y:S04]  /*19910*/  LDL.LU R195, [R1+0x2ec] ;  /* 0x0002ec0001c37983 */ /* 0x000f280000300800 */
[----:B------:R-:W4:Y:S04]  /*19920*/  LDL.LU R196, [R1+0x450] ;  /* 0x0004500001c47983 */ /* 0x000f280000300800 */
[----:B------:R-:W-:Y:S01]  /*19930*/  STL [R1+0x1238], R0 ;  /* 0x0012380001007387 */ /* 0x000fe20000100800 */
[----:B--2---:R-:W-:-:S03]  /*19940*/  IMAD.MOV.U32 R198, RZ, RZ, R208 ;  /* 0x000000ffffc67224 */ /* 0x004fc600078e00d0 */
[----:B------:R1:W-:Y:S04]  /*19950*/  LDS R208, [R0+UR6+0x12180] ;  /* 0x0121800600d07984 */ /* 0x0003e80008000800 */
[----:B-1----:R-:W2:Y:S01]  /*19960*/  LDL R0, [R1+0x94c] ;  /* 0x00094c0001007983 */ /* 0x002ea20000100800 */
[----:B------:R-:W-:Y:S01]  /*19970*/  IMAD.MOV.U32 R199, RZ, RZ, R45 ;  /* 0x000000ffffc77224 */ /* 0x000fe200078e002d */
[-C--:B------:R-:W-:Y:S02]  /*19980*/  HMMA.1688.F32.TF32 R124, R120, R226.reuse, R204 ;  /* 0x000000e2787c723c */ /* 0x080fe400000810cc */
[----:B------:R-:W-:Y:S04]  /*19990*/  LDS R204, [R213+UR6+0x12100] ;  /* 0x01210006d5cc7984 */ /* 0x000fe80008000800 */
[----:B------:R-:W-:Y:S04]  /*199a0*/  LDS R206, [R213+UR6+0x12900] ;  /* 0x01290006d5ce7984 */ /* 0x000fe80008000800 */
[----:B------:R-:W-:Y:S04]  /*199b0*/  LDS R205, [R41+UR6+0x12100] ;  /* 0x0121000629cd7984 */ /* 0x000fe80008000800 */
[----:B------:R-:W-:Y:S01]  /*199c0*/  LDS R207, [R41+UR6+0x12900] ;  /* 0x0129000629cf7984 */ /* 0x000fe20008000800 */
[----:B------:R-:W-:Y:S01]  /*199d0*/  HMMA.1688.F32.TF32 R112, R116, R226, R112 ;  /* 0x000000e27470723c */ /* 0x000fe20000081070 */
[----:B---3--:R-:W-:Y:S01]  /*199e0*/  MOV R200, R44 ;  /* 0x0000002c00c87202 */ /* 0x008fe20000000f00 */
[----:B------:R-:W-:-:S02]  /*199f0*/  IMAD.MOV.U32 R197, RZ, RZ, R209 ;  /* 0x000000ffffc57224 */ /* 0x000fc400078e00d1 */
[----:B------:R-:W-:Y:S01]  /*19a00*/  LDS R209, [R212+UR6+0x12180] ;  /* 0x01218006d4d17984 */ /* 0x000fe20008000800 */
[----:B----4-:R-:W-:-:S03]  /*19a10*/  IMAD.MOV.U32 R201, RZ, RZ, R40 ;  /* 0x000000ffffc97224 */ /* 0x010fc600078e0028 */
[----:B------:R-:W-:Y:S01]  /*19a20*/  LDS R212, [R213+UR6+0x12180] ;  /* 0x01218006d5d47984 */ /* 0x000fe20008000800 */
[----:B------:R-:W-:-:S03]  /*19a30*/  IMAD.MOV.U32 R202, RZ, RZ, R37 ;  /* 0x000000ffffca7224 */ /* 0x000fc600078e0025 */
[----:B------:R-:W-:Y:S01]  /*19a40*/  LDS R213, [R41+UR6+0x12180] ;  /* 0x0121800629d57984 */ /* 0x000fe20008000800 */
[----:B------:R-:W-:-:S03]  /*19a50*/  IMAD.MOV.U32 R203, RZ, RZ, R36 ;  /* 0x000000ffffcb7224 */ /* 0x000fc600078e0024 */
[----:B--2---:R-:W1:Y:S04]  /*19a60*/  LDSM.16.M88.4 R44, [R0+UR11] ;  /* 0x0000000b002c783b */ /* 0x004e680008000200 */
[----:B------:R-:W2:Y:S04]  /*19a70*/  LDSM.16.M88.4 R40, [R0+UR11+0x800] ;  /* 0x0008000b0028783b */ /* 0x000ea80008000200 */
[----:B------:R-:W3:Y:S01]  /*19a80*/  LDSM.16.M88.4 R36, [R0+UR11+0x1000] ;  /* 0x0010000b0024783b */ /* 0x000ee20008000200 */
[-C--:B-1----:R-:W-:Y:S03]  /*19a90*/  HMMA.1688.F32.TF32 R56, R96, R44.reuse, R200 ;  /* 0x0000002c6038723c */ /* 0x082fe600000810c8 */
[----:B------:R-:W-:Y:S04]  /*19aa0*/  STL [R1+0x119c], R46 ;  /* 0x00119c2e01007387 */ /* 0x000fe80000100800 */
[----:B------:R-:W-:Y:S04]  /*19ab0*/  STL [R1+0x1198], R47 ;  /* 0x0011982f01007387 */ /* 0x000fe80000100800 */
[----:B--2---:R-:W-:Y:S01]  /*19ac0*/  STL [R1+0x11a0], R42 ;  /* 0x0011a02a01007387 */ /* 0x004fe20000100800 */
[-C--:B------:R-:W-:Y:S03]  /*19ad0*/  HMMA.1688.F32.TF32 R52, R152, R44.reuse, R196 ;  /* 0x0000002c9834723c */ /* 0x080fe600000810c4 */
[----:B------:R-:W-:Y:S04]  /*19ae0*/  STL [R1+0x1164], R43 ;  /* 0x0011642b01007387 */ /* 0x000fe80000100800 */
[----:B---3--:R-:W-:Y:S04]  /*19af0*/  STL [R1+0x11a4], R38 ;  /* 0x0011a42601007387 */ /* 0x008fe80000100800 */
[----:B------:R-:W-:Y:S04]  /*19b00*/  STL [R1+0x1160], R39 ;  /* 0x0011602701007387 */ /* 0x000fe80000100800 */
[----:B------:R-:W-:Y:S04]  /*19b10*/  STL.64 [R1+0x50], R56 ;  /* 0x0000503801007387 */ /* 0x000fe80000100a00 */
[----:B------:R1:W-:Y:S02]  /*19b20*/  STL.64 [R1+0x58], R58 ;  /* 0x0000583a01007387 */ /* 0x0003e40000100a00 */
[----:B-1----:R-:W-:Y:S03]  /*19b30*/  HMMA.1688.F32.TF32 R56, R244, R44, R192 ;  /* 0x0000002cf438723c */ /* 0x002fe600000810c0 */
[----:B------:R-:W-:Y:S01]  /*19b40*/  IMAD.MOV.U32 R38, RZ, RZ, R52 ;  /* 0x000000ffff267224 */ /* 0x000fe200078e0034 */
[----:B------:R-:W-:Y:S01]  /*19b50*/  MOV R47, R55 ;  /* 0x00000037002f7202 */ /* 0x000fe20000000f00 */
[----:B------:R-:W-:-:S02]  /*19b60*/  IMAD.MOV.U32 R42, RZ, RZ, R53 ;  /* 0x000000ffff2a7224 */ /* 0x000fc400078e0035 */
[----:B------:R-:W-:Y:S01]  /*19b70*/  IMAD.MOV.U32 R46, RZ, RZ, R54 ;  /* 0x000000ffff2e7224 */ /* 0x000fe200078e0036 */
[-C--:B------:R-:W-:Y:S06]  /*19b80*/  HMMA.1688.F32.TF32 R100, R240, R44.reuse, R228 ;  /* 0x0000002cf064723c */ /* 0x080fec00000810e4 */
[-C--:B------:R-:W-:Y:S09]  /*19b90*/  HMMA.1688.F32.TF32 R52, R236, R44.reuse, R164 ;  /* 0x0000002cec34723c */ /* 0x080ff200000810a4 */
[----:B------:R-:W-:Y:S04]  /*19ba0*/  STL.64 [R1+0xb0], R56 ;  /* 0x0000b03801007387 */ /* 0x000fe80000100a00 */
[----:B------:R1:W-:Y:S02]  /*19bb0*/  STL.64 [R1+0xb8], R58 ;  /* 0x0000b83a01007387 */ /* 0x0003e40000100a00 */
[-C--:B-1----:R-:W-:Y:S06]  /*19bc0*/  HMMA.1688.F32.TF32 R56, R204, R44.reuse, R48 ;  /* 0x0000002ccc38723c */ /* 0x082fec0000081030 */
[-C--:B------:R-:W-:Y:S01]  /*19bd0*/  HMMA.1688.F32.TF32 R48, R208, R44.reuse, R124 ;  /* 0x0000002cd030723c */ /* 0x080fe2000008107c */
[----:B------:R-:W-:Y:S04]  /*19be0*/  STL.64 [R1+0x5a0], R100 ;  /* 0x0005a06401007387 */ /* 0x000fe80000100a00 */
[----:B------:R-:W-:Y:S04]  /*19bf0*/  STL.64 [R1+0x5a8], R102 ;  /* 0x0005a86601007387 */ /* 0x000fe80000100a00 */
[----:B------:R-:W-:Y:S04]  /*19c00*/  STL.64 [R1+0x690], R52 ;  /* 0x0006903401007387 */ /* 0x000fe80000100a00 */
[----:B------:R1:W-:Y:S04]  /*19c10*/  STL.64 [R1+0x698], R54 ;  /* 0x0006983601007387 */ /* 0x0003e80000100a00 */
[----:B------:R-:W-:Y:S04]  /*19c20*/  STL.64 [R1+0x800], R56 ;  /* 0x0008003801007387 */ /* 0x000fe80000100a00 */
[----:B------:R-:W-:Y:S04]  /*19c30*/  STL.64 [R1+0x808], R58 ;  /* 0x0008083a01007387 */ /* 0x000fe80000100a00 */
[----:B------:R-:W-:Y:S01]  /*19c40*/  STL.64 [R1+0x11b0], R46 ;  /* 0x0011b02e01007387 */ /* 0x000fe20000100a00 */
[----:B-1----:R-:W-:Y:S03]  /*19c50*/  HMMA.1688.F32.TF32 R52, R212, R44, R112 ;  /* 0x0000002cd434723c */ /* 0x002fe60000081070 */
[----:B------:R-:W-:Y:S04]  /*19c60*/  STL.64 [R1+0x8b0], R48 ;  /* 0x0008b03001007387 */ /* 0x000fe80000100a00 */
[----:B------:R1:W-:Y:S02]  /*19c70*/  STL.64 [R1+0x8b8], R50 ;  /* 0x0008b83201007387 */ /* 0x0003e40000100a00 */
[----:B-1----:R-:W-:-:S14]  /*19c80*/  HMMA.1688.F32.TF32 R48, R96, R40, R156 ;  /* 0x000000286030723c */ /* 0x002fdc000008109c */
[----:B------:R1:W-:Y:S04]  /*19c90*/  STL.64 [R1+0x930], R52 ;  /* 0x0009303401007387 */ /* 0x0003e80000100a00 */
[----:B------:R2:W-:Y:S01]  /*19ca0*/  STL.64 [R1+0x938], R54 ;  /* 0x0009383601007387 */ /* 0x0005e20000100a00 */
[----:B------:R-:W-:Y:S02]  /*19cb0*/  IMAD.MOV.U32 R56, RZ, RZ, R24 ;  /* 0x000000ffff387224 */ /* 0x000fe400078e0018 */
[----:B------:R-:W-:Y:S02]  /*19cc0*/  IMAD.MOV.U32 R57, RZ, RZ, R25 ;  /* 0x000000ffff397224 */ /* 0x000fe400078e0019 */
[----:B------:R-:W-:Y:S04]  /*19cd0*/  STL.64 [R1+0x8], R50 ;  /* 0x0000083201007387 */ /* 0x000fe80000100a00 */
        /* <DEDUP_REMOVED lines=9> */
[----:B------:R-:W3:Y:S01]  /*19d70*/  LDL.LU R25, [R1+0x1294] ;  /* 0x0012940001197983 */ /* 0x000ee20000300800 */
[----:B-1----:R-:W-:-:S03]  /*19d80*/  IMAD.MOV.U32 R52, RZ, RZ, R20 ;  /* 0x000000ffff347224 */ /* 0x002fc600078e0014 */
[----:B------:R-:W4:Y:S01]  /*19d90*/  LDL.LU R58, [R1+0x128] ;  /* 0x00012800013a7983 */ /* 0x000f220000300800 */
[----:B------:R-:W-:-:S03]  /*19da0*/  IMAD.MOV.U32 R53, RZ, RZ, R21 ;  /* 0x000000ffff357224 */ /* 0x000fc600078e0015 */
[----:B------:R-:W4:Y:S04]  /*19db0*/  LDL.LU R59, [R1+0x12c] ;  /* 0x00012c00013b7983 */ /* 0x000f280000300800 */
[----:B------:R-:W4:Y:S04]  /*19dc0*/  LDL.LU R20, [R1+0x1290] ;  /* 0x0012900001147983 */ /* 0x000f280000300800 */
[----:B------:R-:W4:Y:S01]  /*19dd0*/  LDL.LU R21, [R1+0x128c] ;  /* 0x00128c0001157983 */ /* 0x000f220000300800 */
[----:B------:R-:W-:Y:S01]  /*19de0*/  HMMA.1688.F32.TF32 R60, R120, R14, R188 ;  /* 0x0000000e783c723c */ /* 0x000fe200000810bc */
[----:B------:R-:W-:-:S02]  /*19df0*/  IMAD.MOV.U32 R192, RZ, RZ, R28 ;  /* 0x000000ffffc07224 */ /* 0x000fc400078e001c */
[----:B------:R-:W-:Y:S02]  /*19e00*/  IMAD.MOV.U32 R193, RZ, RZ, R29 ;  /* 0x000000ffffc17224 */ /* 0x000fe400078e001d */
[----:B------:R-:W-:Y:S02]  /*19e10*/  IMAD.MOV.U32 R194, RZ, RZ, R33 ;  /* 0x000000ffffc27224 */ /* 0x000fe400078e0021 */
[----:B------:R-:W-:Y:S01]  /*19e20*/  IMAD.MOV.U32 R195, RZ, RZ, R32 ;  /* 0x000000ffffc37224 */ /* 0x000fe200078e0020 */
[----:B--2---:R-:W-:Y:S02]  /*19e30*/  MOV R54, R24 ;  /* 0x0000001800367202 */ /* 0x004fe40000000f00 */
[----:B------:R-:W2:Y:S01]  /*19e40*/  LDL.LU R24, [R1+0x1288] ;  /* 0x0012880001187983 */ /* 0x000ea20000300800 */
[----:B---3--:R-:W-:-:S03]  /*19e50*/  IMAD.MOV.U32 R55, RZ, RZ, R25 ;  /* 0x000000ffff377224 */ /* 0x008fc600078e0019 */
[----:B------:R-:W3:Y:S04]  /*19e60*/  LDL.LU R25, [R1+0x1284] ;  /* 0x0012840001197983 */ /* 0x000ee80000300800 */
        /* <DEDUP_REMOVED lines=23> */
[----:B------:R-:W3:Y:S01]  /*19fe0*/  LDL.LU R167, [R1+0x46c] ;  /* 0x00046c0001a77983 */ /* 0x000ee20000300800 */
[----:B------:R-:W-:Y:S07]  /*19ff0*/  HMMA.1688.F32.TF32 R100, R152, R40, R156 ;  /* 0x000000289864723c */ /* 0x000fee000008109c */
[----:B----4-:R-:W-:-:S02]  /*1a000*/  IMAD.MOV.U32 R158, RZ, RZ, R21 ;  /* 0x000000ffff9e7224 */ /* 0x010fc400078e0015 */
[----:B------:R-:W-:Y:S02]  /*1a010*/  IMAD.MOV.U32 R159, RZ, RZ, R20 ;  /* 0x000000ffff9f7224 */ /* 0x000fe400078e0014 */
[----:B------:R-:W-:-:S12]  /*1a020*/  HMMA.1688.F32.TF32 R20, R236, R40, R56 ;  /* 0x00000028ec14723c */ /* 0x000fd80000081038 */
[----:B------:R-:W-:Y:S04]  /*1a030*/  STL.64 [R1+0x1158], R102 ;  /* 0x0011586601007387 */ /* 0x000fe80000100a00 */
[----:B------:R-:W-:Y:S01]  /*1a040*/  STL.64 [R1+0x1150], R100 ;  /* 0x0011506401007387 */ /* 0x000fe20000100a00 */
[----:B------:R-:W-:Y:S02]  /*1a050*/  IMAD.MOV.U32 R43, RZ, RZ, R48 ;  /* 0x000000ffff2b7224 */ /* 0x000fe400078e0030 */
[----:B------:R-:W-:Y:S01]  /*1a060*/  IMAD.MOV.U32 R39, RZ, RZ, R49 ;  /* 0x000000ffff277224 */ /* 0x000fe200078e0031 */
[C---:B------:R-:W-:Y:S06]  /*1a070*/  HMMA.1688.F32.TF32 R184, R120.reuse, R18, R184 ;  /* 0x0000001278b8723c */ /* 0x040fec00000810b8 */
[----:B------:R-:W-:Y:S01]  /*1a080*/  HMMA.1688.F32.TF32 R64, R120, R6, R64 ;  /* 0x000000067840723c */ /* 0x000fe20000081040 */
[----:B--2---:R-:W-:-:S02]  /*1a090*/  IMAD.MOV.U32 R157, RZ, RZ, R24 ;  /* 0x000000ffff9d7224 */ /* 0x004fc400078e0018 */
[----:B---3--:R-:W-:-:S03]  /*1a0a0*/  IMAD.MOV.U32 R156, RZ, RZ, R25 ;  /* 0x000000ffff9c7224 */ /* 0x008fc600078e0019 */
[----:B------:R-:W-:Y:S01]  /*1a0b0*/  HMMA.1688.F32.TF32 R24, R240, R40, R52 ;  /* 0x00000028f018723c */ /* 0x000fe20000081034 */
[----:B------:R-:W-:Y:S02]  /*1a0c0*/  IMAD.MOV.U32 R231, RZ, RZ, R28 ;  /* 0x000000ffffe77224 */ /* 0x000fe400078e001c */
[----:B------:R-:W-:-:S03]  /*1a0d0*/  IMAD.MOV.U32 R230, RZ, RZ, R29 ;  /* 0x000000ffffe67224 */ /* 0x000fc600078e001d */
[----:B------:R-:W-:Y:S01]  /*1a0e0*/  HMMA.1688.F32.TF32 R28, R244, R40, R104 ;  /* 0x00000028f41c723c */ /* 0x000fe20000081068 */
[----:B------:R-:W-:-:S15]  /*1a0f0*/  IMAD.MOV.U32 R228, RZ, RZ, R33 ;  /* 0x000000ffffe47224 */ /* 0x000fde00078e0021 */
[----:B------:R-:W-:-:S07]  /*1a100*/  NOP ;  /* 0x0000000000007918 */ /* 0x000fce0000000000 */
[----:B------:R-:W-:Y:S04]  /*1a110*/  STL.64 [R1+0x30], R28 ;  /* 0x0000301c01007387 */ /* 0x000fe80000100a00 */
[----:B------:R1:W-:Y:S04]  /*1a120*/  STL.64 [R1+0x38], R30 ;  /* 0x0000381e01007387 */ /* 0x0003e80000100a00 */
[----:B------:R-:W-:Y:S04]  /*1a130*/  STL.64 [R1+0x530], R24 ;  /* 0x0005301801007387 */ /* 0x000fe80000100a00 */
[----:B------:R2:W-:Y:S01]  /*1a140*/  STL.64 [R1+0x538], R26 ;  /* 0x0005381a01007387 */ /* 0x0005e20000100a00 */
[-C--:B-1----:R-:W-:Y:S03]  /*1a150*/  HMMA.1688.F32.TF32 R28, R204, R40.reuse, R140 ;  /* 0x00000028cc1c723c */ /* 0x082fe6000008108c */
[----:B------:R-:W-:Y:S04]  /*1a160*/  STL.64 [R1+0x650], R20 ;  /* 0x0006501401007387 */ /* 0x000fe80000100a00 */
[----:B------:R1:W-:Y:S01]  /*1a170*/  STL.64 [R1+0x658], R22 ;  /* 0x0006581601007387 */ /* 0x0003e20000100a00 */
[-C--:B--2---:R-:W-:Y:S06]  /*1a180*/  HMMA.1688.F32.TF32 R24, R208, R40.reuse, R232 ;  /* 0x00000028d018723c */ /* 0x084fec00000810e8 */
[----:B-1----:R-:W-:Y:S01]  /*1a190*/  HMMA.1688.F32.TF32 R20, R212, R40, R220 ;  /* 0x00000028d414723c */ /* 0x002fe200000810dc */
[----:B------:R-:W-:-:S02]  /*1a1a0*/  MOV R229, R32 ;  /* 0x0000002000e57202 */ /* 0x000fc40000000f00 */
[----:B------:R-:W1:Y:S03]  /*1a1b0*/  LDSM.16.M88.4 R32, [R0+UR11+0x1800] ;  /* 0x0018000b0020783b */ /* 0x000e660008000200 */
[-C--:B------:R-:W-:Y:S03]  /*1a1c0*/  HMMA.1688.F32.TF32 R248, R96, R36.reuse, R248 ;  /* 0x0000002460f8723c */ /* 0x080fe600000810f8 */
[----:B------:R-:W-:Y:S04]  /*1a1d0*/  STL.64 [R1+0x770], R28 ;  /* 0x0007701c01007387 */ /* 0x000fe80000100a00 */
[----:B------:R2:W-:Y:S01]  /*1a1e0*/  STL.64 [R1+0x778], R30 ;  /* 0x0007781e01007387 */ /* 0x0005e20000100a00 */
[-C--:B------:R-:W-:Y:S03]  /*1a1f0*/  HMMA.1688.F32.TF32 R104, R152, R36.reuse, R188 ;  /* 0x000000249868723c */ /* 0x080fe600000810bc */
[----:B------:R-:W-:Y:S04]  /*1a200*/  STL.64 [R1+0x11a8], R42 ;  /* 0x0011a82a01007387 */ /* 0x000fe80000100a00 */
[----:B------:R-:W-:Y:S01]  /*1a210*/  STL.64 [R1+0x890], R24 ;  /* 0x0008901801007387 */ /* 0x000fe20000100a00 */
[-C--:B--2---:R-:W-:Y:S03]  /*1a220*/  HMMA.1688.F32.TF32 R28, R244, R36.reuse, R200 ;  /* 0x00000024f41c723c */ /* 0x084fe600000810c8 */
[----:B------:R2:W-:Y:S04]  /*1a230*/  STL.64 [R1+0x898], R26 ;  /* 0x0008981a01007387 */ /* 0x0005e80000100a00 */
[----:B------:R-:W-:Y:S04]  /*1a240*/  STL.64 [R1+0x920], R20 ;  /* 0x0009201401007387 */ /* 0x000fe80000100a00 */
[----:B------:R3:W-:Y:S01]  /*1a250*/  STL.64 [R1+0x928], R22 ;  /* 0x0009281601007387 */ /* 0x0007e20000100a00 */
[-C--:B--2---:R-:W-:Y:S06]  /*1a260*/  HMMA.1688.F32.TF32 R24, R240, R36.reuse, R196 ;  /* 0x00000024f018723c */ /* 0x084fec00000810c4 */
[-C--:B---3--:R-:W-:Y:S01]  /*1a270*/  HMMA.1688.F32.TF32 R20, R236, R36.reuse, R192 ;  /* 0x00000024ec14723c */ /* 0x088fe200000810c0 */
        /* <DEDUP_REMOVED lines=8> */
[-C--:B--2---:R-:W-:Y:S03]  /*1a300*/  HMMA.1688.F32.TF32 R28, R204, R36.reuse, R160 ;  /* 0x00000024cc1c723c */ /* 0x084fe600000810a0 */
[----:B------:R-:W-:Y:S04]  /*1a310*/  STL.64 [R1+0x5c0], R20 ;  /* 0x0005c01401007387 */ /* 0x000fe80000100a00 */
[----:B------:R2:W-:Y:S01]  /*1a320*/  STL.64 [R1+0x5c8], R22 ;  /* 0x0005c81601007387 */ /* 0x0005e20000100a00 */
[----:B---3--:R-:W-:Y:S06]  /*1a330*/  HMMA.1688.F32.TF32 R24, R208, R36, R176 ;  /* 0x00000024d018723c */ /* 0x008fec00000810b0 */
[----:B-1----:R-:W-:Y:S06]  /*1a340*/  HMMA.1688.F32.TF32 R48, R96, R32, R228 ;  /* 0x000000206030723c */ /* 0x002fec00000810e4 */
[----:B--2---:R-:W-:Y:S06]  /*1a350*/  HMMA.1688.F32.TF32 R20, R212, R36, R216 ;  /* 0x00000024d414723c */ /* 0x004fec00000810d8 */
[-C--:B------:R-:W-:Y:S01]  /*1a360*/  HMMA.1688.F32.TF32 R108, R152, R32.reuse, R164 ;  /* 0x00000020986c723c */ /* 0x080fe200000810a4 */
[----:B------:R-:W-:Y:S04]  /*1a370*/  STL.64 [R1+0x730], R28 ;  /* 0x0007301c01007387 */ /* 0x000fe80000100a00 */
[----:B------:R-:W-:Y:S04]  /*1a380*/  STL.64 [R1+0x738], R30 ;  /* 0x0007381e01007387 */ /* 0x000fe80000100a00 */
[----:B------:R1:W-:Y:S04]  /*1a390*/  STL.64 [R1+0x11b8], R38 ;  /* 0x0011b82601007387 */ /* 0x0003e80000100a00 */
        /* <DEDUP_REMOVED lines=28> */
[----:B------:R-:W1:Y:S04]  /*1a560*/  LDL.LU R112, [R1+0x210] ;  /* 0x0002100001707983 */ /* 0x000e680000300800 */
[----:B------:R-:W1:Y:S04]  /*1a570*/  LDL.LU R113, [R1+0x214] ;  /* 0x0002140001717983 */ /* 0x000e680000300800 */
[----:B------:R-:W1:Y:S04]  /*1a580*/  LDL.LU R114, [R1+0x218] ;  /* 0x0002180001727983 */ /* 0x000e680000300800 */
[----:B------:R-:W1:Y:S04]  /*1a590*/  LDL.LU R115, [R1+0x21c] ;  /* 0x00021c0001737983 */ /* 0x000e680000300800 */
[----:B------:R-:W4:Y:S04]  /*1a5a0*/  LDL.LU R52, [R1+0x500] ;  /* 0x0005000001347983 */ /* 0x000f280000300800 */
[----:B------:R-:W4:Y:S04]  /*1a5b0*/  LDL.LU R53, [R1+0x504] ;  /* 0x0005040001357983 */ /* 0x000f280000300800 */
[----:B------:R-:W4:Y:S04]  /*1a5c0*/  LDL.LU R54, [R1+0x508] ;  /* 0x0005080001367983 */ /* 0x000f280000300800 */
[----:B------:R-:W4:Y:S01]  /*1a5d0*/  LDL.LU R55, [R1+0x50c] ;  /* 0x00050c0001377983 */ /* 0x000f220000300800 */
[----:B------:R-:W-:Y:S03]  /*1a5e0*/  HMMA.1688.F32.TF32 R160, R244, R32, R156 ;  /* 0x00000020f4a0723c */ /* 0x000fe6000008109c */
[----:B------:R-:W2:Y:S04]  /*1a5f0*/  LDL.LU R156, [R1+0x440] ;  /* 0x00044000019c7983 */ /* 0x000ea80000300800 */
[----:B------:R-:W2:Y:S01]  /*1a600*/  LDL.LU R157, [R1+0x444] ;  /* 0x00044400019d7983 */ /* 0x000ea20000300800 */
[C---:B------:R-:W-:Y:S03]  /*1a610*/  HMMA.1688.F32.TF32 R84, R116.reuse, R18, R84 ;  /* 0x000000127454723c */ /* 0x040fe60000081054 */
[----:B------:R-:W2:Y:S03]  /*1a620*/  LDL.LU R158, [R1+0x448] ;  /* 0x00044800019e7983 */ /* 0x000ea60000300800 */
[C---:B------:R-:W-:Y:S01]  /*1a630*/  HMMA.1688.F32.TF32 R88, R116.reuse, R14, R88 ;  /* 0x0000000e7458723c */ /* 0x040fe20000081058 */
[----:B------:R-:W2:Y:S05]  /*1a640*/  LDL.LU R159, [R1+0x44c] ;  /* 0x00044c00019f7983 */ /* 0x000eaa0000300800 */
[----:B------:R-:W-:Y:S01]  /*1a650*/  HMMA.1688.F32.TF32 R92, R116, R6, R92 ;  /* 0x00000006745c723c */ /* 0x000fe2000008105c */
[----:B------:R-:W2:Y:S04]  /*1a660*/  LDL.LU R116, [R1+0x260] ;  /* 0x0002600001747983 */ /* 0x000ea80000300800 */
[----:B------:R-:W2:Y:S04]  /*1a670*/  LDL.LU R117, [R1+0x264] ;  /* 0x0002640001757983 */ /* 0x000ea80000300800 */
[----:B------:R-:W2:Y:S04]  /*1a680*/  LDL.LU R118, [R1+0x268] ;  /* 0x0002680001767983 */ /* 0x000ea80000300800 */
[----:B------:R-:W2:Y:S01]  /*1a690*/  LDL.LU R119, [R1+0x26c] ;  /* 0x00026c0001777983 */ /* 0x000ea20000300800 */
[----:B------:R-:W-:-:S02]  /*1a6a0*/  IMAD.MOV.U32 R56, RZ, RZ, R4 ;  /* 0x000000ffff387224 */ /* 0x000fc400078e0004 */
[----:B------:R-:W-:Y:S01]  /*1a6b0*/  IMAD.MOV.U32 R57, RZ, RZ, R5 ;  /* 0x000000ffff397224 */ /* 0x000fe200078e0005 */
[----:B------:R-:W2:Y:S01]  /*1a6c0*/  LDL.LU R4, [R1+0x1270] ;  /* 0x0012700001047983 */ /* 0x000ea20000300800 */
[----:B------:R-:W-:Y:S01]  /*1a6d0*/  IMAD.MOV.U32 R58, RZ, RZ, R13 ;  /* 0x000000ffff3a7224 */ /* 0x000fe200078e000d */
[----:B------:R-:W-:Y:S02]  /*1a6e0*/  MOV R59, R12 ;  /* 0x0000000c003b7202 */ /* 0x000fe40000000f00 */
[----:B------:R-:W2:Y:S04]  /*1a6f0*/  LDL.LU R5, [R1+0x126c] ;  /* 0x00126c0001057983 */ /* 0x000ea80000300800 */
[----:B------:R-:W2:Y:S04]  /*1a700*/  LDL.LU R13, [R1+0x1268] ;  /* 0x00126800010d7983 */ /* 0x000ea80000300800 */
[----:B------:R-:W2:Y:S04]  /*1a710*/  LDL.LU R12, [R1+0x1264] ;  /* 0x00126400010c7983 */ /* 0x000ea80000300800 */
        /* <DEDUP_REMOVED lines=15> */
[----:B------:R-:W2:Y:S04]  /*1a810*/  LDL.LU R195, [R1+0x1dc] ;  /* 0x0001dc0001c37983 */ /* 0x000ea80000300800 */
[----:B------:R-:W4:Y:S01]  /*1a820*/  LDSM.16.M88.4 R28, [R0+UR11+0x2000] ;  /* 0x0020000b001c783b */ /* 0x000f220008000200 */
[-C--:B------:R-:W-:Y:S03]  /*1a830*/  HMMA.1688.F32.TF32 R40, R204, R32.reuse, R172 ;  /* 0x00000020cc28723c */ /* 0x080fe600000810ac */
[----:B------:R-:W-:Y:S04]  /*1a840*/  STL.64 [R1+0x11d8], R162 ;  /* 0x0011d8a201007387 */ /* 0x000fe80000100a00 */
[----:B------:R-:W-:Y:S01]  /*1a850*/  STL.64 [R1+0x11d0], R160 ;  /* 0x0011d0a001007387 */ /* 0x000fe20000100a00 */
[-C--:B------:R-:W-:Y:S03]  /*1a860*/  HMMA.1688.F32.TF32 R8, R212, R32.reuse, R8 ;  /* 0x00000020d408723c */ /* 0x080fe60000081008 */
[----:B------:R-:W2:Y:S04]  /*1a870*/  LDSM.16.M88.4 R24, [R0+UR11+0x2800] ;  /* 0x0028000b0018783b */ /* 0x000ea80008000200 */
[----:B------:R-:W2:Y:S01]  /*1a880*/  LDSM.16.M88.4 R20, [R0+UR11+0x3000] ;  /* 0x0030000b0014783b */ /* 0x000ea20008000200 */
[-C--:B-1----:R-:W-:Y:S06]  /*1a890*/  HMMA.1688.F32.TF32 R36, R240, R32.reuse, R112 ;  /* 0x00000020f024723c */ /* 0x082fec0000081070 */
[----:B---3--:R-:W-:Y:S06]  /*1a8a0*/  HMMA.1688.F32.TF32 R44, R236, R32, R124 ;  /* 0x00000020ec2c723c */ /* 0x008fec000008107c */
[----:B----4-:R-:W-:Y:S11]  /*1a8b0*/  HMMA.1688.F32.TF32 R52, R96, R28, R52 ;  /* 0x0000001c6034723c */ /* 0x010ff60000081034 */
[----:B------:R-:W-:Y:S04]  /*1a8c0*/  STL.64 [R1+0x430], R36 ;  /* 0x0004302401007387 */ /* 0x000fe80000100a00 */
[----:B------:R1:W-:Y:S02]  /*1a8d0*/  STL.64 [R1+0x438], R38 ;  /* 0x0004382601007387 */ /* 0x0003e40000100a00 */
[----:B-1----:R-:W-:Y:S02]  /*1a8e0*/  HMMA.1688.F32.TF32 R36, R208, R32, R180 ;  /* 0x00000020d024723c */ /* 0x002fe400000810b4 */
[----:B------:R-:W-:Y:S04]  /*1a8f0*/  STL.64 [R1+0x550], R44 ;  /* 0x0005502c01007387 */ /* 0x000fe80000100a00 */
[----:B------:R-:W-:Y:S01]  /*1a900*/  STL.64 [R1+0x558], R46 ;  /* 0x0005582e01007387 */ /* 0x000fe20000100a00 */
[-C--:B--2---:R-:W-:Y:S03]  /*1a910*/  HMMA.1688.F32.TF32 R156, R152, R28.reuse, R156 ;  /* 0x0000001c989c723c */ /* 0x084fe6000008109c */
[----:B------:R-:W-:Y:S04]  /*1a920*/  STL.64 [R1+0x660], R40 ;  /* 0x0006602801007387 */ /* 0x000fe80000100a00 */
[----:B------:R-:W-:Y:S01]  /*1a930*/  STL.64 [R1+0x668], R42 ;  /* 0x0006682a01007387 */ /* 0x000fe20000100a00 */
[-C--:B------:R-:W-:Y:S08]  /*1a940*/  HMMA.1688.F32.TF32 R164, R244, R28.reuse, R164 ;  /* 0x0000001cf4a4723c */ /* 0x080ff000000810a4 */
[----:B------:R-:W-:Y:S04]  /*1a950*/  STL.64 [R1+0x790], R36 ;  /* 0x0007902401007387 */ /* 0x000fe80000100a00 */
[----:B------:R1:W-:Y:S04]  /*1a960*/  STL.64 [R1+0x798], R38 ;  /* 0x0007982601007387 */ /* 0x0003e80000100a00 */
[----:B------:R-:W-:Y:S04]  /*1a970*/  STL.64 [R1+0x11e8], R54 ;  /* 0x0011e83601007387 */ /* 0x000fe80000100a00 */
[----:B------:R-:W-:Y:S01]  /*1a980*/  STL.64 [R1+0x8a0], R8 ;  /* 0x0008a00801007387 */ /* 0x000fe20000100a00 */
[-C--:B-1----:R-:W-:Y:S03]  /*1a990*/  HMMA.1688.F32.TF32 R36, R240, R28.reuse, R116 ;  /* 0x0000001cf024723c */ /* 0x082fe60000081074 */
[----:B------:R1:W-:Y:S03]  /*1a9a0*/  STL.64 [R1+0x8a8], R10 ;  /* 0x0008a80a01007387 */ /* 0x0003e60000100a00 */
[-C--:B-1----:R-:W-:Y:S01]  /*1a9b0*/  HMMA.1688.F32.TF32 R8, R236, R28.reuse, R120 ;  /* 0x0000001cec08723c */ /* 0x082fe20000081078 */
[----:B------:R-:W-:Y:S04]  /*1a9c0*/  STL.64 [R1+0x11e0], R52 ;  /* 0x0011e03401007387 */ /* 0x000fe80000100a00 */
[----:B------:R-:W-:Y:S01]  /*1a9d0*/  STL.64 [R1+0x11f8], R158 ;  /* 0x0011f89e01007387 */ /* 0x000fe20000100a00 */
[-C--:B------:R-:W-:Y:S03]  /*1a9e0*/  HMMA.1688.F32.TF32 R40, R204, R28.reuse, R56 ;  /* 0x0000001ccc28723c */ /* 0x080fe60000081038 */
[----:B------:R-:W-:Y:S04]  /*1a9f0*/  STL.64 [R1+0x11f0], R156 ;  /* 0x0011f09c01007387 */ /* 0x000fe80000100a00 */
[----:B------:R-:W-:Y:S04]  /*1aa00*/  STL.64 [R1+0x1208], R166 ;  /* 0x001208a601007387 */ /* 0x000fe80000100a00 */
[----:B------:R-:W-:Y:S04]  /*1aa10*/  STL.64 [R1+0x1200], R164 ;  /* 0x001200a401007387 */ /* 0x000fe80000100a00 */
[----:B------:R-:W-:Y:S04]  /*1aa20*/  STL.64 [R1+0x1c0], R36 ;  /* 0x0001c02401007387 */ /* 0x000fe80000100a00 */
[----:B------:R1:W-:Y:S04]  /*1aa30*/  STL.64 [R1+0x1c8], R38 ;  /* 0x0001c82601007387 */ /* 0x0003e80000100a00 */
[----:B------:R-:W-:Y:S04]  /*1aa40*/  STL.64 [R1+0x520], R8 ;  /* 0x0005200801007387 */ /* 0x000fe80000100a00 */
[----:B------:R2:W-:Y:S01]  /*1aa50*/  STL.64 [R1+0x528], R10 ;  /* 0x0005280a01007387 */ /* 0x0005e20000100a00 */
[-C--:B-1----:R-:W-:Y:S06]  /*1aa60*/  HMMA.1688.F32.TF32 R36, R208, R28.reuse, R184 ;  /* 0x0000001cd024723c */ /* 0x082fec00000810b8 */
[----:B--2---:R-:W-:Y:S01]  /*1aa70*/  HMMA.1688.F32.TF32 R8, R212, R28, R84 ;  /* 0x0000001cd408723c */ /* 0x004fe20000081054 */
[----:B------:R-:W-:Y:S04]  /*1aa80*/  STL.64 [R1+0x620], R40 ;  /* 0x0006202801007387 */ /* 0x000fe80000100a00 */
[----:B------:R-:W-:Y:S01]  /*1aa90*/  STL.64 [R1+0x628], R42 ;  /* 0x0006282a01007387 */ /* 0x000fe20000100a00 */
[-C--:B------:R-:W-:Y:S03]  /*1aaa0*/  HMMA.1688.F32.TF32 R56, R96, R24.reuse, R188 ;  /* 0x000000186038723c */ /* 0x080fe600000810bc */
[----:B------:R-:W-:Y:S03]  /*1aab0*/  STL.64 [R1+0x1210], R30 ;  /* 0x0012101e01007387 */ /* 0x000fe60000100a00 */
[-C--:B------:R-:W-:Y:S05]  /*1aac0*/  HMMA.1688.F32.TF32 R116, R152, R24.reuse, R200 ;  /* 0x000000189874723c */ /* 0x080fea00000810c8 */
[----:B------:R-:W-:Y:S04]  /*1aad0*/  STL.64 [R1+0x740], R36 ;  /* 0x0007402401007387 */ /* 0x000fe80000100a00 */
[----:B------:R-:W-:Y:S04]  /*1aae0*/  STL.64 [R1+0x748], R38 ;  /* 0x0007482601007387 */ /* 0x000fe80000100a00 */
[----:B------:R-:W-:Y:S04]  /*1aaf0*/  STL.64 [R1+0x820], R8 ;  /* 0x0008200801007387 */ /* 0x000fe80000100a00 */
[----:B------:R1:W-:Y:S02]  /*1ab00*/  STL.64 [R1+0x828], R10 ;  /* 0x0008280a01007387 */ /* 0x0003e40000100a00 */
[-C--:B-1----:R-:W-:Y:S02]  /*1ab10*/  HMMA.1688.F32.TF32 R8, R240, R24.reuse, R196 ;  /* 0x00000018f008723c */ /* 0x082fe400000810c4 */
[----:B------:R-:W-:Y:S04]  /*1ab20*/  STL.64 [R1+0x1220], R58 ;  /* 0x0012203a01007387 */ /* 0x000fe80000100a00 */
[----:B------:R-:W-:Y:S01]  /*1ab30*/  STL.64 [R1+0x1218], R56 ;  /* 0x0012183801007387 */ /* 0x000fe20000100a00 */
[-C--:B------:R-:W-:Y:S03]  /*1ab40*/  HMMA.1688.F32.TF32 R36, R236, R24.reuse, R192 ;  /* 0x00000018ec24723c */ /* 0x080fe600000810c0 */
[----:B------:R-:W-:Y:S03]  /*1ab50*/  STL.64 [R1+0x1230], R118 ;  /* 0x0012307601007387 */ /* 0x000fe60000100a00 */
[-C--:B------:R-:W-:Y:S01]  /*1ab60*/  HMMA.1688.F32.TF32 R28, R204, R24.reuse, R228 ;  /* 0x00000018cc1c723c */ /* 0x080fe200000810e4 */
[----:B------:R-:W-:Y:S09]  /*1ab70*/  STL.64 [R1+0x1228], R116 ;  /* 0x0012287401007387 */ /* 0x000ff20000100a00 */
[----:B------:R-:W-:Y:S04]  /*1ab80*/  STL.64 [R1+0x160], R8 ;  /* 0x0001600801007387 */ /* 0x000fe80000100a00 */
[----:B------:R1:W-:Y:S02]  /*1ab90*/  STL.64 [R1+0x168], R10 ;  /* 0x0001680a01007387 */ /* 0x0003e40000100a00 */
[----:B-1----:R-:W-:Y:S02]  /*1aba0*/  HMMA.1688.F32.TF32 R8, R208, R24, R60 ;  /* 0x00000018d008723c */ /* 0x002fe4000008103c */
[----:B------:R-:W-:Y:S04]  /*1abb0*/  STL.64 [R1+0x500], R36 ;  /* 0x0005002401007387 */ /* 0x000fe80000100a00 */
[----:B------:R-:W-:Y:S04]  /*1abc0*/  STL.64 [R1+0x508], R38 ;  /* 0x0005082601007387 */ /* 0x000fe80000100a00 */
[----:B------:R-:W2:Y:S04]  /*1abd0*/  LDL.LU R228, [R1+0x200] ;  /* 0x0002000001e47983 */ /* 0x000ea80000300800 */
[----:B------:R-:W-:Y:S04]  /*1abe0*/  STL.64 [R1+0x580], R28 ;  /* 0x0005801c01007387 */ /* 0x000fe80000100a00 */
[----:B------:R-:W-:Y:S01]  /*1abf0*/  STL.64 [R1+0x588], R30 ;  /* 0x0005881e01007387 */ /* 0x000fe20000100a00 */
[----:B------:R-:W-:-:S04]  /*1ac00*/  IMAD.MOV.U32 R14, RZ, RZ, R5 ;  /* 0x000000ffff0e7224 */ /* 0x000fc800078e0005 */
[----:B------:R-:W-:Y:S04]  /*1ac10*/  STL.64 [R1+0x670], R8 ;  /* 0x0006700801007387 */ /* 0x000fe80000100a00 */
[----:B------:R1:W-:Y:S01]  /*1ac20*/  STL.64 [R1+0x678], R10 ;  /* 0x0006780a01007387 */ /* 0x0003e20000100a00 */
[----:B------:R-:W-:-:S03]  /*1ac30*/  IMAD.MOV.U32 R15, RZ, RZ, R4 ;  /* 0x000000ffff0f7224 */ /* 0x000fc600078e0004 */
[----:B------:R-:W2:Y:S04]  /*1ac40*/  LDL.LU R229, [R1+0x204] ;  /* 0x0002040001e57983 */ /* 0x000ea80000300800 */
[----:B------:R-:W2:Y:S04]  /*1ac50*/  LDL.LU R230, [R1+0x208] ;  /* 0x0002080001e67983 */ /* 0x000ea80000300800 */
[----:B------:R-:W2:Y:S04]  /*1ac60*/  LDL.LU R231, [R1+0x20c] ;  /* 0x00020c0001e77983 */ /* 0x000ea80000300800 */
        /* <DEDUP_REMOVED lines=11> */
[----:B------:R-:W2:Y:S01]  /*1ad20*/  LDL.LU R121, [R1+0x424] ;  /* 0x0004240001797983 */ /* 0x000ea20000300800 */
[----:B------:R-:W-:-:S03]  /*1ad30*/  IMAD.MOV.U32 R18, RZ, RZ, R2 ;  /* 0x000000ffff127224 */ /* 0x000fc600078e0002 */
[----:B------:R-:W2:Y:S01]  /*1ad40*/  LDL.LU R122, [R1+0x428] ;  /* 0x00042800017a7983 */ /* 0x000ea20000300800 */
[----:B------:R-:W-:-:S03]  /*1ad50*/  IMAD.MOV.U32 R19, RZ, RZ, R3 ;  /* 0x000000ffff137224 */ /* 0x000fc600078e0003 */
[----:B------:R-:W2:Y:S04]  /*1ad60*/  LDL.LU R123, [R1+0x42c] ;  /* 0x00042c00017b7983 */ /* 0x000ea80000300800 */
[----:B------:R-:W3:Y:S04]  /*1ad70*/  LDL.LU R6, [R1+0x2c8] ;  /* 0x0002c80001067983 */ /* 0x000ee80000300800 */
[----:B------:R-:W3:Y:S04]  /*1ad80*/  LDL.LU R7, [R1+0x2cc] ;  /* 0x0002cc0001077983 */ /* 0x000ee80000300800 */
[----:B------:R-:W2:Y:S04]  /*1ad90*/  LDL.LU R2, [R1+0x1258] ;  /* 0x0012580001027983 */ /* 0x000ea80000300800 */
        /* <DEDUP_REMOVED lines=15> */
[----:B-1----:R-:W-:-:S15]  /*1ae90*/  HMMA.1688.F32.TF32 R8, R212, R24, R88 ;  /* 0x00000018d408723c */ /* 0x002fde0000081058 */
[----:B------:R-:W-:-:S08]  /*1aea0*/  NOP ;  /* 0x0000000000007918 */ /* 0x000fd00000000000 */
[----:B------:R1:W-:Y:S01]  /*1aeb0*/  STL.64 [R1+0x7e0], R8 ;  /* 0x0007e00801007387 */ /* 0x0003e20000100a00 */
[----:B------:R-:W-:Y:S01]  /*1aec0*/  MOV R33, R10 ;  /* 0x0000000a00217202 */ /* 0x000fe20000000f00 */
[----:B------:R-:W-:Y:S01]  /*1aed0*/  IMAD.MOV.U32 R44, RZ, RZ, R148 ;  /* 0x000000ffff2c7224 */ /* 0x000fe200078e0094 */
[----:B------:R-:W-:Y:S01]  /*1aee0*/  MOV R46, R150 ;  /* 0x00000096002e7202 */ /* 0x000fe20000000f00 */
[----:B------:R-:W-:Y:S02]  /*1aef0*/  IMAD.MOV.U32 R45, RZ, RZ, R149 ;  /* 0x000000ffff2d7224 */ /* 0x000fe400078e0095 */
[----:B------:R-:W-:Y:S01]  /*1af00*/  IMAD.MOV.U32 R47, RZ, RZ, R151 ;  /* 0x000000ffff2f7224 */ /* 0x000fe200078e0097 */
[----:B----4-:R-:W-:Y:S01]  /*1af10*/  HMMA.1688.F32.TF32 R172, R244, R20, R124 ;  /* 0x00000014f4ac723c */ /* 0x010fe2000008107c */
[----:B---3--:R-:W-:Y:S02]  /*1af20*/  IMAD.MOV.U32 R194, RZ, RZ, R3 ;  /* 0x000000ffffc27224 */ /* 0x008fe400078e0003 */
[----:B------:R-:W-:-:S03]  /*1af30*/  IMAD.MOV.U32 R3, RZ, RZ, R11 ;  /* 0x000000ffff037224 */ /* 0x000fc600078e000b */
[-C--:B-1----:R-:W-:Y:S06]  /*1af40*/  HMMA.1688.F32.TF32 R8, R240, R20.reuse, R4 ;  /* 0x00000014f008723c */ /* 0x082fec0000081004 */
[-C--:B------:R-:W-:Y:S06]  /*1af50*/  HMMA.1688.F32.TF32 R4, R236, R20.reuse, R12 ;  /* 0x00000014ec04723c */ /* 0x080fec000008100c */
[-C--:B------:R-:W-:Y:S01]  /*1af60*/  HMMA.1688.F32.TF32 R12, R204, R20.reuse, R16 ;  /* 0x00000014cc0c723c */ /* 0x080fe20000081010 */
[----:B------:R-:W1:Y:S04]  /*1af70*/  LDSM.16.M88.4 R16, [R0+UR11+0x3800] ;  /* 0x0038000b0010783b */ /* 0x000e680008000200 */
[----:B------:R-:W-:Y:S04]  /*1af80*/  STL [R1+0x10fc], R3 ;  /* 0x0010fc0301007387 */ /* 0x000fe80000100800 */
[----:B------:R-:W-:Y:S04]  /*1af90*/  STL [R1+0x10f8], R33 ;  /* 0x0010f82101007387 */ /* 0x000fe80000100800 */
[----:B------:R-:W-:Y:S04]  /*1afa0*/  STL [R1+0x114c], R172 ;  /* 0x00114cac01007387 */ /* 0x000fe80000100800 */
[----:B------:R-:W-:Y:S04]  /*1afb0*/  STL [R1+0x1148], R173 ;  /* 0x001148ad01007387 */ /* 0x000fe80000100800 */
[----:B------:R-:W-:Y:S04]  /*1afc0*/  STL [R1+0x1144], R174 ;  /* 0x001144ae01007387 */ /* 0x000fe80000100800 */
[----:B------:R-:W-:Y:S04]  /*1afd0*/  STL [R1+0x1140], R175 ;  /* 0x001140af01007387 */ /* 0x000fe80000100800 */
[----:B------:R-:W-:Y:S04]  /*1afe0*/  STL.64 [R1+0x150], R8 ;  /* 0x0001500801007387 */ /* 0x000fe80000100a00 */
[----:B------:R3:W-:Y:S04]  /*1aff0*/  STL.64 [R1+0x158], R10 ;  /* 0x0001580a01007387 */ /* 0x0007e80000100a00 */
[----:B------:R-:W-:Y:S04]  /*1b000*/  STL.64 [R1+0x4b0], R4 ;  /* 0x0004b00401007387 */ /* 0x000fe80000100a00 */
[----:B------:R4:W-:Y:S01]  /*1b010*/  STL.64 [R1+0x4b8], R6 ;  /* 0x0004b80601007387 */ /* 0x0009e20000100a00 */
[----:B--2---:R-:W-:Y:S01]  /*1b020*/  IMAD.MOV.U32 R195, RZ, RZ, R2 ;  /* 0x000000ffffc37224 */ /* 0x004fe200078e0002 */
[-C--:B---3--:R-:W-:Y:S06]  /*1b030*/  HMMA.1688.F32.TF32 R8, R208, R20.reuse, R64 ;  /* 0x00000014d008723c */ /* 0x088fec0000081040 */
[----:B----4-:R-:W-:Y:S06]  /*1b040*/  HMMA.1688.F32.TF32 R4, R212, R20, R92 ;  /* 0x00000014d404723c */ /* 0x010fec000008105c */
[-C--:B-1----:R-:W-:Y:S06]  /*1b050*/  HMMA.1688.F32.TF32 R36, R240, R16.reuse, R192 ;  /* 0x00000010f024723c */ /* 0x082fec00000810c0 */
[----:B------:R-:W-:Y:S01]  /*1b060*/  HMMA.1688.F32.TF32 R28, R236, R16, R228 ;  /* 0x00000010ec1c723c */ /* 0x000fe200000810e4 */
[----:B------:R-:W-:Y:S04]  /*1b070*/  STL.64 [R1+0x560], R12 ;  /* 0x0005600c01007387 */ /* 0x000fe80000100a00 */
[----:B------:R-:W-:Y:S04]  /*1b080*/  STL.64 [R1+0x568], R14 ;  /* 0x0005680e01007387 */ /* 0x000fe80000100a00 */
[----:B------:R-:W-:Y:S03]  /*1b090*/  STL.64 [R1+0x630], R8 ;  /* 0x0006300801007387 */ /* 0x000fe60000100a00 */
[----:B------:R-:W-:-:S02]  /*1b0a0*/  IMAD.MOV.U32 R2, RZ, RZ, R7 ;  /* 0x000000ffff027224 */ /* 0x000fc400078e0007 */
[----:B------:R-:W-:Y:S01]  /*1b0b0*/  IMAD.MOV.U32 R33, RZ, RZ, R6 ;  /* 0x000000ffff217224 */ /* 0x000fe200078e0006 */
[----:B------:R-:W-:Y:S01]  /*1b0c0*/  STL.64 [R1+0x638], R10 ;  /* 0x0006380a01007387 */ /* 0x000fe20000100a00 */
[----:B------:R-:W-:-:S03]  /*1b0d0*/  IMAD.MOV.U32 R3, RZ, RZ, R5 ;  /* 0x000000ffff037224 */ /* 0x000fc600078e0005 */
[----:B------:R-:W-:Y:S04]  /*1b0e0*/  STL [R1+0x750], R4 ;  /* 0x0007500401007387 */ /* 0x000fe80000100800 */
[----:B------:R-:W-:Y:S04]  /*1b0f0*/  STL [R1+0x1108], R2 ;  /* 0x0011080201007387 */ /* 0x000fe80000100800 */
[----:B------:R-:W-:Y:S04]  /*1b100*/  STL [R1+0x1104], R33 ;  /* 0x0011042101007387 */ /* 0x000fe80000100800 */
[----:B------:R-:W-:Y:S04]  /*1b110*/  STL [R1+0x1100], R3 ;  /* 0x0011000301007387 */ /* 0x000fe80000100800 */
[----:B------:R-:W2:Y:S04]  /*1b120*/  LDL.LU R192, [R1+0x300] ;  /* 0x0003000001c07983 */ /* 0x000ea80000300800 */
[----:B------:R1:W-:Y:S04]  /*1b130*/  STL.64 [R1+0x130], R36 ;  /* 0x0001302401007387 */ /* 0x0003e80000100a00 */
[----:B------:R3:W-:Y:S04]  /*1b140*/  STL.64 [R1+0x138], R38 ;  /* 0x0001382601007387 */ /* 0x0007e80000100a00 */
[----:B------:R-:W-:Y:S01]  /*1b150*/  STL.64 [R1+0x450], R28 ;  /* 0x0004501c01007387 */ /* 0x000fe20000100a00 */
[-C--:B------:R-:W-:Y:S03]  /*1b160*/  HMMA.1688.F32.TF32 R176, R244, R16.reuse, R196 ;  /* 0x00000010f4b0723c */ /* 0x080fe600000810c4 */
        /* <DEDUP_REMOVED lines=34> */
[----:B---3--:R-:W3:Y:S04]  /*1b390*/  LDL.LU R38, [R1+0x418] ;  /* 0x0004180001267983 */ /* 0x008ee80000300800 */
        /* <DEDUP_REMOVED lines=21> */
[----:B------:R-:W-:Y:S03]  /*1b4f0*/  HMMA.1688.F32.TF32 R124, R152, R16, R200 ;  /* 0x00000010987c723c */ /* 0x000fe600000810c8 */
[----:B------:R-:W3:Y:S04]  /*1b500*/  LDL.LU R200, [R1+0x640] ;  /* 0x0006400001c87983 */ /* 0x000ee80000300800 */
[----:B------:R-:W3:Y:S01]  /*1b510*/  LDL.LU R201, [R1+0x644] ;  /* 0x0006440001c97983 */ /* 0x000ee20000300800 */
[C---:B------:R-:W-:Y:S03]  /*1b520*/  HMMA.1688.F32.TF32 R60, R96.reuse, R20, R112 ;  /* 0x00000014603c723c */ /* 0x040fe60000081070 */
[----:B------:R-:W3:Y:S04]  /*1b530*/  LDL.LU R202, [R1+0x648] ;  /* 0x0006480001ca7983 */ /* 0x000ee80000300800 */
[----:B------:R-:W3:Y:S01]  /*1b540*/  LDL.LU R203, [R1+0x64c] ;  /* 0x00064c0001cb7983 */ /* 0x000ee20000300800 */
[-C--:B------:R-:W-:Y:S03]  /*1b550*/  HMMA.1688.F32.TF32 R64, R96, R16.reuse, R188 ;  /* 0x000000106040723c */ /* 0x080fe600000810bc */
        /* <DEDUP_REMOVED lines=9> */
[----:B------:R-:W1:Y:S01]  /*1b5f0*/  LDSM.16.M88.4 R12, [R0+UR11+0x4000] ;  /* 0x0040000b000c783b */ /* 0x000e620008000200 */
[----:B------:R-:W-:Y:S01]  /*1b600*/  HMMA.1688.F32.TF32 R52, R208, R16, R128 ;  /* 0x00000010d034723c */ /* 0x000fe20000081080 */
[----:B------:R-:W-:-:S02]  /*1b610*/  IMAD.MOV.U32 R229, RZ, RZ, R224 ;  /* 0x000000ffffe57224 */ /* 0x000fc400078e00e0 */
[----:B------:R-:W3:Y:S03]  /*1b620*/  LDL.LU R224, [R1+0x1240] ;  /* 0x0012400001e07983 */ /* 0x000ee60000300800 */
[-C--:B----4-:R-:W-:Y:S01]  /*1b630*/  HMMA.1688.F32.TF32 R28, R212, R16.reuse, R68 ;  /* 0x00000010d41c723c */ /* 0x090fe20000081044 */
[----:B------:R-:W-:Y:S01]  /*1b640*/  IMAD.MOV.U32 R230, RZ, RZ, R225 ;  /* 0x000000ffffe67224 */ /* 0x000fe200078e00e1 */
[----:B------:R-:W4:Y:S04]  /*1b650*/  LDSM.16.M88.4 R8, [R0+UR11+0x4800] ;  /* 0x0048000b0008783b */ /* 0x000f280008000200 */
[----:B------:R-:W4:Y:S04]  /*1b660*/  LDL.LU R225, [R1+0x123c] ;  /* 0x00123c0001e17983 */ /* 0x000f280000300800 */
[----:B------:R-:W4:Y:S01]  /*1b670*/  LDSM.16.M88.4 R4, [R0+UR11+0x5000] ;  /* 0x0050000b0004783b */ /* 0x000f220008000200 */
[----:B--2---:R-:W-:-:S15]  /*1b680*/  HMMA.1688.F32.TF32 R56, R204, R16, R148 ;  /* 0x00000010cc38723c */ /* 0x004fde0000081094 */
[----:B------:R-:W-:-:S08]  /*1b690*/  NOP ;  /* 0x0000000000007918 */ /* 0x000fd00000000000 */
[----:B------:R-:W-:Y:S04]  /*1b6a0*/  STL.64 [R1+0x540], R56 ;  /* 0x0005403801007387 */ /* 0x000fe80000100a00 */
[----:B------:R-:W-:Y:S04]  /*1b6b0*/  STL.64 [R1+0x548], R58 ;  /* 0x0005483a01007387 */ /* 0x000fe80000100a00 */
[----:B------:R-:W-:Y:S04]  /*1b6c0*/  STL.64 [R1+0x610], R52 ;  /* 0x0006103401007387 */ /* 0x000fe80000100a00 */
[----:B------:R-:W-:Y:S04]  /*1b6d0*/  STL.64 [R1+0x618], R54 ;  /* 0x0006183601007387 */ /* 0x000fe80000100a00 */
[----:B------:R-:W-:Y:S04]  /*1b6e0*/  STL.64 [R1+0x720], R28 ;  /* 0x0007201c01007387 */ /* 0x000fe80000100a00 */
[----:B------:R1:W-:Y:S02]  /*1b6f0*/  STL.64 [R1+0x728], R30 ;  /* 0x0007281e01007387 */ /* 0x0003e40000100a00 */
[-C--:B-1----:R-:W-:Y:S06]  /*1b700*/  HMMA.1688.F32.TF32 R28, R236, R12.reuse, R104 ;  /* 0x0000000cec1c723c */ /* 0x082fec0000081068 */
[-C--:B---3--:R-:W-:Y:S06]  /*1b710*/  HMMA.1688.F32.TF32 R180, R244, R12.reuse, R36 ;  /* 0x0000000cf4b4723c */ /* 0x088fec0000081024 */
[-C--:B------:R-:W-:Y:S06]  /*1b720*/  HMMA.1688.F32.TF32 R128, R152, R12.reuse, R48 ;  /* 0x0000000c9880723c */ /* 0x080fec0000081030 */
[-C--:B------:R-:W-:Y:S06]  /*1b730*/  HMMA.1688.F32.TF32 R48, R204, R12.reuse, R248 ;  /* 0x0000000ccc30723c */ /* 0x080fec00000810f8 */
[----:B------:R-:W-:Y:S01]  /*1b740*/  HMMA.1688.F32.TF32 R36, R240, R12, R216 ;  /* 0x0000000cf024723c */ /* 0x000fe200000810d8 */
[----:B------:R-:W-:Y:S01]  /*1b750*/  IMAD.MOV.U32 R231, RZ, RZ, R252 ;  /* 0x000000ffffe77224 */ /* 0x000fe200078e00fc */
[----:B------:R-:W-:-:S15]  /*1b760*/  LDSM.16.M88.4 R216, [R0+UR11+0x7800] ;  /* 0x0078000b00d8783b */ /* 0x000fde0008000200 */
[----:B------:R-:W-:-:S06]  /*1b770*/  NOP ;  /* 0x0000000000007918 */ /* 0x000fcc0000000000 */
[----:B------:R-:W-:Y:S04]  /*1b780*/  STL.64 [R1+0x120], R36 ;  /* 0x0001202401007387 */ /* 0x000fe80000100a00 */
[----:B------:R1:W-:Y:S04]  /*1b790*/  STL.64 [R1+0x128], R38 ;  /* 0x0001282601007387 */ /* 0x0003e80000100a00 */
[----:B------:R-:W-:Y:S04]  /*1b7a0*/  STL.64 [R1+0x2e0], R28 ;  /* 0x0002e01c01007387 */ /* 0x000fe80000100a00 */
[----:B------:R2:W-:Y:S01]  /*1b7b0*/  STL.64 [R1+0x2e8], R30 ;  /* 0x0002e81e01007387 */ /* 0x0005e20000100a00 */
[-C--:B-1----:R-:W-:Y:S06]  /*1b7c0*/  HMMA.1688.F32.TF32 R36, R208, R12.reuse, R132 ;  /* 0x0000000cd024723c */ /* 0x082fec0000081084 */
[----:B--2---:R-:W-:Y:S01]  /*1b7d0*/  HMMA.1688.F32.TF32 R28, R212, R12, R72 ;  /* 0x0000000cd41c723c */ /* 0x004fe20000081048 */
[----:B------:R-:W-:Y:S04]  /*1b7e0*/  STL.64 [R1+0x510], R48 ;  /* 0x0005103001007387 */ /* 0x000fe80000100a00 */
[----:B------:R-:W-:-:S12]  /*1b7f0*/  STL.64 [R1+0x518], R50 ;  /* 0x0005183201007387 */ /* 0x000fd80000100a00 */
[----:B------:R-:W-:Y:S04]  /*1b800*/  STL.64 [R1+0x5b0], R36 ;  /* 0x0005b02401007387 */ /* 0x000fe80000100a00 */
[----:B------:R-:W-:Y:S04]  /*1b810*/  STL.64 [R1+0x5b8], R38 ;  /* 0x0005b82601007387 */ /* 0x000fe80000100a00 */
[----:B------:R-:W-:Y:S04]  /*1b820*/  STL.64 [R1+0x710], R28 ;  /* 0x0007101c01007387 */ /* 0x000fe80000100a00 */
[----:B------:R4:W-:Y:S02]  /*1b830*/  STL.64 [R1+0x718], R30 ;  /* 0x0007181e01007387 */ /* 0x0009e40000100a00 */
[-C--:B----4-:R-:W-:Y:S06]  /*1b840*/  HMMA.1688.F32.TF32 R28, R240, R8.reuse, R140 ;  /* 0x00000008f01c723c */ /* 0x090fec000008108c */
[-C--:B------:R-:W-:Y:S06]  /*1b850*/  HMMA.1688.F32.TF32 R72, R96, R8.reuse, R40 ;  /* 0x000000086048723c */ /* 0x080fec0000081028 */
[-C--:B------:R-:W-:Y:S06]  /*1b860*/  HMMA.1688.F32.TF32 R40, R236, R8.reuse, R100 ;  /* 0x00000008ec28723c */ /* 0x080fec0000081064 */
[-C--:B------:R-:W-:Y:S05]  /*1b870*/  HMMA.1688.F32.TF32 R36, R204, R8.reuse, R44 ;  /* 0x00000008cc24723c */ /* 0x080fea000008102c */
[----:B------:R-:W-:Y:S04]  /*1b880*/  STL.64 [R1+0x110], R28 ;  /* 0x0001101c01007387 */ /* 0x000fe80000100a00 */
[----:B------:R1:W-:Y:S02]  /*1b890*/  STL.64 [R1+0x118], R30 ;  /* 0x0001181e01007387 */ /* 0x0003e40000100a00 */
[----:B-1----:R-:W-:Y:S06]  /*1b8a0*/  HMMA.1688.F32.TF32 R28, R208, R8, R136 ;  /* 0x00000008d01c723c */ /* 0x002fec0000081088 */
[----:B------:R-:W-:Y:S04]  /*1b8b0*/  STL.64 [R1+0x2c0], R40 ;  /* 0x0002c02801007387 */ /* 0x000fe80000100a00 */
[----:B------:R-:W-:Y:S04]  /*1b8c0*/  STL.64 [R1+0x2c8], R42 ;  /* 0x0002c82a01007387 */ /* 0x000fe80000100a00 */
[----:B------:R-:W-:Y:S04]  /*1b8d0*/  STL.64 [R1+0x4f0], R36 ;  /* 0x0004f02401007387 */ /* 0x000fe80000100a00 */
[----:B------:R-:W-:Y:S05]  /*1b8e0*/  STL.64 [R1+0x4f8], R38 ;  /* 0x0004f82601007387 */ /* 0x000fea0000100a00 */
[----:B------:R1:W-:Y:S01]  /*1b8f0*/  STL.64 [R1+0x590], R28 ;  /* 0x0005901c01007387 */ /* 0x0003e20000100a00 */
[----:B------:R-:W-:-:S02]  /*1b900*/  IMAD.MOV.U32 R2, RZ, RZ, R30 ;  /* 0x000000ffff027224 */ /* 0x000fc400078e001e */
[----:B------:R-:W-:Y:S02]  /*1b910*/  IMAD.MOV.U32 R33, RZ, RZ, R31 ;  /* 0x000000ffff217224 */ /* 0x000fe400078e001f */
[----:B-1----:R-:W-:Y:S03]  /*1b920*/  HMMA.1688.F32.TF32 R28, R212, R8, R76 ;  /* 0x00000008d41c723c */ /* 0x002fe6000008104c */
[----:B------:R-:W-:Y:S03]  /*1b930*/  STL [R1+0x1110], R33 ;  /* 0x0011102101007387 */ /* 0x000fe60000100800 */
[-C--:B------:R-:W-:Y:S01]  /*1b940*/  HMMA.1688.F32.TF32 R40, R240, R4.reuse, R196 ;  /* 0x00000004f028723c */ /* 0x080fe200000810c4 */
[----:B------:R-:W-:Y:S05]  /*1b950*/  STL [R1+0x110c], R2 ;  /* 0x00110c0201007387 */ /* 0x000fea0000100800 */
[----:B------:R-:W-:Y:S11]  /*1b960*/  HMMA.1688.F32.TF32 R36, R236, R4, R192 ;  /* 0x00000004ec24723c */ /* 0x000ff600000810c0 */
[----:B------:R-:W-:Y:S01]  /*1b970*/  STL.64 [R1+0x700], R28 ;  /* 0x0007001c01007387 */ /* 0x000fe20000100a00 */
[----:B------:R-:W-:-:S03]  /*1b980*/  MOV R252, R31 ;  /* 0x0000001f00fc7202 */ /* 0x000fc60000000f00 */
[----:B------:R1:W-:Y:S02]  /*1b990*/  STL [R1+0x708], R30 ;  /* 0x0007081e01007387 */ /* 0x0003e40000100800 */
[-C--:B-1----:R-:W-:Y:S02]  /*1b9a0*/  HMMA.1688.F32.TF32 R28, R204, R4.reuse, R228 ;  /* 0x00000004cc1c723c */ /* 0x082fe400000810e4 */
[----:B------:R-:W-:Y:S04]  /*1b9b0*/  STL [R1+0xfa0], R252 ;  /* 0x000fa0fc01007387 */ /* 0x000fe80000100800 */
[----:B------:R-:W-:Y:S01]  /*1b9c0*/  STL.64 [R1+0x100], R40 ;  /* 0x0001002801007387 */ /* 0x000fe20000100a00 */
[-C--:B------:R-:W-:Y:S03]  /*1b9d0*/  HMMA.1688.F32.TF32 R76, R96, R4.reuse, R112 ;  /* 0x00000004604c723c */ /* 0x080fe60000081070 */
[----:B------:R-:W-:Y:S03]  /*1b9e0*/  STL.64 [R1+0x108], R42 ;  /* 0x0001082a01007387 */ /* 0x000fe60000100a00 */
[----:B------:R-:W-:Y:S06]  /*1b9f0*/  HMMA.1688.F32.TF32 R112, R152, R4, R188 ;  /* 0x000000049870723c */ /* 0x000fec00000810bc */
[----:B------:R-:W-:Y:S01]  /*1ba00*/  HMMA.1688.F32.TF32 R68, R96, R12, R108 ;  /* 0x0000000c6044723c */ /* 0x000fe2000008106c */
[----:B------:R-:W-:Y:S01]  /*1ba10*/  IMAD.MOV.U32 R46, RZ, RZ, R225 ;  /* 0x000000ffff2e7224 */ /* 0x000fe200078e00e1 */
[----:B------:R-:W-:Y:S04]  /*1ba20*/  LDSM.16.M88.4 R228, [R0+UR11+0x6000] ;  /* 0x0060000b00e4783b */ /* 0x000fe80008000200 */
[-C--:B------:R-:W-:Y:S01]  /*1ba30*/  HMMA.1688.F32.TF32 R188, R244, R4.reuse, R200 ;  /* 0x00000004f4bc723c */ /* 0x080fe200000810c8 */
[----:B------:R-:W2:Y:S04]  /*1ba40*/  LDL.LU R200, [R1+0x7b0] ;  /* 0x0007b00001c87983 */ /* 0x000ea80000300800 */
[----:B------:R1:W-:Y:S04]  /*1ba50*/  STL.64 [R1+0x290], R36 ;  /* 0x0002902401007387 */ /* 0x0003e80000100a00 */
[----:B------:R3:W-:Y:S04]  /*1ba60*/  STL.64 [R1+0x298], R38 ;  /* 0x0002982601007387 */ /* 0x0007e80000100a00 */
[----:B------:R-:W-:Y:S04]  /*1ba70*/  STL.64 [R1+0x4d0], R28 ;  /* 0x0004d01c01007387 */ /* 0x000fe80000100a00 */
        /* <DEDUP_REMOVED lines=58> */
[----:B----4-:R-:W-:Y:S01]  /*1be20*/  HMMA.1688.F32.TF32 R28, R208, R4, R144 ;  /* 0x00000004d01c723c */ /* 0x010fe20000081090 */
[----:B------:R-:W-:-:S02]  /*1be30*/  IMAD.MOV.U32 R47, RZ, RZ, R224 ;  /* 0x000000ffff2f7224 */ /* 0x000fc400078e00e0 */
[----:B------:R-:W2:Y:S03]  /*1be40*/  LDSM.16.M88.4 R224, [R0+UR11+0x6800] ;  /* 0x0068000b00e0783b */ /* 0x000ea60008000200 */
[----:B------:R-:W-:Y:S01]  /*1be50*/  HMMA.1688.F32.TF32 R132, R152, R8, R220 ;  /* 0x000000089884723c */ /* 0x000fe200000810dc */
[----:B------:R-:W1:-:S15]  /*1be60*/  LDSM.16.M88.4 R220, [R0+UR11+0x7000] ;  /* 0x0070000b00dc783b */ /* 0x000e5e0008000200 */
[----:B------:R-:W-:-:S01]  /*1be70*/  NOP ;  /* 0x0000000000007918 */ /* 0x000fc20000000000 */
[----:B------:R4:W-:Y:S01]  /*1be80*/  STL.64 [R1+0x570], R28 ;  /* 0x0005701c01007387 */ /* 0x0009e20000100a00 */
[----:B------:R-:W-:Y:S02]  /*1be90*/  IMAD.MOV.U32 R33, RZ, RZ, R30 ;  /* 0x000000ffff217224 */ /* 0x000fe400078e001e */
[----:B------:R-:W-:Y:S02]  /*1bea0*/  IMAD.MOV.U32 R2, RZ, RZ, R31 ;  /* 0x000000ffff027224 */ /* 0x000fe400078e001f */
[----:B----4-:R-:W-:Y:S01]  /*1beb0*/  HMMA.1688.F32.TF32 R28, R212, R4, R80 ;  /* 0x00000004d41c723c */ /* 0x010fe20000081050 */
[----:B------:R-:W-:Y:S04]  /*1bec0*/  STL [R1+0x111c], R33 ;  /* 0x00111c2101007387 */ /* 0x000fe80000100800 */
[----:B------:R-:W-:Y:S01]  /*1bed0*/  STL [R1+0x1118], R2 ;  /* 0x0011180201007387 */ /* 0x000fe20000100800 */
[----:B------:R-:W-:Y:S03]  /*1bee0*/  HMMA.1688.F32.TF32 R184, R244, R8, R232 ;  /* 0x00000008f4b8723c */ /* 0x000fe600000810e8 */
[----:B------:R4:W1:-:S15]  /*1bef0*/  LDSM.16.M88.4 R232, [R0+UR11+0x5800] ;  /* 0x0058000b00e8783b */ /* 0x00085e0008000200 */
[----:B------:R-:W-:Y:S01]  /*1bf00*/  IMAD.MOV.U32 R252, RZ, RZ, R29 ;  /* 0x000000fffffc7224 */ /* 0x000fe200078e001d */
[----:B------:R-:W-:Y:S04]  /*1bf10*/  STL [R1+0x6f0], R28 ;  /* 0x0006f01c01007387 */ /* 0x000fe80000100800 */
[----:B------:R3:W-:Y:S04]  /*1bf20*/  STL.64 [R1+0x6f8], R30 ;  /* 0x0006f81e01007387 */ /* 0x0007e80000100a00 */
[----:B------:R-:W-:Y:S04]  /*1bf30*/  STL [R1+0x1114], R252 ;  /* 0x001114fc01007387 */ /* 0x000fe80000100800 */
[----:B----4-:R-:W4:Y:S01]  /*1bf40*/  LDL.LU R0, [R1+0x1238] ;  /* 0x0012380001007983 */ /* 0x010f220000300800 */
[----:B------:R-:W-:Y:S06]  /*1bf50*/  HMMA.1688.F32.TF32 R120, R152, R20, R120 ;  /* 0x000000149878723c */ /* 0x000fec0000081078 */
[C---:B------:R-:W-:Y:S06]  /*1bf60*/  HMMA.1688.F32.TF32 R168, R244.reuse, R24, R168 ;  /* 0x00000018f4a8723c */ /* 0x040fec00000810a8 */
[-C--:B--2---:R-:W-:Y:S06]  /*1bf70*/  HMMA.1688.F32.TF32 R200, R244, R224.reuse, R200 ;  /* 0x000000e0f4c8723c */ /* 0x084fec00000810c8 */
[----:B------:R-:W-:Y:S01]  /*1bf80*/  HMMA.1688.F32.TF32 R144, R152, R224, R104 ;  /* 0x000000e09890723c */ /* 0x000fe20000081068 */
[----:B------:R-:W2:Y:S04]  /*1bf90*/  LDL.LU R104, [R1+0x4c0] ;  /* 0x0004c00001687983 */ /* 0x000ea80000300800 */
[----:B------:R-:W2:Y:S04]  /*1bfa0*/  LDL.LU R105, [R1+0x4c4] ;  /* 0x0004c40001697983 */ /* 0x000ea80000300800 */
[----:B------:R-:W2:Y:S04]  /*1bfb0*/  LDL.LU R106, [R1+0x4c8] ;  /* 0x0004c800016a7983 */ /* 0x000ea80000300800 */
[----:B------:R-:W2:Y:S01]  /*1bfc0*/  LDL.LU R107, [R1+0x4cc] ;  /* 0x0004cc00016b7983 */ /* 0x000ea20000300800 */
[C---:B-1----:R-:W-:Y:S03]  /*1bfd0*/  HMMA.1688.F32.TF32 R92, R96.reuse, R220, R108 ;  /* 0x000000dc605c723c */ /* 0x042fe6000008106c */
[----:B------:R-:W4:Y:S04]  /*1bfe0*/  LDL.LU R108, [R1+0x5d0] ;  /* 0x0005d000016c7983 */ /* 0x000f280000300800 */
[----:B------:R-:W4:Y:S04]  /*1bff0*/  LDL.LU R109, [R1+0x5d4] ;  /* 0x0005d400016d7983 */ /* 0x000f280000300800 */
[----:B------:R-:W4:Y:S04]  /*1c000*/  LDL.LU R110, [R1+0x5d8] ;  /* 0x0005d800016e7983 */ /* 0x000f280000300800 */
[----:B------:R-:W4:Y:S01]  /*1c010*/  LDL.LU R111, [R1+0x5dc] ;  /* 0x0005dc00016f7983 */ /* 0x000f220000300800 */
[C---:B------:R-:W-:Y:S03]  /*1c020*/  HMMA.1688.F32.TF32 R88, R96.reuse, R224, R160 ;  /* 0x000000e06058723c */ /* 0x040fe600000810a0 */
[----:B------:R-:W2:Y:S04]  /*1c030*/  LDL.LU R160, [R1+0x5e0] ;  /* 0x0005e00001a07983 */ /* 0x000ea80000300800 */
[----:B------:R-:W2:Y:S04]  /*1c040*/  LDL.LU R161, [R1+0x5e4] ;  /* 0x0005e40001a17983 */ /* 0x000ea80000300800 */
[----:B------:R-:W2:Y:S04]  /*1c050*/  LDL.LU R162, [R1+0x5e8] ;  /* 0x0005e80001a27983 */ /* 0x000ea80000300800 */
[----:B------:R-:W2:Y:S01]  /*1c060*/  LDL.LU R163, [R1+0x5ec] ;  /* 0x0005ec0001a37983 */ /* 0x000ea20000300800 */
[----:B------:R-:W-:Y:S06]  /*1c070*/  HMMA.1688.F32.TF32 R80, R96, R232, R156 ;  /* 0x000000e86050723c */ /* 0x000fec000008109c */
[-C--:B------:R-:W-:Y:S06]  /*1c080*/  HMMA.1688.F32.TF32 R140, R152, R228.reuse, R140 ;  /* 0x000000e4988c723c */ /* 0x080fec000008108c */
[----:B------:R-:W-:Y:S06]  /*1c090*/  HMMA.1688.F32.TF32 R84, R96, R228, R52 ;  /* 0x000000e46054723c */ /* 0x000fec0000081034 */
[----:B---3--:R-:W-:Y:S01]  /*1c0a0*/  HMMA.1688.F32.TF32 R28, R244, R220, R100 ;  /* 0x000000dcf41c723c */ /* 0x008fe20000081064 */
        /* <DEDUP_REMOVED lines=16> */
[----:B------:R-:W-:Y:S01]  /*1c1b0*/  IMAD.MOV.U32 R172, RZ, RZ, R28 ;  /* 0x000000ffffac7224 */ /* 0x000fe200078e001c */
[----:B------:R-:W-:Y:S01]  /*1c1c0*/  MOV R173, R29 ;  /* 0x0000001d00ad7202 */ /* 0x000fe20000000f00 */
[----:B------:R-:W-:Y:S01]  /*1c1d0*/  IMAD.MOV.U32 R174, RZ, RZ, R30 ;  /* 0x000000ffffae7224 */ /* 0x000fe200078e001e */
[----:B------:R-:W3:Y:S01]  /*1c1e0*/  LDL.LU R28, [R1+0x6b0] ;  /* 0x0006b000011c7983 */ /* 0x000ee20000300800 */
[----:B------:R-:W-:-:S03]  /*1c1f0*/  IMAD.MOV.U32 R175, RZ, RZ, R31 ;  /* 0x000000ffffaf7224 */ /* 0x000fc600078e001f */
        /* <DEDUP_REMOVED lines=11> */
[C---:B------:R-:W-:Y:S06]  /*1c2b0*/  HMMA.1688.F32.TF32 R136, R152.reuse, R232, R36 ;  /* 0x000000e89888723c */ /* 0x040fec0000081024 */
[C---:B------:R-:W-:Y:S06]  /*1c2c0*/  HMMA.1688.F32.TF32 R148, R152.reuse, R220, R248 ;  /* 0x000000dc9894723c */ /* 0x040fec00000810f8 */
[----:B------:R-:W-:Y:S01]  /*1c2d0*/  HMMA.1688.F32.TF32 R152, R152, R216, R40 ;  /* 0x000000d89898723c */ /* 0x000fe20000081028 */
[----:B------:R-:W3:Y:S04]  /*1c2e0*/  LDL.LU R40, [R1+0x3c0] ;  /* 0x0003c00001287983 */ /* 0x000ee80000300800 */
[----:B------:R-:W3:Y:S01]  /*1c2f0*/  LDL.LU R41, [R1+0x3c4] ;  /* 0x0003c40001297983 */ /* 0x000ee20000300800 */
[C---:B------:R-:W-:Y:S03]  /*1c300*/  HMMA.1688.F32.TF32 R192, R244.reuse, R232, R192 ;  /* 0x000000e8f4c0723c */ /* 0x040fe600000810c0 */
[----:B------:R-:W3:Y:S03]  /*1c310*/  LDL.LU R42, [R1+0x3c8] ;  /* 0x0003c800012a7983 */ /* 0x000ee60000300800 */
[C---:B------:R-:W-:Y:S01]  /*1c320*/  HMMA.1688.F32.TF32 R196, R244.reuse, R228, R196 ;  /* 0x000000e4f4c4723c */ /* 0x040fe200000810c4 */
[----:B------:R-:W3:Y:S05]  /*1c330*/  LDL.LU R43, [R1+0x3cc] ;  /* 0x0003cc00012b7983 */ /* 0x000eea0000300800 */
[-C--:B------:R-:W-:Y:S01]  /*1c340*/  HMMA.1688.F32.TF32 R244, R244, R216.reuse, R44 ;  /* 0x000000d8f4f4723c */ /* 0x080fe2000008102c */
        /* <DEDUP_REMOVED lines=17> */
[C---:B----4-:R-:W-:Y:S06]  /*1c460*/  HMMA.1688.F32.TF32 R108, R236.reuse, R220, R108 ;  /* 0x000000dcec6c723c */ /* 0x050fec000008106c */
[----:B--2---:R-:W-:Y:S06]  /*1c470*/  HMMA.1688.F32.TF32 R160, R236, R224, R160 ;  /* 0x000000e0eca0723c */ /* 0x004fec00000810a0 */
[C---:B---3--:R-:W-:Y:S06]  /*1c480*/  HMMA.1688.F32.TF32 R164, R240.reuse, R220, R164 ;  /* 0x000000dcf0a4723c */ /* 0x048fec00000810a4 */
[C---:B------:R-:W-:Y:S06]  /*1c490*/  HMMA.1688.F32.TF32 R56, R240.reuse, R228, R56 ;  /* 0x000000e4f038723c */ /* 0x040fec0000081038 */
[C---:B------:R-:W-:Y:S06]  /*1c4a0*/  HMMA.1688.F32.TF32 R116, R240.reuse, R232, R116 ;  /* 0x000000e8f074723c */ /* 0x040fec0000081074 */
[----:B------:R-:W-:-:S15]  /*1c4b0*/  HMMA.1688.F32.TF32 R28, R240, R224, R28 ;  /* 0x000000e0f01c723c */ /* 0x000fde000008101c */
[----:B------:R-:W-:-:S02]  /*1c4c0*/  NOP ;  /* 0x0000000000007918 */ /* 0x000fc40000000000 */
[----:B------:R-:W-:Y:S04]  /*1c4d0*/  STL.64 [R1+0xc0], R116 ;  /* 0x0000c07401007387 */ /* 0x000fe80000100a00 */
[----:B------:R1:W-:Y:S01]  /*1c4e0*/  STL.64 [R1+0xc8], R118 ;  /* 0x0000c87601007387 */ /* 0x0003e20000100a00 */
[C---:B------:R-:W-:Y:S03]  /*1c4f0*/  HMMA.1688.F32.TF32 R156, R236.reuse, R232, R156 ;  /* 0x000000e8ec9c723c */ /* 0x040fe6000008109c */
[----:B-1----:R-:W2:Y:S04]  /*1c500*/  LDL.LU.64 R118, [R1+0x1230] ;  /* 0x0012300001767983 */ /* 0x002ea80000300a00 */
[----:B------:R-:W2:Y:S01]  /*1c510*/  LDL.LU.64 R116, [R1+0x1228] ;  /* 0x0012280001747983 */ /* 0x000ea20000300a00 */
[----:B------:R-:W-:Y:S03]  /*1c520*/  HMMA.1688.F32.TF32 R52, R236, R228, R52 ;  /* 0x000000e4ec34723c */ /* 0x000fe60000081034 */
[----:B------:R-:W-:Y:S04]  /*1c530*/  STL.64 [R1+0xd0], R56 ;  /* 0x0000d03801007387 */ /* 0x000fe80000100a00 */
[----:B------:R1:W-:Y:S01]  /*1c540*/  STL.64 [R1+0xd8], R58 ;  /* 0x0000d83a01007387 */ /* 0x0003e20000100a00 */
[-C--:B------:R-:W-:Y:S03]  /*1c550*/  HMMA.1688.F32.TF32 R240, R240, R216.reuse, R100 ;  /* 0x000000d8f0f0723c */ /* 0x080fe60000081064 */
[----:B-1----:R-:W3:Y:S04]  /*1c560*/  LDL.LU.64 R58, [R1+0x1220] ;  /* 0x00122000013a7983 */ /* 0x002ee80000300a00 */
[----:B------:R-:W3:Y:S04]  /*1c570*/  LDL.LU.64 R56, [R1+0x1218] ;  /* 0x0012180001387983 */ /* 0x000ee80000300a00 */
[----:B------:R-:W-:Y:S04]  /*1c580*/  STL.64 [R1+0xe0], R28 ;  /* 0x0000e01c01007387 */ /* 0x000fe80000100a00 */
[----:B------:R1:W-:Y:S01]  /*1c590*/  STL.64 [R1+0xe8], R30 ;  /* 0x0000e81e01007387 */ /* 0x0003e20000100a00 */
[----:B------:R-:W-:Y:S03]  /*1c5a0*/  HMMA.1688.F32.TF32 R236, R236, R216, R104 ;  /* 0x000000d8ecec723c */ /* 0x000fe60000081068 */
[----:B-1----:R-:W4:Y:S04]  /*1c5b0*/  LDL.LU.64 R30, [R1+0x1210] ;  /* 0x00121000011e7983 */ /* 0x002f280000300a00 */
[----:B------:R-:W-:Y:S04]  /*1c5c0*/  STL.64 [R1+0xf0], R164 ;  /* 0x0000f0a401007387 */ /* 0x000fe80000100a00 */
[----:B------:R1:W-:Y:S01]  /*1c5d0*/  STL.64 [R1+0xf8], R166 ;  /* 0x0000f8a601007387 */ /* 0x0003e20000100a00 */
[C---:B------:R-:W-:Y:S03]  /*1c5e0*/  HMMA.1688.F32.TF32 R44, R204.reuse, R228, R44 ;  /* 0x000000e4cc2c723c */ /* 0x040fe6000008102c */
[----:B-1----:R-:W2:Y:S04]  /*1c5f0*/  LDL.LU.64 R166, [R1+0x1208] ;  /* 0x0012080001a67983 */ /* 0x002ea80000300a00 */
[----:B------:R-:W2:Y:S04]  /*1c600*/  LDL.LU.64 R164, [R1+0x1200] ;  /* 0x0012000001a47983 */ /* 0x000ea80000300a00 */
[----:B------:R-:W3:Y:S01]  /*1c610*/  LDL.LU R100, [R1+0x2f0] ;  /* 0x0002f00001647983 */ /* 0x000ee20000300800 */
[C---:B------:R-:W-:Y:S03]  /*1c620*/  HMMA.1688.F32.TF32 R36, R204.reuse, R232, R36 ;  /* 0x000000e8cc24723c */ /* 0x040fe60000081024 */
[----:B------:R-:W3:Y:S04]  /*1c630*/  LDL.LU R101, [R1+0x2f4] ;  /* 0x0002f40001657983 */ /* 0x000ee80000300800 */
[----:B------:R-:W3:Y:S04]  /*1c640*/  LDL.LU R102, [R1+0x2f8] ;  /* 0x0002f80001667983 */ /* 0x000ee80000300800 */
[----:B------:R-:W3:Y:S04]  /*1c650*/  LDL.LU R103, [R1+0x2fc] ;  /* 0x0002fc0001677983 */ /* 0x000ee80000300800 */
[----:B------:R-:W-:Y:S04]  /*1c660*/  STL.64 [R1+0x210], R156 ;  /* 0x0002109c01007387 */ /* 0x000fe80000100a00 */
[----:B------:R1:W-:Y:S01]  /*1c670*/  STL.64 [R1+0x218], R158 ;  /* 0x0002189e01007387 */ /* 0x0003e20000100a00 */
[C---:B------:R-:W-:Y:S03]  /*1c680*/  HMMA.1688.F32.TF32 R40, R204.reuse, R224, R40 ;  /* 0x000000e0cc28723c */ /* 0x040fe60000081028 */
[----:B-1----:R-:W2:Y:S04]  /*1c690*/  LDL.LU.64 R158, [R1+0x11f8] ;  /* 0x0011f800019e7983 */ /* 0x002ea80000300a00 */
[----:B------:R-:W2:Y:S04]  /*1c6a0*/  LDL.LU.64 R156, [R1+0x11f0] ;  /* 0x0011f000019c7983 */ /* 0x000ea80000300a00 */
[----:B------:R-:W-:Y:S04]  /*1c6b0*/  STL.64 [R1+0x230], R52 ;  /* 0x0002303401007387 */ /* 0x000fe80000100a00 */
[----:B------:R1:W-:Y:S04]  /*1c6c0*/  STL.64 [R1+0x238], R54 ;  /* 0x0002383601007387 */ /* 0x0003e80000100a00 */
[----:B-1----:R-:W4:Y:S04]  /*1c6d0*/  LDL.LU.64 R54, [R1+0x11e8] ;  /* 0x0011e80001367983 */ /* 0x002f280000300a00 */
[----:B------:R-:W4:Y:S04]  /*1c6e0*/  LDL.LU.64 R52, [R1+0x11e0] ;  /* 0x0011e00001347983 */ /* 0x000f280000300a00 */
        /* <DEDUP_REMOVED lines=8> */
[----:B------:R-:W4:Y:S04]  /*1c770*/  LDL.LU R104, [R1+0x2d0] ;  /* 0x0002d00001687983 */ /* 0x000f280000300800 */
[----:B------:R-:W-:Y:S04]  /*1c780*/  STL.64 [R1+0x260], R236 ;  /* 0x000260ec01007387 */ /* 0x000fe80000100a00 */
[----:B------:R-:W-:Y:S04]  /*1c790*/  STL.64 [R1+0x268], R238 ;  /* 0x000268ee01007387 */ /* 0x000fe80000100a00 */
[----:B------:R-:W4:Y:S04]  /*1c7a0*/  LDL.LU R105, [R1+0x2d4] ;  /* 0x0002d40001697983 */ /* 0x000f280000300800 */
[----:B------:R-:W4:Y:S04]  /*1c7b0*/  LDL.LU R106, [R1+0x2d8] ;  /* 0x0002d800016a7983 */ /* 0x000f280000300800 */
[----:B------:R-:W4:Y:S04]  /*1c7c0*/  LDL.LU R107, [R1+0x2dc] ;  /* 0x0002dc00016b7983 */ /* 0x000f280000300800 */
[----:B------:R-:W-:Y:S04]  /*1c7d0*/  STL.64 [R1+0x460], R36 ;  /* 0x0004602401007387 */ /* 0x000fe80000100a00 */
[----:B------:R1:W-:Y:S01]  /*1c7e0*/  STL.64 [R1+0x468], R38 ;  /* 0x0004682601007387 */ /* 0x0003e20000100a00 */
[----:B------:R-:W-:Y:S01]  /*1c7f0*/  HMMA.1688.F32.TF32 R48, R204, R220, R48 ;  /* 0x000000dccc30723c */ /* 0x000fe20000081030 */
[----:B------:R-:W-:-:S02]  /*1c800*/  LOP3.LUT R32, R0, 0x20, RZ, 0x3c, !PT ;  /* 0x0000002000207812 */ /* 0x000fc400078e3cff */
[----:B------:R-:W-:Y:S04]  /*1c810*/  LDS R236, [R0+UR6+0x13000] ;  /* 0x0130000600ec7984 */ /* 0x000fe80008000800 */
[----:B------:R-:W-:Y:S04]  /*1c820*/  LDS R237, [R32+UR6+0x13000] ;  /* 0x0130000620ed7984 */ /* 0x000fe80008000800 */
[----:B-1----:R-:W2:Y:S04]  /*1c830*/  LDL.LU.64 R38, [R1+0x11b8] ;  /* 0x0011b80001267983 */ /* 0x002ea80000300a00 */
[----:B------:R-:W-:Y:S04]  /*1c840*/  STL.64 [R1+0x470], R44 ;  /* 0x0004702c01007387 */ /* 0x000fe80000100a00 */
[----:B------:R1:W-:Y:S04]  /*1c850*/  STL.64 [R1+0x478], R46 ;  /* 0x0004782e01007387 */ /* 0x0003e80000100a00 */
[----:B------:R-:W-:Y:S04]  /*1c860*/  LDS R239, [R32+UR6+0x13800] ;  /* 0x0138000620ef7984 */ /* 0x000fe80008000800 */
[----:B------:R-:W2:Y:S04]  /*1c870*/  LDS R238, [R0+UR6+0x13800] ;  /* 0x0138000600ee7984 */ /* 0x000ea80008000800 */
[----:B-1----:R-:W2:Y:S04]  /*1c880*/  LDL.LU.64 R46, [R1+0x11b0] ;  /* 0x0011b000012e7983 */ /* 0x002ea80000300a00 */
[----:B------:R1:W-:Y:S04]  /*1c890*/  STL.64 [R1+0x480], R40 ;  /* 0x0004802801007387 */ /* 0x0003e80000100a00 */
[----:B------:R1:W-:Y:S04]  /*1c8a0*/  STL.64 [R1+0x488], R42 ;  /* 0x0004882a01007387 */ /* 0x0003e80000100a00 */
[----:B-1----:R-:W2:Y:S04]  /*1c8b0*/  LDL.LU R40, [R1+0x2b0] ;  /* 0x0002b00001287983 */ /* 0x002ea80000300800 */
[----:B------:R-:W2:Y:S04]  /*1c8c0*/  LDL.LU R41, [R1+0x2b4] ;  /* 0x0002b40001297983 */ /* 0x000ea80000300800 */
[----:B------:R-:W2:Y:S04]  /*1c8d0*/  LDL.LU R42, [R1+0x2b8] ;  /* 0x0002b800012a7983 */ /* 0x000ea80000300800 */
[----:B------:R-:W2:Y:S04]  /*1c8e0*/  LDL.LU R43, [R1+0x2bc] ;  /* 0x0002bc00012b7983 */ /* 0x000ea80000300800 */
[----:B------:R-:W-:Y:S04]  /*1c8f0*/  STL.64 [R1+0x490], R48 ;  /* 0x0004903001007387 */ /* 0x000fe80000100a00 */
[----:B------:R1:W-:Y:S02]  /*1c900*/  STL.64 [R1+0x498], R50 ;  /* 0x0004983201007387 */ /* 0x0003e40000100a00 */
[----:B-1----:R-:W-:Y:S02]  /*1c910*/  HMMA.1688.F32.TF32 R48, R204, R216, R248 ;  /* 0x000000d8cc30723c */ /* 0x002fe400000810f8 */
[----:B------:R-:W2:-:S15]  /*1c920*/  LDL.LU R248, [R1+0x2a0] ;  /* 0x0002a00001f87983 */ /* 0x000e9e0000300800 */
[----:B------:R-:W-:-:S06]  /*1c930*/  NOP ;  /* 0x0000000000007918 */ /* 0x000fcc0000000000 */
[----:B------:R-:W-:Y:S04]  /*1c940*/  STL.64 [R1+0x4a0], R48 ;  /* 0x0004a03001007387 */ /* 0x000fe80000100a00 */
[----:B------:R3:W-:Y:S04]  /*1c950*/  STL.64 [R1+0x4a8], R50 ;  /* 0x0004a83201007387 */ /* 0x0007e80000100a00 */
[----:B------:R-:W2:Y:S04]  /*1c960*/  LDL.LU R249, [R1+0x2a4] ;  /* 0x0002a40001f97983 */ /* 0x000ea80000300800 */
[----:B------:R-:W2:Y:S04]  /*1c970*/  LDL.LU R250, [R1+0x2a8] ;  /* 0x0002a80001fa7983 */ /* 0x000ea80000300800 */
[----:B------:R-:W2:Y:S01]  /*1c980*/  LDL.LU R251, [R1+0x2ac] ;  /* 0x0002ac0001fb7983 */ /* 0x000ea20000300800 */
[----:B---3--:R-:W-:-:S15]  /*1c990*/  HMMA.1688.F32.TF32 R48, R208, R232, R100 ;  /* 0x000000e8d030723c */ /* 0x008fde0000081064 */
[----:B------:R-:W-:-:S08]  /*1c9a0*/  NOP ;  /* 0x0000000000007918 */ /* 0x000fd00000000000 */
[----:B------:R4:W-:Y:S01]  /*1c9b0*/  STL [R1+0x4c8], R50 ;  /* 0x0004c83201007387 */ /* 0x0009e20000100800 */
[----:B------:R-:W-:Y:S02]  /*1c9c0*/  IMAD.MOV.U32 R33, RZ, RZ, R48 ;  /* 0x000000ffff217224 */ /* 0x000fe400078e0030 */
[----:B------:R-:W-:Y:S01]  /*1c9d0*/  IMAD.MOV.U32 R2, RZ, RZ, R49 ;  /* 0x000000ffff027224 */ /* 0x000fe200078e0031 */
[----:B------:R-:W3:Y:S01]  /*1c9e0*/  LDL.LU R100, [R1+0x280] ;  /* 0x0002800001647983 */ /* 0x000ee20000300800 */
[----:B------:R-:W-:-:S03]  /*1c9f0*/  IMAD.MOV.U32 R252, RZ, RZ, R51 ;  /* 0x000000fffffc7224 */ /* 0x000fc600078e0033 */
[----:B------:R-:W3:Y:S04]  /*1ca00*/  LDL.LU R101, [R1+0x284] ;  /* 0x0002840001657983 */ /* 0x000ee80000300800 */
[----:B------:R-:W3:Y:S04]  /*1ca10*/  LDL.LU R102, [R1+0x288] ;  /* 0x0002880001667983 */ /* 0x000ee80000300800 */
[----:B------:R-:W3:Y:S04]  /*1ca20*/  LDL.LU R103, [R1+0x28c] ;  /* 0x00028c0001677983 */ /* 0x000ee80000300800 */
[----:B------:R-:W-:Y:S04]  /*1ca30*/  STL [R1+0x1128], R33 ;  /* 0x0011282101007387 */ /* 0x000fe80000100800 */
[----:B------:R-:W-:Y:S04]  /*1ca40*/  STL [R1+0x1124], R2 ;  /* 0x0011240201007387 */ /* 0x000fe80000100800 */
[----:B------:R1:W-:Y:S01]  /*1ca50*/  STL [R1+0x1120], R252 ;  /* 0x001120fc01007387 */ /* 0x0003e20000100800 */
[----:B----4-:R-:W-:-:S15]  /*1ca60*/  HMMA.1688.F32.TF32 R48, R208, R228, R104 ;  /* 0x000000e4d030723c */ /* 0x010fde0000081068 */
[----:B------:R-:W-:-:S09]  /*1ca70*/  NOP ;  /* 0x0000000000007918 */ /* 0x000fd20000000000 */
[----:B------:R-:W-:Y:S01]  /*1ca80*/  IMAD.MOV.U32 R4, RZ, RZ, R51 ;  /* 0x000000ffff047224 */ /* 0x000fe200078e0033 */
[----:B------:R-:W-:Y:S01]  /*1ca90*/  MOV R8, R49 ;  /* 0x0000003100087202 */ /* 0x000fe20000000f00 */
[----:B------:R-:W-:Y:S02]  /*1caa0*/  IMAD.MOV.U32 R5, RZ, RZ, R50 ;  /* 0x000000ffff057224 */ /* 0x000fe400078e0032 */
[----:B------:R-:W-:Y:S01]  /*1cab0*/  IMAD.MOV.U32 R3, RZ, RZ, R48 ;  /* 0x000000ffff037224 */ /* 0x000fe200078e0030 */
[----:B------:R-:W-:Y:S04]  /*1cac0*/  STL [R1+0x1138], R4 ;  /* 0x0011380401007387 */ /* 0x000fe80000100800 */
[----:B------:R-:W-:Y:S04]  /*1cad0*/  STL [R1+0x1134], R5 ;  /* 0x0011340501007387 */ /* 0x000fe80000100800 */
[----:B------:R-:W-:Y:S04]  /*1cae0*/  STL [R1+0x1130], R8 ;  /* 0x0011300801007387 */ /* 0x000fe80000100800 */
[----:B------:R-:W-:Y:S01]  /*1caf0*/  STL [R1+0x112c], R3 ;  /* 0x00112c0301007387 */ /* 0x000fe20000100800 */
[----:B--2---:R-:W-:-:S15]  /*1cb00*/  HMMA.1688.F32.TF32 R40, R208, R224, R40 ;  /* 0x000000e0d028723c */ /* 0x004fde0000081028 */
[----:B------:R-:W-:-:S08]  /*1cb10*/  NOP ;  /* 0x0000000000007918 */ /* 0x000fd00000000000 */
[----:B------:R2:W-:Y:S01]  /*1cb20*/  STL [R1+0x420], R40 ;  /* 0x0004202801007387 */ /* 0x0005e20000100800 */
[----:B-1----:R-:W-:-:S03]  /*1cb30*/  IMAD.MOV.U32 R252, RZ, RZ, R41 ;  /* 0x000000fffffc7224 */ /* 0x002fc600078e0029 */
[----:B------:R1:W-:Y:S04]  /*1cb40*/  STL.64 [R1+0x428], R42 ;  /* 0x0004282a01007387 */ /* 0x0003e80000100a00 */
[----:B--2---:R-:W2:Y:S04]  /*1cb50*/  LDL.LU R40, [R1+0xa0] ;  /* 0x0000a00001287983 */ /* 0x004ea80000300800 */
[----:B------:R-:W2:Y:S04]  /*1cb60*/  LDL.LU R41, [R1+0xa4] ;  /* 0x0000a40001297983 */ /* 0x000ea80000300800 */
[----:B-1----:R-:W2:Y:S04]  /*1cb70*/  LDL.LU R42, [R1+0xa8] ;  /* 0x0000a800012a7983 */ /* 0x002ea80000300800 */
[----:B------:R-:W2:Y:S01]  /*1cb80*/  LDL.LU R43, [R1+0xac] ;  /* 0x0000ac00012b7983 */ /* 0x000ea20000300800 */
[----:B------:R-:W-:Y:S03]  /*1cb90*/  HMMA.1688.F32.TF32 R48, R208, R220, R248 ;  /* 0x000000dcd030723c */ /* 0x000fe600000810f8 */
[----:B------:R1:W-:-:S15]  /*1cba0*/  STL [R1+0x113c], R252 ;  /* 0x00113cfc01007387 */ /* 0x0003de0000100800 */
[----:B------:R-:W-:-:S06]  /*1cbb0*/  NOP ;  /* 0x0000000000007918 */ /* 0x000fcc0000000000 */
[----:B------:R-:W-:Y:S02]  /*1cbc0*/  IMAD.MOV.U32 R8, RZ, RZ, R48 ;  /* 0x000000ffff087224 */ /* 0x000fe400078e0030 */
[----:B------:R-:W-:Y:S01]  /*1cbd0*/  IMAD.MOV.U32 R3, RZ, RZ, R49 ;  /* 0x000000ffff037224 */ /* 0x000fe200078e0031 */
[----:B------:R-:W4:Y:S01]  /*1cbe0*/  LDL.LU R48, [R1+0x80] ;  /* 0x0000800001307983 */ /* 0x000f220000300800 */
[----:B------:R-:W-:Y:S01]  /*1cbf0*/  IMAD.MOV.U32 R33, RZ, RZ, R50 ;  /* 0x000000ffff217224 */ /* 0x000fe200078e0032 */
[----:B------:R-:W-:Y:S02]  /*1cc00*/  MOV R2, R51 ;  /* 0x0000003300027202 */ /* 0x000fe40000000f00 */
        /* <DEDUP_REMOVED lines=11> */
[----:B---3--:R-:W-:-:S15]  /*1ccc0*/  HMMA.1688.F32.TF32 R100, R208, R216, R100 ;  /* 0x000000d8d064723c */ /* 0x008fde0000081064 */
[----:B------:R-:W-:-:S08]  /*1ccd0*/  NOP ;  /* 0x0000000000007918 */ /* 0x000fd00000000000 */
[----:B------:R3:W-:Y:S04]  /*1cce0*/  STL [R1+0x390], R100 ;  /* 0x0003906401007387 */ /* 0x0007e80000100800 */
[----:B------:R-:W4:Y:S04]  /*1ccf0*/  LDL.LU R208, [R1+0x90] ;  /* 0x0000900001d07983 */ /* 0x000f280000300800 */
[----:B------:R-:W4:Y:S04]  /*1cd00*/  LDL.LU R209, [R1+0x94] ;  /* 0x0000940001d17983 */ /* 0x000f280000300800 */
[----:B------:R-:W4:Y:S04]  /*1cd10*/  LDL.LU R210, [R1+0x98] ;  /* 0x0000980001d27983 */ /* 0x000f280000300800 */
[----:B------:R-:W4:Y:S01]  /*1cd20*/  LDL.LU R211, [R1+0x9c] ;  /* 0x00009c0001d37983 */ /* 0x000f220000300800 */
[----:B------:R-:W-:-:S02]  /*1cd30*/  LOP3.LUT R44, R0, 0x40, RZ, 0x3c, !PT ;  /* 0x00000040002c7812 */ /* 0x000fc400078e3cff */
[----:B------:R-:W-:Y:S01]  /*1cd40*/  LOP3.LUT R45, R0, 0x60, RZ, 0x3c, !PT ;  /* 0x00000060002d7812 */ /* 0x000fe200078e3cff */
[----:B-1----:R-:W-:Y:S01]  /*1cd50*/  IMAD.MOV.U32 R252, RZ, RZ, R101 ;  /* 0x000000fffffc7224 */ /* 0x002fe200078e0065 */
[----:B---3--:R-:W3:Y:S01]  /*1cd60*/  LDL.LU R100, [R1+0x50] ;  /* 0x0000500001647983 */ /* 0x008ee20000300800 */
[----:B------:R-:W-:Y:S02]  /*1cd70*/  IMAD.MOV.U32 R4, RZ, RZ, R102 ;  /* 0x000000ffff047224 */ /* 0x000fe400078e0066 */
[----:B------:R-:W-:Y:S01]  /*1cd80*/  IMAD.MOV.U32 R5, RZ, RZ, R103 ;  /* 0x000000ffff057224 */ /* 0x000fe200078e0067 */
[----:B------:R-:W3:Y:S04]  /*1cd90*/  LDL.LU R101, [R1+0x54] ;  /* 0x0000540001657983 */ /* 0x000ee80000300800 */
[----:B------:R-:W-:Y:S04]  /*1cda0*/  LDS R204, [R44+UR6+0x13000] ;  /* 0x013000062ccc7984 */ /* 0x000fe80008000800 */
[----:B------:R-:W-:Y:S04]  /*1cdb0*/  LDS R206, [R44+UR6+0x13800] ;  /* 0x013800062cce7984 */ /* 0x000fe80008000800 */
[----:B------:R-:W-:Y:S04]  /*1cdc0*/  LDS R205, [R45+UR6+0x13000] ;  /* 0x013000062dcd7984 */ /* 0x000fe80008000800 */
[----:B------:R1:W3:Y:S04]  /*1cdd0*/  LDS R207, [R45+UR6+0x13800] ;  /* 0x013800062dcf7984 */ /* 0x0002e80008000800 */
[----:B------:R-:W3:Y:S04]  /*1cde0*/  LDL.LU R102, [R1+0x58] ;  /* 0x0000580001667983 */ /* 0x000ee80000300800 */
[----:B------:R-:W3:Y:S01]  /*1cdf0*/  LDL.LU R103, [R1+0x5c] ;  /* 0x00005c0001677983 */ /* 0x000ee20000300800 */
[----:B--2---:R-:W-:-:S15]  /*1ce00*/  HMMA.1688.F32.TF32 R40, R212, R232, R40 ;  /* 0x000000e8d428723c */ /* 0x004fde0000081028 */
[----:B------:R-:W-:-:S09]  /*1ce10*/  NOP ;  /* 0x0000000000007918 */ /* 0x000fd20000000000 */
[----:B-1----:R-:W-:Y:S01]  /*1ce20*/  IMAD.MOV.U32 R45, RZ, RZ, R42 ;  /* 0x000000ffff2d7224 */ /* 0x002fe200078e002a */
[----:B------:R-:W-:Y:S02]  /*1ce30*/  MOV R44, R43 ;  /* 0x0000002b002c7202 */ /* 0x000fe40000000f00 */
[----:B------:R-:W2:Y:S01]  /*1ce40*/  LDL.LU.64 R42, [R1+0x11a8] ;  /* 0x0011a800012a7983 */ /* 0x000ea20000300a00 */
        /* <DEDUP_REMOVED lines=8> */
[----:B------:R-:W4:Y:S01]  /*1ced0*/  LDL.LU R38, [R1+0x11a4] ;  /* 0x0011a40001267983 */ /* 0x000f220000300800 */
[----:B------:R-:W-:Y:S01]  /*1cee0*/  IMAD.MOV.U32 R36, RZ, RZ, R211 ;  /* 0x000000ffff247224 */ /* 0x000fe200078e00d3 */
[----:B------:R-:W-:Y:S01]  /*1cef0*/  MOV R210, R46 ;  /* 0x0000002e00d27202 */ /* 0x000fe20000000f00 */
[----:B------:R-:W-:-:S02]  /*1cf00*/  IMAD.MOV.U32 R211, RZ, RZ, R47 ;  /* 0x000000ffffd37224 */ /* 0x000fc400078e002f */
[----:B--2---:R-:W-:Y:S02]  /*1cf10*/  IMAD.MOV.U32 R209, RZ, RZ, R42 ;  /* 0x000000ffffd17224 */ /* 0x004fe400078e002a */
[----:B------:R-:W2:Y:S04]  /*1cf20*/  LDL.LU R42, [R1+0x11a0] ;  /* 0x0011a000012a7983 */ /* 0x000ea80000300800 */
[----:B------:R-:W3:Y:S04]  /*1cf30*/  LDL.LU R46, [R1+0x119c] ;  /* 0x00119c00012e7983 */ /* 0x000ee80000300800 */
[----:B------:R-:W3:Y:S01]  /*1cf40*/  LDL.LU R47, [R1+0x1198] ;  /* 0x00119800012f7983 */ /* 0x000ee20000300800 */
[C---:B------:R-:W-:Y:S06]  /*1cf50*/  HMMA.1688.F32.TF32 R48, R212.reuse, R224, R48 ;  /* 0x000000e0d430723c */ /* 0x040fec0000081030 */
[C---:B------:R-:W-:Y:S06]  /*1cf60*/  HMMA.1688.F32.TF32 R104, R212.reuse, R220, R104 ;  /* 0x000000dcd468723c */ /* 0x040fec0000081068 */
[----:B------:R-:W-:-:S12]  /*1cf70*/  HMMA.1688.F32.TF32 R212, R212, R216, R248 ;  /* 0x000000d8d4d4723c */ /* 0x000fd800000810f8 */
[----:B------:R-:W-:Y:S02]  /*1cf80*/  IMAD.MOV.U32 R28, RZ, RZ, R50 ;  /* 0x000000ffff1c7224 */ /* 0x000fe400078e0032 */
[----:B------:R-:W-:Y:S02]  /*1cf90*/  IMAD.MOV.U32 R25, RZ, RZ, R51 ;  /* 0x000000ffff197224 */ /* 0x000fe400078e0033 */
[----:B------:R-:W-:Y:S01]  /*1cfa0*/  IMAD.MOV.U32 R32, RZ, RZ, R48 ;  /* 0x000000ffff207224 */ /* 0x000fe200078e0030 */
[----:B------:R-:W4:Y:S01]  /*1cfb0*/  LDL.LU.64 R50, [R1+0x1190] ;  /* 0x0011900001327983 */ /* 0x000f220000300a00 */
[----:B------:R-:W-:Y:S01]  /*1cfc0*/  IMAD.MOV.U32 R29, RZ, RZ, R49 ;  /* 0x000000ffff1d7224 */ /* 0x000fe200078e0031 */
[----:B------:R-:W-:Y:S01]  /*1cfd0*/  MOV R13, R105 ;  /* 0x00000069000d7202 */ /* 0x000fe20000000f00 */
[----:B------:R-:W-:Y:S01]  /*1cfe0*/  IMAD.MOV.U32 R12, RZ, RZ, R106 ;  /* 0x000000ffff0c7224 */ /* 0x000fe200078e006a */
[----:B------:R-:W4:Y:S01]  /*1cff0*/  LDL.LU.64 R48, [R1+0x1188] ;  /* 0x0011880001307983 */ /* 0x000f220000300a00 */
[----:B------:R-:W-:-:S02]  /*1d000*/  IMAD.MOV.U32 R9, RZ, RZ, R107 ;  /* 0x000000ffff097224 */ /* 0x000fc400078e006b */
[----:B------:R-:W-:Y:S01]  /*1d010*/  IMAD.MOV.U32 R24, RZ, RZ, R104 ;  /* 0x000000ffff187224 */ /* 0x000fe200078e0068 */
[----:B------:R-:W2:Y:S01]  /*1d020*/  LDL.LU.64 R106, [R1+0x1180] ;  /* 0x00118000016a7983 */ /* 0x000ea20000300a00 */
[----:B------:R-:W-:Y:S01]  /*1d030*/  IMAD.MOV.U32 R21, RZ, RZ, R212 ;  /* 0x000000ffff157224 */ /* 0x000fe200078e00d4 */
[----:B------:R-:W-:Y:S02]  /*1d040*/  MOV R212, R43 ;  /* 0x0000002b00d47202 */ /* 0x000fe40000000f00 */
[----:B------:R-:W2:Y:S01]  /*1d050*/  LDL.LU.64 R104, [R1+0x1178] ;  /* 0x0011780001687983 */ /* 0x000ea20000300a00 */
[----:B------:R-:W-:-:S03]  /*1d060*/  IMAD.MOV.U32 R20, RZ, RZ, R213 ;  /* 0x000000ffff147224 */ /* 0x000fc600078e00d5 */
[----:B------:R-:W2:Y:S01]  /*1d070*/  LDL.LU.64 R250, [R1+0x1170] ;  /* 0x0011700001fa7983 */ /* 0x000ea20000300a00 */
[----:B------:R-:W-:-:S03]  /*1d080*/  IMAD.MOV.U32 R213, RZ, RZ, R39 ;  /* 0x000000ffffd57224 */ /* 0x000fc600078e0027 */
[----:B------:R-:W2:Y:S01]  /*1d090*/  LDL.LU.64 R248, [R1+0x1168] ;  /* 0x0011680001f87983 */ /* 0x000ea20000300a00 */
[----:B------:R-:W-:-:S03]  /*1d0a0*/  IMAD.MOV.U32 R17, RZ, RZ, R214 ;  /* 0x000000ffff117224 */ /* 0x000fc600078e00d6 */
[----:B------:R-:W2:Y:S01]  /*1d0b0*/  LDL.LU R43, [R1+0x1164] ;  /* 0x00116400012b7983 */ /* 0x000ea20000300800 */
[----:B------:R-:W-:-:S03]  /*1d0c0*/  IMAD.MOV.U32 R16, RZ, RZ, R215 ;  /* 0x000000ffff107224 */ /* 0x000fc600078e00d7 */
[----:B------:R-:W2:Y:S04]  /*1d0d0*/  LDL.LU R39, [R1+0x1160] ;  /* 0x0011600001277983 */ /* 0x000ea80000300800 */
[----:B------:R-:W2:Y:S04]  /*1d0e0*/  LDL.LU R214, [R1+0x8] ;  /* 0x0000080001d67983 */ /* 0x000ea80000300800 */
[----:B------:R-:W2:Y:S01]  /*1d0f0*/  LDL.LU R215, [R1+0xc] ;  /* 0x00000c0001d77983 */ /* 0x000ea20000300800 */
[----:B---3--:R-:W-:-:S15]  /*1d100*/  HMMA.1688.F32.TF32 R100, R236, R46, R100 ;  /* 0x0000002eec64723c */ /* 0x008fde0000081064 */
[----:B------:R-:W-:-:S08]  /*1d110*/  NOP ;  /* 0x0000000000007918 */ /* 0x000fd00000000000 */
[----:B------:R-:W-:Y:S04]  /*1d120*/  STL.64 [R1+0x3d0], R100 ;  /* 0x0003d06401007387 */ /* 0x000fe80000100a00 */
[----:B------:R1:W-:Y:S04]  /*1d130*/  STL.64 [R1+0x3d8], R102 ;  /* 0x0003d86601007387 */ /* 0x0003e80000100a00 */
[----:B-1----:R-:W3:Y:S04]  /*1d140*/  LDL.LU.64 R102, [R1+0x1158] ;  /* 0x0011580001667983 */ /* 0x002ee80000300a00 */
[----:B------:R-:W3:Y:S01]  /*1d150*/  LDL.LU.64 R100, [R1+0x1150] ;  /* 0x0011500001647983 */ /* 0x000ee20000300a00 */
[C---:B----4-:R-:W-:Y:S06]  /*1d160*/  HMMA.1688.F32.TF32 R48, R236.reuse, R34, R48 ;  /* 0x00000022ec30723c */ /* 0x050fec0000081030 */
[C---:B--2---:R-:W-:Y:S06]  /*1d170*/  HMMA.1688.F32.TF32 R248, R236.reuse, R38, R248 ;  /* 0x00000026ecf8723c */ /* 0x044fec00000810f8 */
[----:B------:R-:W-:-:S15]  /*1d180*/  HMMA.1688.F32.TF32 R212, R236, R42, R212 ;  /* 0x0000002aecd4723c */ /* 0x000fde00000810d4 */
[----:B------:R-:W-:-:S08]  /*1d190*/  NOP ;  /* 0x0000000000007918 */ /* 0x000fd00000000000 */
[----:B------:R-:W-:Y:S04]  /*1d1a0*/  STL.64 [R1+0x3b0], R212 ;  /* 0x0003b0d401007387 */ /* 0x000fe80000100a00 */
[----:B------:R1:W-:Y:S04]  /*1d1b0*/  STL.64 [R1+0x3b8], R214 ;  /* 0x0003b8d601007387 */ /* 0x0003e80000100a00 */
[----:B------:R-:W-:Y:S04]  /*1d1c0*/  STL.64 [R1+0x3a0], R248 ;  /* 0x0003a0f801007387 */ /* 0x000fe80000100a00 */
[----:B------:R-:W-:Y:S01]  /*1d1d0*/  STL.64 [R1+0x3a8], R250 ;  /* 0x0003a8fa01007387 */ /* 0x000fe20000100a00 */
[C---:B-1----:R-:W-:Y:S03]  /*1d1e0*/  HMMA.1688.F32.TF32 R212, R236.reuse, R30, R52 ;  /* 0x0000001eecd4723c */ /* 0x042fe60000081034 */
[----:B------:R-:W-:Y:S04]  /*1d1f0*/  STL.64 [R1+0x380], R48 ;  /* 0x0003803001007387 */ /* 0x000fe80000100a00 */
[----:B------:R1:W-:Y:S01]  /*1d200*/  STL.64 [R1+0x388], R50 ;  /* 0x0003883201007387 */ /* 0x0003e20000100a00 */
[C---:B------:R-:W-:Y:S06]  /*1d210*/  HMMA.1688.F32.TF32 R52, R236.reuse, R26, R56 ;  /* 0x0000001aec34723c */ /* 0x040fec0000081038 */
[C---:B-1----:R-:W-:Y:S09]  /*1d220*/  HMMA.1688.F32.TF32 R48, R236.reuse, R22, R60 ;  /* 0x00000016ec30723c */ /* 0x042ff2000008103c */
[----:B------:R-:W-:Y:S01]  /*1d230*/  STL.64 [R1+0x370], R212 ;  /* 0x000370d401007387 */ /* 0x000fe20000100a00 */
[C---:B------:R-:W-:Y:S03]  /*1d240*/  HMMA.1688.F32.TF32 R56, R236.reuse, R18, R64 ;  /* 0x00000012ec38723c */ /* 0x040fe60000081040 */
[----:B------:R-:W-:Y:S04]  /*1d250*/  STL.64 [R1+0x378], R214 ;  /* 0x000378d601007387 */ /* 0x000fe80000100a00 */
[----:B------:R-:W-:Y:S04]  /*1d260*/  STL.64 [R1+0x350], R52 ;  /* 0x0003503401007387 */ /* 0x000fe80000100a00 */
[----:B------:R1:W-:Y:S04]  /*1d270*/  STL.64 [R1+0x358], R54 ;  /* 0x0003583601007387 */ /* 0x0003e80000100a00 */
[----:B------:R-:W-:Y:S04]  /*1d280*/  STL.64 [R1+0x340], R48 ;  /* 0x0003403001007387 */ /* 0x000fe80000100a00 */
[----:B------:R2:W-:Y:S01]  /*1d290*/  STL.64 [R1+0x348], R50 ;  /* 0x0003483201007387 */ /* 0x0005e20000100a00 */
[C---:B-1----:R-:W-:Y:S06]  /*1d2a0*/  HMMA.1688.F32.TF32 R52, R236.reuse, R14, R68 ;  /* 0x0000000eec34723c */ /* 0x042fec0000081044 */
[----:B--2---:R-:W-:Y:S01]  /*1d2b0*/  HMMA.1688.F32.TF32 R48, R236, R10, R72 ;  /* 0x0000000aec30723c */ /* 0x004fe20000081048 */
[----:B------:R-:W-:Y:S04]  /*1d2c0*/  STL.64 [R1+0x330], R56 ;  /* 0x0003303801007387 */ /* 0x000fe80000100a00 */
[----:B------:R1:W-:-:S12]  /*1d2d0*/  STL.64 [R1+0x338], R58 ;  /* 0x0003383a01007387 */ /* 0x0003d80000100a00 */
[----:B------:R-:W-:Y:S01]  /*1d2e0*/  STL.64 [R1+0x320], R52 ;  /* 0x0003203401007387 */ /* 0x000fe20000100a00 */
[C---:B-1----:R-:W-:Y:S03]  /*1d2f0*/  HMMA.1688.F32.TF32 R56, R236.reuse, R6, R76 ;  /* 0x00000006ec38723c */ /* 0x042fe6000008104c */
[----:B------:R1:W-:Y:S04]  /*1d300*/  STL.64 [R1+0x328], R54 ;  /* 0x0003283601007387 */ /* 0x0003e80000100a00 */
[----:B------:R-:W-:Y:S04]  /*1d310*/  STL.64 [R1+0x310], R48 ;  /* 0x0003103001007387 */ /* 0x000fe80000100a00 */
[----:B------:R2:W-:Y:S01]  /*1d320*/  STL.64 [R1+0x318], R50 ;  /* 0x0003183201007387 */ /* 0x0005e20000100a00 */
[C---:B-1----:R-:W-:Y:S06]  /*1d330*/  HMMA.1688.F32.TF32 R52, R236.reuse, R234, R80 ;  /* 0x000000eaec34723c */ /* 0x042fec0000081050 */
[C---:B--2---:R-:W-:Y:S05]  /*1d340*/  HMMA.1688.F32.TF32 R48, R236.reuse, R230, R84 ;  /* 0x000000e6ec30723c */ /* 0x044fea0000081054 */
[----:B------:R-:W-:Y:S04]  /*1d350*/  STL.64 [R1+0x300], R56 ;  /* 0x0003003801007387 */ /* 0x000fe80000100a00 */
[----:B------:R1:W-:Y:S08]  /*1d360*/  STL.64 [R1+0x308], R58 ;  /* 0x0003083a01007387 */ /* 0x0003f00000100a00 */
[----:B------:R-:W-:Y:S01]  /*1d370*/  STL.64 [R1+0x2f0], R52 ;  /* 0x0002f03401007387 */ /* 0x000fe20000100a00 */
[C---:B-1----:R-:W-:Y:S03]  /*1d380*/  HMMA.1688.F32.TF32 R56, R236.reuse, R226, R88 ;  /* 0x000000e2ec38723c */ /* 0x042fe60000081058 */
[----:B------:R1:W-:Y:S04]  /*1d390*/  STL.64 [R1+0x2f8], R54 ;  /* 0x0002f83601007387 */ /* 0x0003e80000100a00 */
[----:B------:R-:W-:Y:S04]  /*1d3a0*/  STL.64 [R1+0x2d0], R48 ;  /* 0x0002d03001007387 */ /* 0x000fe80000100a00 */
[----:B------:R2:W-:Y:S01]  /*1d3b0*/  STL.64 [R1+0x2d8], R50 ;  /* 0x0002d83201007387 */ /* 0x0005e20000100a00 */
[C---:B-1----:R-:W-:Y:S06]  /*1d3c0*/  HMMA.1688.F32.TF32 R52, R236.reuse, R222, R92 ;  /* 0x000000deec34723c */ /* 0x042fec000008105c */
[----:B--2---:R-:W-:Y:S05]  /*1d3d0*/  HMMA.1688.F32.TF32 R48, R236, R218, R96 ;  /* 0x000000daec30723c */ /* 0x004fea0000081060 */
[----:B------:R-:W-:Y:S04]  /*1d3e0*/  STL.64 [R1+0x2b0], R56 ;  /* 0x0002b03801007387 */ /* 0x000fe80000100a00 */
[----:B------:R1:W-:Y:S08]  /*1d3f0*/  STL.64 [R1+0x2b8], R58 ;  /* 0x0002b83a01007387 */ /* 0x0003f00000100a00 */
[----:B------:R-:W-:Y:S01]  /*1d400*/  STL.64 [R1+0x2a0], R52 ;  /* 0x0002a03401007387 */ /* 0x000fe20000100a00 */
[----:B-1----:R-:W-:Y:S03]  /*1d410*/  HMMA.1688.F32.TF32 R56, R204, R46, R208 ;  /* 0x0000002ecc38723c */ /* 0x002fe600000810d0 */
[----:B------:R-:W-:Y:S01]  /*1d420*/  STL.64 [R1+0x2a8], R54 ;  /* 0x0002a83601007387 */ /* 0x000fe20000100a00 */
[----:B------:R-:W-:-:S02]  /*1d430*/  LOP3.LUT R228, R0, 0x40, RZ, 0x3c, !PT ;  /* 0x0000004000e47812 */ /* 0x000fc400078e3cff */
[C---:B------:R-:W-:Y:S01]  /*1d440*/  LOP3.LUT R229, R0.reuse, 0x60, RZ, 0x3c, !PT ;  /* 0x0000006000e57812 */ /* 0x040fe200078e3cff */
[----:B------:R-:W-:Y:S04]  /*1d450*/  LDS R208, [R0+UR6+0x13180] ;  /* 0x0131800600d07984 */ /* 0x000fe80008000800 */
[----:B------:R-:W-:Y:S04]  /*1d460*/  STL.64 [R1+0x280], R48 ;  /* 0x0002803001007387 */ /* 0x000fe80000100a00 */
[----:B------:R1:W-:Y:S01]  /*1d470*/  STL.64 [R1+0x288], R50 ;  /* 0x0002883201007387 */ /* 0x0003e20000100a00 */
[C---:B------:R-:W-:Y:S03]  /*1d480*/  HMMA.1688.F32.TF32 R64, R204.reuse, R26, R116 ;  /* 0x0000001acc40723c */ /* 0x040fe60000081074 */
[----:B------:R-:W-:Y:S03]  /*1d490*/  LDS R210, [R0+UR6+0x13980] ;  /* 0x0139800600d27984 */ /* 0x000fe60008000800 */
[C---:B-1----:R-:W-:Y:S01]  /*1d4a0*/  HMMA.1688.F32.TF32 R48, R204.reuse, R38, R104 ;  /* 0x00000026cc30723c */ /* 0x042fe20000081068 */
[----:B------:R-:W-:Y:S04]  /*1d4b0*/  STL.64 [R1+0x250], R56 ;  /* 0x0002503801007387 */ /* 0x000fe80000100a00 */
[----:B------:R-:W-:Y:S04]  /*1d4c0*/  STL.64 [R1+0x258], R58 ;  /* 0x0002583a01007387 */ /* 0x000fe80000100a00 */
[----:B------:R-:W2:Y:S01]  /*1d4d0*/  LDL.LU R248, [R1+0x30] ;  /* 0x0000300001f87983 */ /* 0x000ea20000300800 */
[----:B------:R-:W-:Y:S01]  /*1d4e0*/  HMMA.1688.F32.TF32 R60, R204, R22, R120 ;  /* 0x00000016cc3c723c */ /* 0x000fe20000081078 */
[----:B------:R-:W-:-:S02]  /*1d4f0*/  LOP3.LUT R211, R0, 0x20, RZ, 0x3c, !PT ;  /* 0x0000002000d37812 */ /* 0x000fc400078e3cff */
[----:B------:R-:W-:Y:S04]  /*1d500*/  LDS R56, [R0+UR6+0x13080] ;  /* 0x0130800600387984 */ /* 0x000fe80008000800 */
[----:B------:R-:W-:Y:S04]  /*1d510*/  LDS R58, [R0+UR6+0x13880] ;  /* 0x01388006003a7984 */ /* 0x000fe80008000800 */
[----:B------:R-:W-:Y:S04]  /*1d520*/  LDS R57, [R211+UR6+0x13080] ;  /* 0x01308006d3397984 */ /* 0x000fe80008000800 */
[----:B------:R-:W1:Y:S04]  /*1d530*/  LDS R59, [R211+UR6+0x13880] ;  /* 0x01388006d33b7984 */ /* 0x000e680008000800 */
[----:B------:R-:W-:Y:S04]  /*1d540*/  LDS R104, [R228+UR6+0x13080] ;  /* 0x01308006e4687984 */ /* 0x000fe80008000800 */
[----:B------:R-:W-:Y:S04]  /*1d550*/  LDS R106, [R228+UR6+0x13880] ;  /* 0x01388006e46a7984 */ /* 0x000fe80008000800 */
[----:B------:R-:W-:Y:S04]  /*1d560*/  LDS R105, [R229+UR6+0x13080] ;  /* 0x01308006e5697984 */ /* 0x000fe80008000800 */
[----:B------:R-:W4:Y:S04]  /*1d570*/  LDS R107, [R229+UR6+0x13880] ;  /* 0x01388006e56b7984 */ /* 0x000f280008000800 */
[----:B------:R-:W-:Y:S01]  /*1d580*/  LDS R209, [R211+UR6+0x13180] ;  /* 0x01318006d3d17984 */ /* 0x000fe20008000800 */
[----:B---3--:R-:W-:-:S15]  /*1d590*/  HMMA.1688.F32.TF32 R52, R204, R42, R100 ;  /* 0x0000002acc34723c */ /* 0x008fde0000081064 */
[----:B------:R-:W-:-:S08]  /*1d5a0*/  NOP ;  /* 0x0000000000007918 */ /* 0x000fd00000000000 */
[----:B------:R3:W-:Y:S04]  /*1d5b0*/  STL.64 [R1+0x220], R52 ;  /* 0x0002203401007387 */ /* 0x0007e80000100a00 */
[----:B------:R1:W-:Y:S04]  /*1d5c0*/  STL.64 [R1+0x228], R54 ;  /* 0x0002283601007387 */ /* 0x0003e80000100a00 */
[----:B------:R-:W-:Y:S04]  /*1d5d0*/  STL.64 [R1+0x200], R48 ;  /* 0x0002003001007387 */ /* 0x000fe80000100a00 */
[----:B------:R4:W-:Y:S04]  /*1d5e0*/  STL.64 [R1+0x208], R50 ;  /* 0x0002083201007387 */ /* 0x0009e80000100a00 */
[----:B------:R-:W2:Y:S04]  /*1d5f0*/  LDL.LU R249, [R1+0x34] ;  /* 0x0000340001f97983 */ /* 0x000ea80000300800 */
[----:B------:R-:W2:Y:S04]  /*1d600*/  LDL.LU R250, [R1+0x38] ;  /* 0x0000380001fa7983 */ /* 0x000ea80000300800 */
[----:B------:R-:W2:Y:S04]  /*1d610*/  LDL.LU R251, [R1+0x3c] ;  /* 0x00003c0001fb7983 */ /* 0x000ea80000300800 */
[----:B---3--:R-:W3:Y:S04]  /*1d620*/  LDL.LU R52, [R1+0xb0] ;  /* 0x0000b00001347983 */ /* 0x008ee80000300800 */
[----:B------:R-:W3:Y:S04]  /*1d630*/  LDL.LU R53, [R1+0xb4] ;  /* 0x0000b40001357983 */ /* 0x000ee80000300800 */
[----:B-1----:R-:W3:Y:S04]  /*1d640*/  LDL.LU R54, [R1+0xb8] ;  /* 0x0000b80001367983 */ /* 0x002ee80000300800 */
[----:B------:R-:W3:Y:S04]  /*1d650*/  LDL.LU R55, [R1+0xbc] ;  /* 0x0000bc0001377983 */ /* 0x000ee80000300800 */
[----:B------:R-:W3:Y:S04]  /*1d660*/  LDL.LU R212, [R1+0x10] ;  /* 0x0000100001d47983 */ /* 0x000ee80000300800 */
[----:B------:R-:W3:Y:S04]  /*1d670*/  LDL.LU R213, [R1+0x14] ;  /* 0x0000140001d57983 */ /* 0x000ee80000300800 */
[----:B------:R-:W3:Y:S04]  /*1d680*/  LDL.LU R214, [R1+0x18] ;  /* 0x0000180001d67983 */ /* 0x000ee80000300800 */
[----:B------:R-:W3:Y:S01]  /*1d690*/  LDL.LU R215, [R1+0x1c] ;  /* 0x00001c0001d77983 */ /* 0x000ee20000300800 */
[----:B----4-:R-:W-:-:S15]  /*1d6a0*/  HMMA.1688.F32.TF32 R48, R204, R34, R108 ;  /* 0x00000022cc30723c */ /* 0x010fde000008106c */
[----:B------:R-:W-:-:S08]  /*1d6b0*/  NOP ;  /* 0x0000000000007918 */ /* 0x000fd00000000000 */
[----:B------:R-:W-:Y:S04]  /*1d6c0*/  STL.64 [R1+0x1f0], R48 ;  /* 0x0001f03001007387 */ /* 0x000fe80000100a00 */
[----:B------:R1:W-:Y:S02]  /*1d6d0*/  STL.64 [R1+0x1f8], R50 ;  /* 0x0001f83201007387 */ /* 0x0003e40000100a00 */
[----:B-1----:R-:W-:-:S15]  /*1d6e0*/  HMMA.1688.F32.TF32 R48, R204, R30, R156 ;  /* 0x0000001ecc30723c */ /* 0x002fde000008109c */
[----:B------:R-:W-:-:S08]  /*1d6f0*/  NOP ;  /* 0x0000000000007918 */ /* 0x000fd00000000000 */
[----:B------:R-:W-:Y:S04]  /*1d700*/  STL.64 [R1+0x1e0], R48 ;  /* 0x0001e03001007387 */ /* 0x000fe80000100a00 */
[----:B------:R1:W-:Y:S02]  /*1d710*/  STL.64 [R1+0x1e8], R50 ;  /* 0x0001e83201007387 */ /* 0x0003e40000100a00 */
[C---:B-1----:R-:W-:Y:S02]  /*1d720*/  HMMA.1688.F32.TF32 R48, R204.reuse, R18, R124 ;  /* 0x00000012cc30723c */ /* 0x042fe4000008107c */
[----:B------:R-:W-:Y:S04]  /*1d730*/  STL.64 [R1+0x1d0], R64 ;  /* 0x0001d04001007387 */ /* 0x000fe80000100a00 */
[----:B------:R-:W-:Y:S04]  /*1d740*/  STL.64 [R1+0x1d8], R66 ;  /* 0x0001d84201007387 */ /* 0x000fe80000100a00 */
[----:B------:R-:W-:Y:S04]  /*1d750*/  STL.64 [R1+0x1b0], R60 ;  /* 0x0001b03c01007387 */ /* 0x000fe80000100a00 */
[----:B------:R1:W-:Y:S09]  /*1d760*/  STL.64 [R1+0x1b8], R62 ;  /* 0x0001b83e01007387 */ /* 0x0003f20000100a00 */
[----:B------:R-:W-:Y:S01]  /*1d770*/  STL.64 [R1+0x1a0], R48 ;  /* 0x0001a03001007387 */ /* 0x000fe20000100a00 */
[C---:B-1----:R-:W-:Y:S03]  /*1d780*/  HMMA.1688.F32.TF32 R60, R204.reuse, R14, R128 ;  /* 0x0000000ecc3c723c */ /* 0x042fe60000081080 */
[----:B------:R1:W-:Y:S03]  /*1d790*/  STL.64 [R1+0x1a8], R50 ;  /* 0x0001a83201007387 */ /* 0x0003e60000100a00 */
[----:B-1----:R-:W-:-:S15]  /*1d7a0*/  HMMA.1688.F32.TF32 R48, R204, R10, R132 ;  /* 0x0000000acc30723c */ /* 0x002fde0000081084 */
[----:B------:R-:W-:-:S02]  /*1d7b0*/  NOP ;  /* 0x0000000000007918 */ /* 0x000fc40000000000 */
[----:B------:R-:W-:Y:S04]  /*1d7c0*/  STL.64 [R1+0x190], R60 ;  /* 0x0001903c01007387 */ /* 0x000fe80000100a00 */
[----:B------:R1:W-:Y:S01]  /*1d7d0*/  STL.64 [R1+0x198], R62 ;  /* 0x0001983e01007387 */ /* 0x0003e20000100a00 */
[C---:B------:R-:W-:Y:S03]  /*1d7e0*/  HMMA.1688.F32.TF32 R64, R204.reuse, R234, R136 ;  /* 0x000000eacc40723c */ /* 0x040fe60000081088 */
[----:B------:R-:W-:Y:S04]  /*1d7f0*/  STL.64 [R1+0x180], R48 ;  /* 0x0001803001007387 */ /* 0x000fe80000100a00 */
[----:B------:R4:W-:Y:S01]  /*1d800*/  STL.64 [R1+0x188], R50 ;  /* 0x0001883201007387 */ /* 0x0009e20000100a00 */
[C---:B-1----:R-:W-:Y:S06]  /*1d810*/  HMMA.1688.F32.TF32 R60, R204.reuse, R230, R140 ;  /* 0x000000e6cc3c723c */ /* 0x042fec000008108c */
[----:B----4-:R-:W-:-:S15]  /*1d820*/  HMMA.1688.F32.TF32 R48, R204, R6, R112 ;  /* 0x00000006cc30723c */ /* 0x010fde0000081070 */
[----:B------:R-:W-:-:S08]  /*1d830*/  NOP ;  /* 0x0000000000007918 */ /* 0x000fd00000000000 */
[----:B------:R-:W-:Y:S04]  /*1d840*/  STL.64 [R1+0x170], R48 ;  /* 0x0001703001007387 */ /* 0x000fe80000100a00 */
[----:B------:R1:W-:Y:S04]  /*1d850*/  STL.64 [R1+0x178], R50 ;  /* 0x0001783201007387 */ /* 0x0003e80000100a00 */
[----:B------:R-:W-:Y:S04]  /*1d860*/  STL.64 [R1+0x140], R64 ;  /* 0x0001404001007387 */ /* 0x000fe80000100a00 */
[----:B------:R4:W-:Y:S01]  /*1d870*/  STL.64 [R1+0x148], R66 ;  /* 0x0001484201007387 */ /* 0x0009e20000100a00 */
[C---:B-1----:R-:W-:Y:S03]  /*1d880*/  HMMA.1688.F32.TF32 R48, R204.reuse, R226, R144 ;  /* 0x000000e2cc30723c */ /* 0x042fe60000081090 */
[----:B------:R-:W-:Y:S04]  /*1d890*/  STL.64 [R1+0xa0], R60 ;  /* 0x0000a03c01007387 */ /* 0x000fe80000100a00 */
[----:B------:R1:W-:Y:S01]  /*1d8a0*/  STL.64 [R1+0xa8], R62 ;  /* 0x0000a83e01007387 */ /* 0x0003e20000100a00 */
[C---:B----4-:R-:W-:Y:S06]  /*1d8b0*/  HMMA.1688.F32.TF32 R64, R204.reuse, R222, R148 ;  /* 0x000000decc40723c */ /* 0x050fec0000081094 */
[----:B-1----:R-:W-:Y:S09]  /*1d8c0*/  HMMA.1688.F32.TF32 R60, R204, R218, R152 ;  /* 0x000000dacc3c723c */ /* 0x002ff20000081098 */
[----:B------:R-:W-:Y:S04]  /*1d8d0*/  STL.64 [R1+0x90], R48 ;  /* 0x0000903001007387 */ /* 0x000fe80000100a00 */
[----:B------:R-:W-:Y:S04]  /*1d8e0*/  STL.64 [R1+0x98], R50 ;  /* 0x0000983201007387 */ /* 0x000fe80000100a00 */
[----:B------:R-:W-:Y:S04]  /*1d8f0*/  STL.64 [R1+0x80], R64 ;  /* 0x0000804001007387 */ /* 0x000fe80000100a00 */
[----:B------:R-:W-:Y:S01]  /*1d900*/  STL.64 [R1+0x88], R66 ;  /* 0x0000884201007387 */ /* 0x000fe20000100a00 */
[C---:B------:R-:W-:Y:S03]  /*1d910*/  HMMA.1688.F32.TF32 R236, R56.reuse, R18, R176 ;  /* 0x0000001238ec723c */ /* 0x040fe600000810b0 */
[----:B------:R-:W-:Y:S04]  /*1d920*/  LDS R48, [R0+UR6+0x13100] ;  /* 0x0131000600307984 */ /* 0x000fe80008000800 */
[----:B------:R-:W-:Y:S04]  /*1d930*/  STL.64 [R1+0x60], R60 ;  /* 0x0000603c01007387 */ /* 0x000fe80000100a00 */
[----:B------:R2:W-:Y:S01]  /*1d940*/  STL.64 [R1+0x68], R62 ;  /* 0x0000683e01007387 */ /* 0x0005e20000100a00 */
[C---:B------:R-:W-:Y:S03]  /*1d950*/  HMMA.1688.F32.TF32 R180, R56.reuse, R14, R180 ;  /* 0x0000000e38b4723c */ /* 0x040fe600000810b4 */
[----:B------:R-:W-:Y:S03]  /*1d960*/  LDS R50, [R0+UR6+0x13900] ;  /* 0x0139000600327984 */ /* 0x000fe60008000800 */
[C---:B------:R-:W-:Y:S01]  /*1d970*/  HMMA.1688.F32.TF32 R184, R56.reuse, R10, R184 ;  /* 0x0000000a38b8723c */ /* 0x040fe200000810b8 */
[----:B------:R-:W-:Y:S04]  /*1d980*/  LDS R49, [R211+UR6+0x13100] ;  /* 0x01310006d3317984 */ /* 0x000fe80008000800 */
[----:B------:R-:W1:Y:S01]  /*1d990*/  LDS R51, [R211+UR6+0x13900] ;  /* 0x01390006d3337984 */ /* 0x000e620008000800 */
[C---:B------:R-:W-:Y:S03]  /*1d9a0*/  HMMA.1688.F32.TF32 R188, R56.reuse, R6, R188 ;  /* 0x0000000638bc723c */ /* 0x040fe600000810bc */
[----:B------:R-:W-:Y:S03]  /*1d9b0*/  LDS R211, [R211+UR6+0x13980] ;  /* 0x01398006d3d37984 */ /* 0x000fe60008000800 */
[C---:B--2---:R-:W-:Y:S06]  /*1d9c0*/  HMMA.1688.F32.TF32 R60, R56.reuse, R42, R248 ;  /* 0x0000002a383c723c */ /* 0x044fec00000810f8 */
[C---:B---3--:R-:W-:Y:S06]  /*1d9d0*/  HMMA.1688.F32.TF32 R64, R56.reuse, R46, R52 ;  /* 0x0000002e3840723c */ /* 0x048fec0000081034 */
[----:B------:R-:W-:-:S15]  /*1d9e0*/  HMMA.1688.F32.TF32 R52, R56, R38, R212 ;  /* 0x000000263834723c */ /* 0x000fde00000810d4 */
[----:B------:R-:W-:-:S02]  /*1d9f0*/  NOP ;  /* 0x0000000000007918 */ /* 0x000fc40000000000 */
        /* <DEDUP_REMOVED lines=8> */
[----:B--2---:R-:W-:Y:S09]  /*1da80*/  HMMA.1688.F32.TF32 R52, R56, R26, R168 ;  /* 0x0000001a3834723c */ /* 0x004ff200000810a8 */
[----:B------:R2:W-:Y:S04]  /*1da90*/  STL.64 [R1+0x30], R64 ;  /* 0x0000304001007387 */ /* 0x0005e80000100a00 */
[----:B------:R3:W-:Y:S04]  /*1daa0*/  STL.64 [R1+0x38], R66 ;  /* 0x0000384201007387 */ /* 0x0007e80000100a00 */
[----:B------:R-:W4:Y:S04]  /*1dab0*/  LDL.LU R212, [R1+0x150] ;  /* 0x0001500001d47983 */ /* 0x000f280000300800 */
[----:B------:R1:W-:Y:S04]  /*1dac0*/  STL.64 [R1+0x10], R60 ;  /* 0x0000103c01007387 */ /* 0x0003e80000100a00 */
[----:B------:R1:W-:Y:S04]  /*1dad0*/  STL.64 [R1+0x18], R62 ;  /* 0x0000183e01007387 */ /* 0x0003e80000100a00 */
[----:B------:R1:W-:Y:S04]  /*1dae0*/  STL.64 [R1], R52 ;  /* 0x0000003401007387 */ /* 0x0003e80000100a00 */
[----:B------:R1:W-:Y:S04]  /*1daf0*/  STL.64 [R1+0x8], R54 ;  /* 0x0000083601007387 */ /* 0x0003e80000100a00 */
[----:B------:R-:W4:Y:S04]  /*1db00*/  LDL.LU R213, [R1+0x154] ;  /* 0x0001540001d57983 */ /* 0x000f280000300800 */
[----:B------:R-:W4:Y:S04]  /*1db10*/  LDL.LU R214, [R1+0x158] ;  /* 0x0001580001d67983 */ /* 0x000f280000300800 */
[----:B------:R-:W4:Y:S04]  /*1db20*/  LDL.LU R215, [R1+0x15c] ;  /* 0x00015c0001d77983 */ /* 0x000f280000300800 */
[----:B--2---:R-:W2:Y:S04]  /*1db30*/  LDL.LU R64, [R1+0x160] ;  /* 0x0001600001407983 */ /* 0x004ea80000300800 */
[----:B------:R-:W2:Y:S04]  /*1db40*/  LDL.LU R65, [R1+0x164] ;  /* 0x0001640001417983 */ /* 0x000ea80000300800 */
[----:B---3--:R-:W2:Y:S04]  /*1db50*/  LDL.LU R66, [R1+0x168] ;  /* 0x0001680001427983 */ /* 0x008ea80000300800 */
[----:B------:R-:W2:Y:S04]  /*1db60*/  LDL.LU R67, [R1+0x16c] ;  /* 0x00016c0001437983 */ /* 0x000ea80000300800 */
[----:B-1----:R-:W3:Y:S04]  /*1db70*/  LDL.LU R60, [R1+0x1c0] ;  /* 0x0001c000013c7983 */ /* 0x002ee80000300800 */
[----:B------:R-:W3:Y:S04]  /*1db80*/  LDL.LU R61, [R1+0x1c4] ;  /* 0x0001c400013d7983 */ /* 0x000ee80000300800 */
[----:B------:R-:W3:Y:S04]  /*1db90*/  LDL.LU R62, [R1+0x1c8] ;  /* 0x0001c800013e7983 */ /* 0x000ee80000300800 */
[----:B------:R-:W3:Y:S04]  /*1dba0*/  LDL.LU R63, [R1+0x1cc] ;  /* 0x0001cc00013f7983 */ /* 0x000ee80000300800 */
[----:B------:R-:W4:Y:S04]  /*1dbb0*/  LDL.LU R68, [R1+0x430] ;  /* 0x0004300001447983 */ /* 0x000f280000300800 */
[----:B------:R-:W4:Y:S04]  /*1dbc0*/  LDL.LU R69, [R1+0x434] ;  /* 0x0004340001457983 */ /* 0x000f280000300800 */
[----:B------:R-:W4:Y:S04]  /*1dbd0*/  LDL.LU R70, [R1+0x438] ;  /* 0x0004380001467983 */ /* 0x000f280000300800 */
[----:B------:R-:W4:Y:S01]  /*1dbe0*/  LDL.LU R71, [R1+0x43c] ;  /* 0x00043c0001477983 */ /* 0x000f220000300800 */
[----:B------:R-:W-:-:S03]  /*1dbf0*/  IMAD.MOV.U32 R52, RZ, RZ, R172 ;  /* 0x000000ffff347224 */ /* 0x000fc600078e00ac */
        /* <DEDUP_REMOVED lines=19> */
[C---:B------:R-:W-:Y:S06]  /*1dd30*/  HMMA.1688.F32.TF32 R192, R56.reuse, R234, R192 ;  /* 0x000000ea38c0723c */ /* 0x040fec00000810c0 */
[C---:B------:R-:W-:Y:S06]  /*1dd40*/  HMMA.1688.F32.TF32 R196, R56.reuse, R230, R196 ;  /* 0x000000e638c4723c */ /* 0x040fec00000810c4 */
[C---:B------:R-:W-:Y:S06]  /*1dd50*/  HMMA.1688.F32.TF32 R200, R56.reuse, R226, R200 ;  /* 0x000000e238c8723c */ /* 0x040fec00000810c8 */
[C---:B------:R-:W-:Y:S06]  /*1dd60*/  HMMA.1688.F32.TF32 R52, R56.reuse, R222, R52 ;  /* 0x000000de3834723c */ /* 0x040fec0000081034 */
[----:B------:R-:W-:Y:S06]  /*1dd70*/  HMMA.1688.F32.TF32 R244, R56, R218, R244 ;  /* 0x000000da38f4723c */ /* 0x000fec00000810f4 */
[C---:B--2---:R-:W-:Y:S06]  /*1dd80*/  HMMA.1688.F32.TF32 R64, R104.reuse, R26, R64 ;  /* 0x0000001a6840723c */ /* 0x044fec0000081040 */
[----:B---3--:R-:W-:Y:S06]  /*1dd90*/  HMMA.1688.F32.TF32 R60, R104, R30, R60 ;  /* 0x0000001e683c723c */ /* 0x008fec000008103c */
[----:B----4-:R-:W-:Y:S06]  /*1dda0*/  HMMA.1688.F32.TF32 R248, R56, R22, R172 ;  /* 0x0000001638f8723c */ /* 0x010fec00000810ac */
[C---:B------:R-:W-:Y:S06]  /*1ddb0*/  HMMA.1688.F32.TF32 R168, R104.reuse, R38, R72 ;  /* 0x0000002668a8723c */ /* 0x040fec0000081048 */
[C---:B------:R-:W-:Y:S06]  /*1ddc0*/  HMMA.1688.F32.TF32 R56, R104.reuse, R34, R68 ;  /* 0x000000226838723c */ /* 0x040fec0000081044 */
[C---:B------:R-:W-:Y:S05]  /*1ddd0*/  HMMA.1688.F32.TF32 R96, R104.reuse, R42, R76 ;  /* 0x0000002a6860723c */ /* 0x040fea000008104c */
[----:B------:R-:W-:Y:S04]  /*1dde0*/  STL.64 [R1+0xfb0], R250 ;  /* 0x000fb0fa01007387 */ /* 0x000fe80000100a00 */
[----:B------:R-:W-:Y:S01]  /*1ddf0*/  STL.64 [R1+0xfa8], R248 ;  /* 0x000fa8f801007387 */ /* 0x000fe20000100a00 */
[C---:B------:R-:W-:Y:S03]  /*1de00*/  HMMA.1688.F32.TF32 R92, R104.reuse, R46, R80 ;  /* 0x0000002e685c723c */ /* 0x040fe60000081050 */
[----:B------:R-:W-:Y:S04]  /*1de10*/  STL.64 [R1+0xfc0], R238 ;  /* 0x000fc0ee01007387 */ /* 0x000fe80000100a00 */
[----:B------:R1:W-:Y:S04]  /*1de20*/  STL.64 [R1+0xfb8], R236 ;  /* 0x000fb8ec01007387 */ /* 0x0003e80000100a00 */
[----:B------:R-:W-:Y:S04]  /*1de30*/  STL.64 [R1+0xfd0], R182 ;  /* 0x000fd0b601007387 */ /* 0x000fe80000100a00 */
[----:B------:R2:W-:Y:S04]  /*1de40*/  STL.64 [R1+0xfc8], R180 ;  /* 0x000fc8b401007387 */ /* 0x0005e80000100a00 */
[----:B------:R-:W-:Y:S04]  /*1de50*/  STL.64 [R1+0xfe0], R186 ;  /* 0x000fe0ba01007387 */ /* 0x000fe80000100a00 */
[----:B------:R3:W-:Y:S04]  /*1de60*/  STL.64 [R1+0xfd8], R184 ;  /* 0x000fd8b801007387 */ /* 0x0007e80000100a00 */
[----:B------:R-:W-:Y:S04]  /*1de70*/  STL.64 [R1+0xff0], R190 ;  /* 0x000ff0be01007387 */ /* 0x000fe80000100a00 */
[----:B------:R-:W-:Y:S04]  /*1de80*/  STL.64 [R1+0xfe8], R188 ;  /* 0x000fe8bc01007387 */ /* 0x000fe80000100a00 */
        /* <DEDUP_REMOVED lines=74> */
[----:B------:R-:W-:Y:S03]  /*1e330*/  HMMA.1688.F32.TF32 R68, R104, R22, R212 ;  /* 0x000000166844723c */ /* 0x000fe600000810d4 */
        /* <DEDUP_REMOVED lines=16> */
[----:B------:R-:W-:Y:S04]  /*1e440*/  STL.64 [R1+0x10b0], R70 ;  /* 0x0010b04601007387 */ /* 0x000fe80000100a00 */
[----:B------:R-:W-:Y:S01]  /*1e450*/  STL.64 [R1+0x10a8], R68 ;  /* 0x0010a84401007387 */ /* 0x000fe20000100a00 */
[----:B--2---:R-:W-:Y:S06]  /*1e460*/  HMMA.1688.F32.TF32 R176, R48, R26, R128 ;  /* 0x0000001a30b0723c */ /* 0x004fec0000081080 */
[C---:B---3--:R-:W-:Y:S06]  /*1e470*/  HMMA.1688.F32.TF32 R76, R104.reuse, R14, R76 ;  /* 0x0000000e684c723c */ /* 0x048fec000008104c */
[C---:B----4-:R-:W-:Y:S06]  /*1e480*/  HMMA.1688.F32.TF32 R72, R104.reuse, R18, R72 ;  /* 0x000000126848723c */ /* 0x050fec0000081048 */
[C---:B------:R-:W-:Y:S06]  /*1e490*/  HMMA.1688.F32.TF32 R80, R104.reuse, R10, R80 ;  /* 0x0000000a6850723c */ /* 0x040fec0000081050 */
[----:B------:R-:W-:Y:S11]  /*1e4a0*/  HMMA.1688.F32.TF32 R152, R104, R6, R140 ;  /* 0x000000066898723c */ /* 0x000ff6000008108c */
        /* <DEDUP_REMOVED lines=8> */
[----:B-1----:R-:W2:Y:S04]  /*1e530*/  LDL.LU R236, [R1+0x490] ;  /* 0x0004900001ec7983 */ /* 0x002ea80000300800 */
        /* <DEDUP_REMOVED lines=49> */
[----:B------:R-:W4:Y:S01]  /*1e850*/  LDL.LU R162, [R1+0x248] ;  /* 0x0002480001a27983 */ /* 0x000f220000300800 */
[C---:B------:R-:W-:Y:S03]  /*1e860*/  HMMA.1688.F32.TF32 R164, R48.reuse, R46, R112 ;  /* 0x0000002e30a4723c */ /* 0x040fe60000081070 */
[----:B------:R-:W4:Y:S04]  /*1e870*/  LDL.LU R163, [R1+0x24c] ;  /* 0x00024c0001a37983 */ /* 0x000f280000300800 */
[----:B------:R-:W4:Y:S01]  /*1e880*/  LDL.LU R140, [R1+0x230] ;  /* 0x00023000018c7983 */ /* 0x000f220000300800 */
[----:B------:R-:W-:Y:S03]  /*1e890*/  HMMA.1688.F32.TF32 R112, R48, R30, R132 ;  /* 0x0000001e3070723c */ /* 0x000fe60000081084 */
[----:B------:R-:W4:Y:S04]  /*1e8a0*/  LDL.LU R141, [R1+0x234] ;  /* 0x00023400018d7983 */ /* 0x000f280000300800 */
[----:B------:R-:W4:Y:S04]  /*1e8b0*/  LDL.LU R142, [R1+0x238] ;  /* 0x00023800018e7983 */ /* 0x000f280000300800 */
[----:B------:R-:W4:Y:S01]  /*1e8c0*/  LDL.LU R143, [R1+0x23c] ;  /* 0x00023c00018f7983 */ /* 0x000f220000300800 */
[----:B------:R-:W-:Y:S03]  /*1e8d0*/  HMMA.1688.F32.TF32 R144, R104, R222, R136 ;  /* 0x000000de6890723c */ /* 0x000fe60000081088 */
        /* <DEDUP_REMOVED lines=40> */
[----:B------:R-:W-:Y:S01]  /*1eb60*/  HMMA.1688.F32.TF32 R148, R104, R218, R240 ;  /* 0x000000da6894723c */ /* 0x000fe200000810f0 */
[----:B------:R-:W-:Y:S04]  /*1eb70*/  LDS R240, [R228+UR6+0x13180] ;  /* 0x01318006e4f07984 */ /* 0x000fe80008000800 */
[----:B------:R-:W-:Y:S01]  /*1eb80*/  LDS R242, [R228+UR6+0x13980] ;  /* 0x01398006e4f27984 */ /* 0x000fe20008000800 */
[C---:B------:R-:W-:Y:S03]  /*1eb90*/  HMMA.1688.F32.TF32 R104, R48.reuse, R38, R108 ;  /* 0x000000263068723c */ /* 0x040fe6000008106c */
[----:B------:R-:W-:Y:S03]  /*1eba0*/  LDS R241, [R229+UR6+0x13180] ;  /* 0x01318006e5f17984 */ /* 0x000fe60008000800 */
[C---:B------:R-:W-:Y:S01]  /*1ebb0*/  HMMA.1688.F32.TF32 R108, R48.reuse, R34, R212 ;  /* 0x00000022306c723c */ /* 0x040fe200000810d4 */
[----:B------:R-:W-:Y:S04]  /*1ebc0*/  LDS R212, [R228+UR6+0x13100] ;  /* 0x01310006e4d47984 */ /* 0x000fe80008000800 */
[----:B------:R-:W-:Y:S04]  /*1ebd0*/  LDS R214, [R228+UR6+0x13900] ;  /* 0x01390006e4d67984 */ /* 0x000fe80008000800 */
[----:B------:R-:W-:Y:S04]  /*1ebe0*/  LDS R213, [R229+UR6+0x13100] ;  /* 0x01310006e5d57984 */ /* 0x000fe80008000800 */
[----:B------:R-:W2:Y:S01]  /*1ebf0*/  LDS R215, [R229+UR6+0x13900] ;  /* 0x01390006e5d77984 */ /* 0x000ea20008000800 */
[C---:B------:R-:W-:Y:S03]  /*1ec00*/  HMMA.1688.F32.TF32 R156, R48.reuse, R42, R156 ;  /* 0x0000002a309c723c */ /* 0x040fe6000008109c */
[----:B------:R-:W1:Y:S03]  /*1ec10*/  LDS R243, [R229+UR6+0x13980] ;  /* 0x01398006e5f37984 */ /* 0x000e660008000800 */
[C---:B------:R-:W-:Y:S06]  /*1ec20*/  HMMA.1688.F32.TF32 R120, R48.reuse, R22, R120 ;  /* 0x000000163078723c */ /* 0x040fec0000081078 */
[----:B------:R-:W-:Y:S06]  /*1ec30*/  HMMA.1688.F32.TF32 R124, R48, R18, R124 ;  /* 0x00000012307c723c */ /* 0x000fec000008107c */
[C---:B--2---:R-:W-:Y:S06]  /*1ec40*/  HMMA.1688.F32.TF32 R56, R212.reuse, R38, R56 ;  /* 0x00000026d438723c */ /* 0x044fec0000081038 */
[----:B---3--:R-:W-:Y:S06]  /*1ec50*/  HMMA.1688.F32.TF32 R60, R212, R42, R60 ;  /* 0x0000002ad43c723c */ /* 0x008fec000008103c */
[----:B----4-:R-:W-:-:S15]  /*1ec60*/  HMMA.1688.F32.TF32 R172, R48, R222, R172 ;  /* 0x000000de30ac723c */ /* 0x010fde00000810ac */
[----:B------:R-:W-:-:S02]  /*1ec70*/  NOP ;  /* 0x0000000000007918 */ /* 0x000fc40000000000 */
[----:B------:R-:W-:Y:S04]  /*1ec80*/  STL.64 [R1+0xb0], R60 ;  /* 0x0000b03c01007387 */ /* 0x000fe80000100a00 */
[----:B------:R2:W-:Y:S01]  /*1ec90*/  STL.64 [R1+0xb8], R62 ;  /* 0x0000b83e01007387 */ /* 0x0005e20000100a00 */
[----:B------:R-:W-:Y:S03]  /*1eca0*/  HMMA.1688.F32.TF32 R160, R48, R226, R160 ;  /* 0x000000e230a0723c */ /* 0x000fe600000810a0 */
[----:B------:R-:W-:Y:S04]  /*1ecb0*/  STL.64 [R1+0xf0], R56 ;  /* 0x0000f03801007387 */ /* 0x000fe80000100a00 */
[----:B------:R3:W-:Y:S01]  /*1ecc0*/  STL.64 [R1+0xf8], R58 ;  /* 0x0000f83a01007387 */ /* 0x0007e20000100a00 */
[----:B--2---:R-:W-:Y:S06]  /*1ecd0*/  HMMA.1688.F32.TF32 R60, R212, R30, R96 ;  /* 0x0000001ed43c723c */ /* 0x004fec0000081060 */
[----:B------:R-:W-:Y:S06]  /*1ece0*/  HMMA.1688.F32.TF32 R140, R48, R230, R140 ;  /* 0x000000e6308c723c */ /* 0x000fec000008108c */
[----:B---3--:R-:W-:Y:S06]  /*1ecf0*/  HMMA.1688.F32.TF32 R56, R212, R26, R92 ;  /* 0x0000001ad438723c */ /* 0x008fec000008105c */
[C---:B------:R-:W-:Y:S06]  /*1ed00*/  HMMA.1688.F32.TF32 R132, R48.reuse, R10, R132 ;  /* 0x0000000a3084723c */ /* 0x040fec0000081084 */
[C---:B------:R-:W-:Y:S06]  /*1ed10*/  HMMA.1688.F32.TF32 R136, R48.reuse, R6, R136 ;  /* 0x000000063088723c */ /* 0x040fec0000081088 */
[C---:B------:R-:W-:Y:S06]  /*1ed20*/  HMMA.1688.F32.TF32 R116, R48.reuse, R234, R116 ;  /* 0x000000ea3074723c */ /* 0x040fec0000081074 */
[----:B------:R-:W-:Y:S06]  /*1ed30*/  HMMA.1688.F32.TF32 R48, R48, R218, R64 ;  /* 0x000000da3030723c */ /* 0x000fec0000081040 */
[----:B------:R-:W-:-:S15]  /*1ed40*/  HMMA.1688.F32.TF32 R64, R212, R34, R168 ;  /* 0x00000022d440723c */ /* 0x000fde00000810a8 */
[----:B------:R-:W-:-:S08]  /*1ed50*/  NOP ;  /* 0x0000000000007918 */ /* 0x000fd00000000000 */
        /* <DEDUP_REMOVED lines=8> */
[C---:B------:R-:W-:Y:S06]  /*1ede0*/  HMMA.1688.F32.TF32 R52, R212.reuse, R10, R196 ;  /* 0x0000000ad434723c */ /* 0x040fec00000810c4 */
[C---:B--2---:R-:W-:Y:S03]  /*1edf0*/  HMMA.1688.F32.TF32 R56, R212.reuse, R14, R200 ;  /* 0x0000000ed438723c */ /* 0x044fe600000810c8 */
[----:B------:R-:W-:Y:S04]  /*1ee00*/  STL.64 [R1+0x150], R64 ;  /* 0x0001504001007387 */ /* 0x000fe80000100a00 */
[----:B------:R-:W-:Y:S04]  /*1ee10*/  STL.64 [R1+0x158], R66 ;  /* 0x0001584201007387 */ /* 0x000fe80000100a00 */
[----:B------:R-:W-:Y:S04]  /*1ee20*/  STL.64 [R1+0x160], R60 ;  /* 0x0001603c01007387 */ /* 0x000fe80000100a00 */
[----:B------:R2:W-:Y:S08]  /*1ee30*/  STL.64 [R1+0x168], R62 ;  /* 0x0001683e01007387 */ /* 0x0005f00000100a00 */
[----:B------:R-:W-:Y:S01]  /*1ee40*/  STL.64 [R1+0x240], R56 ;  /* 0x0002403801007387 */ /* 0x000fe20000100a00 */
[C---:B--2---:R-:W-:Y:S03]  /*1ee50*/  HMMA.1688.F32.TF32 R60, R212.reuse, R6, R192 ;  /* 0x00000006d43c723c */ /* 0x044fe600000810c0 */
[----:B------:R2:W-:Y:S04]  /*1ee60*/  STL.64 [R1+0x248], R58 ;  /* 0x0002483a01007387 */ /* 0x0005e80000100a00 */
[----:B------:R-:W-:Y:S04]  /*1ee70*/  STL.64 [R1+0x270], R52 ;  /* 0x0002703401007387 */ /* 0x000fe80000100a00 */
[----:B------:R3:W-:Y:S01]  /*1ee80*/  STL.64 [R1+0x278], R54 ;  /* 0x0002783601007387 */ /* 0x0007e20000100a00 */
[C---:B--2---:R-:W-:Y:S06]  /*1ee90*/  HMMA.1688.F32.TF32 R56, R212.reuse, R234, R188 ;  /* 0x000000ead438723c */ /* 0x044fec00000810bc */
[C---:B---3--:R-:W-:Y:S05]  /*1eea0*/  HMMA.1688.F32.TF32 R52, R212.reuse, R230, R184 ;  /* 0x000000e6d434723c */ /* 0x048fea00000810b8 */
        /* <DEDUP_REMOVED lines=8> */
[----:B---3--:R-:W-:Y:S05]  /*1ef30*/  HMMA.1688.F32.TF32 R52, R212, R218, R248 ;  /* 0x000000dad434723c */ /* 0x008fea00000810f8 */
[----:B------:R-:W-:Y:S04]  /*1ef40*/  STL.64 [R1+0x470], R60 ;  /* 0x0004703c01007387 */ /* 0x000fe80000100a00 */
[----:B------:R-:W-:Y:S04]  /*1ef50*/  STL.64 [R1+0x478], R62 ;  /* 0x0004783e01007387 */ /* 0x000fe80000100a00 */
[----:B------:R-:W2:Y:S04]  /*1ef60*/  LDL.LU R248, [R1+0x820] ;  /* 0x0008200001f87983 */ /* 0x000ea80000300800 */
[----:B------:R3:W-:Y:S04]  /*1ef70*/  STL.64 [R1+0x490], R56 ;  /* 0x0004903801007387 */ /* 0x0007e80000100a00 */
[----:B------:R4:W-:Y:S04]  /*1ef80*/  STL.64 [R1+0x498], R58 ;  /* 0x0004983a01007387 */ /* 0x0009e80000100a00 */
[----:B------:R1:W-:Y:S04]  /*1ef90*/  STL.64 [R1+0x480], R52 ;  /* 0x0004803401007387 */ /* 0x0003e80000100a00 */
[----:B------:R2:W-:Y:S04]  /*1efa0*/  STL.64 [R1+0x488], R54 ;  /* 0x0004883601007387 */ /* 0x0005e80000100a00 */
[----:B------:R-:W2:Y:S04]  /*1efb0*/  LDL.LU R249, [R1+0x824] ;  /* 0x0008240001f97983 */ /* 0x000ea80000300800 */
[----:B------:R-:W2:Y:S04]  /*1efc0*/  LDL.LU R250, [R1+0x828] ;  /* 0x0008280001fa7983 */ /* 0x000ea80000300800 */
[----:B------:R-:W2:Y:S04]  /*1efd0*/  LDL.LU R251, [R1+0x82c] ;  /* 0x00082c0001fb7983 */ /* 0x000ea80000300800 */
[----:B------:R-:W2:Y:S01]  /*1efe0*/  LDL.LU R180, [R1+0x8c0] ;  /* 0x0008c00001b47983 */ /* 0x000ea20000300800 */
[----:B------:R-:W-:-:S03]  /*1eff0*/  IMAD.MOV.U32 R193, RZ, RZ, R252 ;  /* 0x000000ffffc17224 */ /* 0x000fc600078e00fc */
[----:B------:R-:W2:Y:S01]  /*1f000*/  LDL.LU R181, [R1+0x8c4] ;  /* 0x0008c40001b57983 */ /* 0x000ea20000300800 */
[----:B------:R-:W-:-:S03]  /*1f010*/  MOV R194, R4 ;  /* 0x0000000400c27202 */ /* 0x000fc60000000f00 */
[----:B------:R-:W2:Y:S01]  /*1f020*/  LDL.LU R182, [R1+0x8c8] ;  /* 0x0008c80001b67983 */ /* 0x000ea20000300800 */
[----:B------:R-:W-:-:S03]  /*1f030*/  IMAD.MOV.U32 R195, RZ, RZ, R5 ;  /* 0x000000ffffc37224 */ /* 0x000fc600078e0005 */
[----:B------:R-:W2:Y:S01]  /*1f040*/  LDL.LU R183, [R1+0x8cc] ;  /* 0x0008cc0001b77983 */ /* 0x000ea20000300800 */
[----:B------:R-:W-:-:S03]  /*1f050*/  IMAD.MOV.U32 R196, RZ, RZ, R8 ;  /* 0x000000ffffc47224 */ /* 0x000fc600078e0008 */
[----:B------:R-:W2:Y:S01]  /*1f060*/  LDL.LU R192, [R1+0x390] ;  /* 0x0003900001c07983 */ /* 0x000ea20000300800 */
[----:B------:R-:W-:-:S03]  /*1f070*/  IMAD.MOV.U32 R197, RZ, RZ, R3 ;  /* 0x000000ffffc57224 */ /* 0x000fc600078e0003 */
[----:B------:R-:W3:Y:S01]  /*1f080*/  LDL.LU R252, [R1+0x113c] ;  /* 0x00113c0001fc7983 */ /* 0x000ee20000300800 */
[----:B------:R-:W-:-:S03]  /*1f090*/  IMAD.MOV.U32 R198, RZ, RZ, R33 ;  /* 0x000000ffffc67224 */ /* 0x000fc600078e0021 */
[----:B------:R-:W2:Y:S01]  /*1f0a0*/  LDL.LU R4, [R1+0x1138] ;  /* 0x0011380001047983 */ /* 0x000ea20000300800 */
[----:B------:R-:W-:-:S03]  /*1f0b0*/  IMAD.MOV.U32 R199, RZ, RZ, R2 ;  /* 0x000000ffffc77224 */ /* 0x000fc600078e0002 */
[----:B------:R-:W2:Y:S04]  /*1f0c0*/  LDL.LU R5, [R1+0x1134] ;  /* 0x0011340001057983 */ /* 0x000ea80000300800 */
[----:B------:R-:W2:Y:S04]  /*1f0d0*/  LDL.LU R8, [R1+0x1130] ;  /* 0x0011300001087983 */ /* 0x000ea80000300800 */
[----:B------:R-:W1:Y:S04]  /*1f0e0*/  LDL.LU R3, [R1+0x112c] ;  /* 0x00112c0001037983 */ /* 0x000e680000300800 */
[----:B------:R-:W4:Y:S04]  /*1f0f0*/  LDL.LU R33, [R1+0x1128] ;  /* 0x0011280001217983 */ /* 0x000f280000300800 */
[----:B------:R-:W2:Y:S04]  /*1f100*/  LDL.LU R2, [R1+0x1124] ;  /* 0x0011240001027983 */ /* 0x000ea80000300800 */
[----:B------:R-:W2:Y:S01]  /*1f110*/  LDL.LU R200, [R1+0x420] ;  /* 0x0004200001c87983 */ /* 0x000ea20000300800 */
[----:B------:R-:W-:Y:S01]  /*1f120*/  HMMA.1688.F32.TF32 R204, R212, R46, R204 ;  /* 0x0000002ed4cc723c */ /* 0x000fe200000810cc */
[----:B------:R-:W1:Y:S01]  /*1f130*/  S2R R228, SR_TID.X ;  /* 0x0000000000e47919 */ /* 0x000e620000002100 */
[----:B------:R-:W-:Y:S01]  /*1f140*/  UIADD3 UR8, UR8, 0x1, URZ ;  /* 0x0000000108087890 */ /* 0x000fe2000fffe03f */
[----:B------:R-:W-:Y:S01]  /*1f150*/  BAR.SYNC.DEFER_BLOCKING 0x0 ;  /* 0x0000000000007b1d */ /* 0x000fe20000010000 */
[----:B---3--:R-:W-:-:S05]  /*1f160*/  IMAD.MOV.U32 R201, RZ, RZ, R252 ;  /* 0x000000ffffc97224 */ /* 0x008fca00078e00fc */
[----:B------:R-:W3:Y:S04]  /*1f170*/  LDL.LU R252, [R1+0x1120] ;  /* 0x0011200001fc7983 */ /* 0x000ee80000300800 */
[----:B------:R-:W3:Y:S04]  /*1f180*/  LDL.LU R202, [R1+0x428] ;  /* 0x0004280001ca7983 */ /* 0x000ee80000300800 */
[----:B------:R-:W3:Y:S01]  /*1f190*/  LDL.LU R203, [R1+0x42c] ;  /* 0x00042c0001cb7983 */ /* 0x000ee20000300800 */
[----:B----4-:R-:W-:-:S03]  /*1f1a0*/  MOV R244, R33 ;  /* 0x0000002100f47202 */ /* 0x010fc60000000f00 */
[----:B------:R-:W4:Y:S01]  /*1f1b0*/  LDL.LU R33, [R1+0x111c] ;  /* 0x00111c0001217983 */ /* 0x000f220000300800 */
[----:B--2---:R-:W-:-:S03]  /*1f1c0*/  IMAD.MOV.U32 R245, RZ, RZ, R2 ;  /* 0x000000fffff57224 */ /* 0x004fc600078e0002 */
[----:B------:R-:W2:Y:S04]  /*1f1d0*/  LDL.LU R2, [R1+0x1118] ;  /* 0x0011180001027983 */ /* 0x000ea80000300800 */
[----:B------:R-:W2:Y:S01]  /*1f1e0*/  LDL.LU R246, [R1+0x4c8] ;  /* 0x0004c80001f67983 */ /* 0x000ea20000300800 */
[----:B---3--:R-:W-:-:S03]  /*1f1f0*/  IMAD.MOV.U32 R247, RZ, RZ, R252 ;  /* 0x000000fffff77224 */ /* 0x008fc600078e00fc */
[----:B------:R-:W3:Y:S04]  /*1f200*/  LDL.LU R252, [R1+0x1114] ;  /* 0x0011140001fc7983 */ /* 0x000ee80000300800 */
[----:B------:R-:W3:Y:S04]  /*1f210*/  LDL.LU R92, [R1+0x570] ;  /* 0x00057000015c7983 */ /* 0x000ee80000300800 */
[----:B------:R-:W3:Y:S01]  /*1f220*/  LDL.LU R93, [R1+0x574] ;  /* 0x00057400015d7983 */ /* 0x000ee20000300800 */
[----:B----4-:R-:W-:-:S03]  /*1f230*/  IMAD.MOV.U32 R94, RZ, RZ, R33 ;  /* 0x000000ffff5e7224 */ /* 0x010fc600078e0021 */
[----:B------:R-:W4:Y:S01]  /*1f240*/  LDL.LU R33, [R1+0x1110] ;  /* 0x0011100001217983 */ /* 0x000f220000300800 */
[----:B--2---:R-:W-:-:S03]  /*1f250*/  IMAD.MOV.U32 R95, RZ, RZ, R2 ;  /* 0x000000ffff5f7224 */ /* 0x004fc600078e0002 */
[----:B------:R-:W2:Y:S04]  /*1f260*/  LDL.LU R2, [R1+0x110c] ;  /* 0x00110c0001027983 */ /* 0x000ea80000300800 */
        /* <DEDUP_REMOVED lines=36> */
[----:B-1----:R-:W-:-:S03]  /*1f4b0*/  MOV R52, R3 ;  /* 0x0000000300347202 */ /* 0x002fc60000000f00 */
[----:B------:R-:W3:Y:S04]  /*1f4c0*/  LDL.LU R96, [R1+0x590] ;  /* 0x0005900001607983 */ /* 0x000ee80000300800 */
[----:B------:R-:W3:Y:S01]  /*1f4d0*/  LDL.LU R97, [R1+0x594] ;  /* 0x0005940001617983 */ /* 0x000ee20000300800 */
[----:B----4-:R-:W-:Y:S02]  /*1f4e0*/  IMAD.MOV.U32 R99, RZ, RZ, R33 ;  /* 0x000000ffff637224 */ /* 0x010fe400078e0021 */
[----:B--2---:R-:W-:Y:S02]  /*1f4f0*/  IMAD.MOV.U32 R98, RZ, RZ, R2 ;  /* 0x000000ffff627224 */ /* 0x004fe400078e0002 */
[----:B------:R-:W2:Y:S04]  /*1f500*/  LDL.LU R2, [R1+0x1108] ;  /* 0x0011080001027983 */ /* 0x000ea80000300800 */
        /* <DEDUP_REMOVED lines=12> */
[C---:B---3--:R-:W-:Y:S03]  /*1f5d0*/  HMMA.1688.F32.TF32 R64, R208.reuse, R26, R64 ;  /* 0x0000001ad040723c */ /* 0x048fe60000081040 */
[----:B------:R-:W3:Y:S04]  /*1f5e0*/  LDL.LU R238, [R1+0x8a8] ;  /* 0x0008a80001ee7983 */ /* 0x000ee80000300800 */
[----:B------:R-:W3:Y:S04]  /*1f5f0*/  LDL.LU R239, [R1+0x8ac] ;  /* 0x0008ac0001ef7983 */ /* 0x000ee80000300800 */
[----:B------:R-:W3:Y:S01]  /*1f600*/  LDL.LU R212, [R1+0x750] ;  /* 0x0007500001d47983 */ /* 0x000ee20000300800 */
[C---:B------:R-:W-:Y:S06]  /*1f610*/  HMMA.1688.F32.TF32 R68, R208.reuse, R30, R68 ;  /* 0x0000001ed044723c */ /* 0x040fec0000081044 */
[C---:B------:R-:W-:Y:S06]  /*1f620*/  HMMA.1688.F32.TF32 R72, R208.reuse, R34, R72 ;  /* 0x00000022d048723c */ /* 0x040fec0000081048 */
[C---:B------:R-:W-:Y:S06]  /*1f630*/  HMMA.1688.F32.TF32 R80, R208.reuse, R42, R80 ;  /* 0x0000002ad050723c */ /* 0x040fec0000081050 */
[C---:B------:R-:W-:Y:S06]  /*1f640*/  HMMA.1688.F32.TF32 R152, R208.reuse, R46, R152 ;  /* 0x0000002ed098723c */ /* 0x040fec0000081098 */
[C---:B------:R-:W-:Y:S06]  /*1f650*/  HMMA.1688.F32.TF32 R76, R208.reuse, R38, R76 ;  /* 0x00000026d04c723c */ /* 0x040fec000008104c */
[C---:B------:R-:W-:Y:S06]  /*1f660*/  HMMA.1688.F32.TF32 R56, R208.reuse, R18, R56 ;  /* 0x00000012d038723c */ /* 0x040fec0000081038 */
[C---:B------:R-:W-:Y:S06]  /*1f670*/  HMMA.1688.F32.TF32 R60, R208.reuse, R22, R60 ;  /* 0x00000016d03c723c */ /* 0x040fec000008103c */
[C---:B------:R-:W-:Y:S06]  /*1f680*/  HMMA.1688.F32.TF32 R168, R208.reuse, R14, R168 ;  /* 0x0000000ed0a8723c */ /* 0x040fec00000810a8 */
[----:B------:R-:W-:Y:S01]  /*1f690*/  HMMA.1688.F32.TF32 R96, R208, R10, R96 ;  /* 0x0000000ad060723c */ /* 0x000fe20000081060 */
[----:B------:R-:W-:-:S02]  /*1f6a0*/  IMAD.MOV.U32 R53, RZ, RZ, R8 ;  /* 0x000000ffff357224 */ /* 0x000fc400078e0008 */
[----:B------:R-:W-:-:S03]  /*1f6b0*/  IMAD.MOV.U32 R54, RZ, RZ, R5 ;  /* 0x000000ffff367224 */ /* 0x000fc600078e0005 */
[----:B------:R-:W-:Y:S01]  /*1f6c0*/  HMMA.1688.F32.TF32 R92, R208, R6, R92 ;  /* 0x00000006d05c723c */ /* 0x000fe2000008105c */
[----:B------:R-:W-:-:S05]  /*1f6d0*/  IMAD.MOV.U32 R55, RZ, RZ, R4 ;  /* 0x000000ffff377224 */ /* 0x000fca00078e0004 */
[C---:B------:R-:W-:Y:S06]  /*1f6e0*/  HMMA.1688.F32.TF32 R244, R208.reuse, R234, R244 ;  /* 0x000000ead0f4723c */ /* 0x040fec00000810f4 */
[C---:B------:R-:W-:Y:S06]  /*1f6f0*/  HMMA.1688.F32.TF32 R52, R208.reuse, R230, R52 ;  /* 0x000000e6d034723c */ /* 0x040fec0000081034 */
[C---:B------:R-:W-:Y:S06]  /*1f700*/  HMMA.1688.F32.TF32 R200, R208.reuse, R226, R200 ;  /* 0x000000e2d0c8723c */ /* 0x040fec00000810c8 */
[C---:B------:R-:W-:Y:S06]  /*1f710*/  HMMA.1688.F32.TF32 R196, R208.reuse, R222, R196 ;  /* 0x000000ded0c4723c */ /* 0x040fec00000810c4 */
[----:B------:R-:W-:Y:S01]  /*1f720*/  HMMA.1688.F32.TF32 R208, R208, R218, R192 ;  /* 0x000000dad0d0723c */ /* 0x000fe200000810c0 */
[----:B----4-:R-:W-:-:S02]  /*1f730*/  IMAD.MOV.U32 R214, RZ, RZ, R33 ;  /* 0x000000ffffd67224 */ /* 0x010fc400078e0021 */
[----:B--2---:R-:W-:Y:S02]  /*1f740*/  IMAD.MOV.U32 R213, RZ, RZ, R3 ;  /* 0x000000ffffd57224 */ /* 0x004fe400078e0003 */
[----:B------:R-:W2:Y:S04]  /*1f750*/  LDL.LU R3, [R1+0x10fc] ;  /* 0x0010fc0001037983 */ /* 0x000ea80000300800 */
[----:B------:R-:W4:Y:S04]  /*1f760*/  LDL.LU R33, [R1+0x10f8] ;  /* 0x0010f80001217983 */ /* 0x000f280000300800 */
[----:B------:R-:W-:Y:S04]  /*1f770*/  STL.64 [R1+0x4a0], R152 ;  /* 0x0004a09801007387 */ /* 0x000fe80000100a00 */
[----:B------:R1:W-:Y:S04]  /*1f780*/  STL.64 [R1+0x4a8], R154 ;  /* 0x0004a89a01007387 */ /* 0x0003e80000100a00 */
[----:B-1----:R-:W5:Y:S04]  /*1f790*/  LDL.LU.64 R154, [R1+0x10f0] ;  /* 0x0010f000019a7983 */ /* 0x002f680000300a00 */
[----:B------:R-:W5:Y:S04]  /*1f7a0*/  LDL.LU.64 R152, [R1+0x10e8] ;  /* 0x0010e80001987983 */ /* 0x000f680000300a00 */
        /* <DEDUP_REMOVED lines=28> */
[----:B------:R-:W3:Y:S04]  /*1f970*/  LDL.LU R8, [R1+0x950] ;  /* 0x0009500001087983 */ /* 0x000ee80000300800 */
[----:B------:R-:W-:Y:S04]  /*1f980*/  STL.64 [R1+0x5c0], R168 ;  /* 0x0005c0a801007387 */ /* 0x000fe80000100a00 */
[----:B------:R1:W-:Y:S04]  /*1f990*/  STL.64 [R1+0x5c8], R170 ;  /* 0x0005c8aa01007387 */ /* 0x0003e80000100a00 */
[----:B-1----:R-:W5:Y:S04]  /*1f9a0*/  LDL.LU.64 R170, [R1+0x1070] ;  /* 0x0010700001aa7983 */ /* 0x002f680000300a00 */
[----:B------:R-:W5:Y:S04]  /*1f9b0*/  LDL.LU.64 R168, [R1+0x1068] ;  /* 0x0010680001a87983 */ /* 0x000f680000300a00 */
[----:B------:R-:W-:Y:S04]  /*1f9c0*/  STL.64 [R1+0x6b0], R96 ;  /* 0x0006b06001007387 */ /* 0x000fe80000100a00 */
[----:B------:R1:W-:Y:S01]  /*1f9d0*/  STL.64 [R1+0x6b8], R98 ;  /* 0x0006b86201007387 */ /* 0x0003e20000100a00 */
[----:B------:R-:W-:-:S03]  /*1f9e0*/  IMAD.MOV.U32 R215, RZ, RZ, R2 ;  /* 0x000000ffffd77224 */ /* 0x000fc600078e0002 */
        /* <DEDUP_REMOVED lines=10> */
[----:B------:R-:W3:Y:S04]  /*1fa90*/  LDL R2, [R1+0xf6c] ;  /* 0x000f6c0001027983 */ /* 0x000ee80000100800 */
        /* <DEDUP_REMOVED lines=12> */
[----:B------:R-:W5:Y:S04]  /*1fb60*/  LDL.LU.64 R194, [R1+0x1000] ;  /* 0x0010000001c27983 */ /* 0x000f680000300a00 */
[----:B------:R-:W5:Y:S04]  /*1fb70*/  LDL.LU.64 R192, [R1+0xff8] ;  /* 0x000ff80001c07983 */ /* 0x000f680000300a00 */
[----:B------:R1:W-:Y:S04]  /*1fb80*/  STL.64 [R1+0x620], R208 ;  /* 0x000620d001007387 */ /* 0x0003e80000100a00 */
[----:B------:R4:W-:Y:S04]  /*1fb90*/  STL.64 [R1+0x628], R210 ;  /* 0x000628d201007387 */ /* 0x0009e80000100a00 */
[----:B-1----:R-:W3:Y:S04]  /*1fba0*/  LDL.LU R208, [R1+0x7e0] ;  /* 0x0007e00001d07983 */ /* 0x002ee80000300800 */
[----:B------:R-:W3:Y:S01]  /*1fbb0*/  LDL.LU R209, [R1+0x7e4] ;  /* 0x0007e40001d17983 */ /* 0x000ee20000300800 */
[C---:B------:R-:W-:Y:S06]  /*1fbc0*/  HMMA.1688.F32.TF32 R188, R240.reuse, R46, R188 ;  /* 0x0000002ef0bc723c */ /* 0x040fec00000810bc */
[----:B------:R-:W-:Y:S01]  /*1fbd0*/  HMMA.1688.F32.TF32 R184, R240, R42, R184 ;  /* 0x0000002af0b8723c */ /* 0x000fe200000810b8 */
[----:B----4-:R-:W-:-:S05]  /*1fbe0*/  MOV R210, R33 ;  /* 0x0000002100d27202 */ /* 0x010fca0000000f00 */
[----:B------:R-:W-:Y:S01]  /*1fbf0*/  HMMA.1688.F32.TF32 R180, R240, R38, R180 ;  /* 0x00000026f0b4723c */ /* 0x000fe200000810b4 */
[----:B--2---:R-:W-:-:S05]  /*1fc00*/  IMAD.MOV.U32 R211, RZ, RZ, R3 ;  /* 0x000000ffffd37224 */ /* 0x004fca00078e0003 */
[C---:B---3--:R-:W-:Y:S06]  /*1fc10*/  HMMA.1688.F32.TF32 R236, R240.reuse, R34, R236 ;  /* 0x00000022f0ec723c */ /* 0x048fec00000810ec */
[C---:B------:R-:W-:Y:S01]  /*1fc20*/  HMMA.1688.F32.TF32 R248, R240.reuse, R30, R248 ;  /* 0x0000001ef0f8723c */ /* 0x040fe200000810f8 */
[----:B------:R-:W-:Y:S04]  /*1fc30*/  STL.64 [R1+0x610], R188 ;  /* 0x000610bc01007387 */ /* 0x000fe80000100a00 */
[----:B------:R1:W-:Y:S04]  /*1fc40*/  STL.64 [R1+0x618], R190 ;  /* 0x000618be01007387 */ /* 0x0003e80000100a00 */
[----:B-1----:R-:W5:Y:S04]  /*1fc50*/  LDL.LU.64 R190, [R1+0xff0] ;  /* 0x000ff00001be7983 */ /* 0x002f680000300a00 */
[----:B------:R-:W5:Y:S04]  /*1fc60*/  LDL.LU.64 R188, [R1+0xfe8] ;  /* 0x000fe80001bc7983 */ /* 0x000f680000300a00 */
[----:B------:R-:W2:Y:S04]  /*1fc70*/  LDL R3, [R1+0xf84] ;  /* 0x000f840001037983 */ /* 0x000ea80000100800 */
        /* <DEDUP_REMOVED lines=15> */
[----:B------:R-:W5:Y:S01]  /*1fd70*/  LDL.LU.64 R248, [R1+0xfa8] ;  /* 0x000fa80001f87983 */ /* 0x000f620000300a00 */
[----:B------:R-:W-:-:S15]  /*1fd80*/  HMMA.1688.F32.TF32 R208, R240, R26, R208 ;  /* 0x0000001af0d0723c */ /* 0x000fde00000810d0 */
[----:B------:R-:W-:-:S08]  /*1fd90*/  NOP ;  /* 0x0000000000007918 */ /* 0x000fd00000000000 */
[----:B------:R-:W-:Y:S04]  /*1fda0*/  STL.64 [R1+0x6d0], R208 ;  /* 0x0006d0d001007387 */ /* 0x000fe80000100a00 */
[----:B------:R1:W-:Y:S04]  /*1fdb0*/  STL.64 [R1+0x6d8], R210 ;  /* 0x0006d8d201007387 */ /* 0x0003e80000100a00 */
[----:B------:R-:W3:Y:S04]  /*1fdc0*/  LDL.LU R5, [R1+0x954] ;  /* 0x0009540001057983 */ /* 0x000ee80000300800 */
[----:B------:R-:W4:Y:S01]  /*1fdd0*/  LDL.LU R4, [R1+0x958] ;  /* 0x0009580001047983 */ /* 0x000f220000300800 */
[----:B-1----:R-:W-:-:S15]  /*1fde0*/  HMMA.1688.F32.TF32 R208, R240, R22, R212 ;  /* 0x00000016f0d0723c */ /* 0x002fde00000810d4 */
[----:B------:R-:W-:-:S08]  /*1fdf0*/  NOP ;  /* 0x0000000000007918 */ /* 0x000fd00000000000 */
        /* <DEDUP_REMOVED lines=10> */
[C---:B------:R-:W-:Y:S01]  /*1fea0*/  IMAD R2, R8.reuse, -0x20, R2 ;  /* 0xffffffe008027824 */ /* 0x040fe200078e0202 */
[----:B--2---:R-:W-:-:S04]  /*1feb0*/  ISETP.GE.AND P5, PT, R8, R3, PT ;  /* 0x000000030800720c */ /* 0x004fc80003fa6270 */
[----:B------:R-:W-:Y:S01]  /*1fec0*/  ISETP.GT.AND P0, PT, R2, RZ, PT ;  /* 0x000000ff0200720c */ /* 0x000fe20003f04270 */
[----:B------:R-:W-:-:S03]  /*1fed0*/  UISETP.GT.AND UP0, UPT, UR8, 0x1, UPT ;  /* 0x000000010800788c */ /* 0x000fc6000bf04270 */
[----:B------:R-:W-:Y:S01]  /*1fee0*/  SEL R3, RZ, 0x4, !P0 ;  /* 0x00000004ff037807 */ /* 0x000fe20004000000 */
[----:B------:R-:W-:-:S03]  /*1fef0*/  USEL UR8, UR8, URZ, !UP0 ;  /* 0x0000003f08087287 */ /* 0x000fc6000c000000 */
[----:B------:R-:W-:Y:S02]  /*1ff00*/  SEL R3, R3, RZ, !P5 ;  /* 0x000000ff03037207 */ /* 0x000fe40006800000 */
[----:B------:R-:W-:Y:S02]  /*1ff10*/  LOP3.LUT R229, R228, 0x3f, RZ, 0xc0, !PT ;  /* 0x0000003fe4e57812 */ /* 0x000fe400078ec0ff */
[----:B------:R-:W-:Y:S01]  /*1ff20*/  ISETP.NE.U32.AND P1, PT, R3, RZ, PT ;  /* 0x000000ff0300720c */ /* 0x000fe20003f25070 */
[----:B------:R-:W-:Y:S02]  /*1ff30*/  ULEA UR6, UR8, UR7, 0xe ;  /* 0x0000000708067291 */ /* 0x000fe4000f8e703f */
[----:B------:R-:W-:-:S04]  /*1ff40*/  IMAD.SHL.U32 R33, R229, 0x4, RZ ;  /* 0x00000004e5217824 */ /* 0x000fc800078e00ff */
[----:B------:R-:W-:Y:S01]  /*1ff50*/  VIADD R3, R33, UR6 ;  /* 0x0000000621037c36 */ /* 0x000fe20008000000 */
[----:B----4-:R-:W-:-:S04]  /*1ff60*/  IADD3 R4, P0, R4, UR15, RZ ;  /* 0x0000000f04047c10 */ /* 0x010fc8000ff1e0ff */
[----:B---3--:R-:W-:Y:S02]  /*1ff70*/  IADD3.X R5, R5, UR9, RZ, P0, !PT ;  /* 0x0000000905057c10 */ /* 0x008fe400087fe4ff */
[----:B------:R-:W-:Y:S01]  /*1ff80*/  ISETP.GT.AND P0, PT, R2, 0x4, PT ;  /* 0x000000040200780c */ /* 0x000fe20003f04270 */
[----:B------:R1:W-:Y:S04]  /*1ff90*/  STL [R1+0x958], R4 ;  /* 0x0009580401007387 */ /* 0x0003e80000100800 */
[----:B------:R-:W-:Y:S01]  /*1ffa0*/  @!PT LDS RZ, [RZ] ;  /* 0x00000000fffff984 */ /* 0x000fe20000000800 */
[----:B------:R-:W-:Y:S01]  /*1ffb0*/  @!PT LDS RZ, [RZ] ;  /* 0x00000000fffff984 */ /* 0x000fe20000000800 */
[----:B------:R-:W-:Y:S01]  /*1ffc0*/  @!PT LDS RZ, [RZ] ;  /* 0x00000000fffff984 */ /* 0x000fe20000000800 */
[----:B------:R1:W-:Y:S02]  /*1ffd0*/  LDGSTS.E [R3+0x10000], desc[UR12][R4.64], P1 ;  /* 0x1000000004037fae */ /* 0x0003e4000892184c */
[----:B-1----:R-:W-:-:S04]  /*1ffe0*/  SEL R4, RZ, 0x4, !P0 ;  /* 0x00000004ff047807 */ /* 0x002fc80004000000 */
[----:B------:R-:W-:Y:S02]  /*1fff0*/  SEL R4, R4, RZ, !P5 ;  /* 0x000000ff04047207 */ /* 0x000fe40006800000 */
[----:B------:R-:W-:Y:S01]  /*20000*/  IADD3 R34, P2, R34, UR15, RZ ;  /* 0x0000000f22227c10 */ /* 0x000fe2000ff5e0ff */
[----:B------:R1:W-:Y:S01]  /*20010*/  STL [R1+0x954], R5 ;  /* 0x0009540501007387 */ /* 0x0003e20000100800 */
[----:B------:R-:W-:Y:S02]  /*20020*/  ISETP.NE.U32.AND P0, PT, R4, RZ, PT ;  /* 0x000000ff0400720c */ /* 0x000fe40003f05070 */
[----:B------:R-:W-:Y:S02]  /*20030*/  IADD3 R30, P3, R30, UR15, RZ ;  /* 0x0000000f1e1e7c10 */ /* 0x000fe4000ff7e0ff */
[----:B------:R-:W-:Y:S01]  /*20040*/  IADD3.X R35, R35, UR9, RZ, P2, !PT ;  /* 0x0000000923237c10 */ /* 0x000fe200097fe4ff */
[----:B------:R-:W-:-:S04]  /*20050*/  IMAD.MOV.U32 R4, RZ, RZ, R34 ;  /* 0x000000ffff047224 */ /* 0x000fc800078e0022 */
[----:B-1----:R-:W-:Y:S01]  /*20060*/  IMAD.MOV.U32 R5, RZ, RZ, R35 ;  /* 0x000000ffff057224 */ /* 0x002fe200078e0023 */
[----:B------:R-:W-:-:S04]  /*20070*/  IADD3.X R31, R31, UR9, RZ, P3, !PT ;  /* 0x000000091f1f7c10 */ /* 0x000fc80009ffe4ff */
[----:B------:R1:W-:Y:S01]  /*20080*/  LDGSTS.E [R3+0x10100], desc[UR12][R4.64], P1 ;  /* 0x1010000004037fae */ /* 0x0003e2000892184c */
[----:B------:R-:W-:-:S03]  /*20090*/  ISETP.GT.AND P1, PT, R2, 0x8, PT ;  /* 0x000000080200780c */ /* 0x000fc60003f24270 */
[----:B------:R-:W-:Y:S01]  /*200a0*/  STL [R1+0x960], R34 ;  /* 0x0009602201007387 */ /* 0x000fe20000100800 */
[----:B------:R-:W-:-:S03]  /*200b0*/  IADD3 R26, P2, R26, UR15, RZ ;  /* 0x0000000f1a1a7c10 */ /* 0x000fc6000ff5e0ff */
[----:B------:R2:W-:Y:S01]  /*200c0*/  STL [R1+0x95c], R35 ;  /* 0x00095c2301007387 */ /* 0x0005e20000100800 */
[----:B-1----:R-:W-:Y:S01]  /*200d0*/  IMAD.MOV.U32 R4, RZ, RZ, R30 ;  /* 0x000000ffff047224 */ /* 0x002fe200078e001e */
[----:B------:R-:W-:Y:S02]  /*200e0*/  MOV R5, R31 ;  /* 0x0000001f00057202 */ /* 0x000fe40000000f00 */
[----:B------:R-:W-:Y:S04]  /*200f0*/  STL [R1+0x998], R30 ;  /* 0x0009981e01007387 */ /* 0x000fe80000100800 */
[----:B------:R1:W-:Y:S01]  /*20100*/  LDGSTS.E [R3+0x10800], desc[UR12][R4.64], P0 ;  /* 0x1080000004037fae */ /* 0x0003e2000812184c */
[----:B------:R-:W-:-:S03]  /*20110*/  IADD3 R22, P3, R22, UR15, RZ ;  /* 0x0000000f16167c10 */ /* 0x000fc6000ff7e0ff */
[----:B------:R-:W3:Y:S01]  /*20120*/  LDL.LU R43, [R1+0x9dc] ;  /* 0x0009dc00012b7983 */ /* 0x000ee20000300800 */
[----:B------:R-:W-:-:S03]  /*20130*/  IADD3.X R27, R27, UR9, RZ, P2, !PT ;  /* 0x000000091b1b7c10 */ /* 0x000fc600097fe4ff */
[----:B------:R4:W-:Y:S01]  /*20140*/  STL [R1+0x994], R31 ;  /* 0x0009941f01007387 */ /* 0x0009e20000100800 */
[----:B-1----:R-:W-:-:S03]  /*20150*/  SEL R4, RZ, 0x4, !P1 ;  /* 0x00000004ff047807 */ /* 0x002fc60004800000 */
[----:B------:R-:W3:Y:S01]  /*20160*/  LDL.LU R42, [R1+0x9e0] ;  /* 0x0009e000012a7983 */ /* 0x000ee20000300800 */
[----:B------:R-:W-:-:S03]  /*20170*/  SEL R4, R4, RZ, !P5 ;  /* 0x000000ff04047207 */ /* 0x000fc60006800000 */
[----:B------:R-:W3:Y:S01]  /*20180*/  LDL.LU R39, [R1+0xa14] ;  /* 0x000a140001277983 */ /* 0x000ee20000300800 */
[----:B------:R-:W-:-:S03]  /*20190*/  IADD3.X R23, R23, UR9, RZ, P3, !PT ;  /* 0x0000000917177c10 */ /* 0x000fc60009ffe4ff */
[----:B------:R-:W3:Y:S01]  /*201a0*/  LDL.LU R38, [R1+0xa18] ;  /* 0x000a180001267983 */ /* 0x000ee20000300800 */
[----:B------:R-:W-:-:S03]  /*201b0*/  ISETP.NE.U32.AND P1, PT, R4, RZ, PT ;  /* 0x000000ff0400720c */ /* 0x000fc60003f25070 */
[----:B--2---:R-:W2:Y:S01]  /*201c0*/  LDL.LU R35, [R1+0xa1c] ;  /* 0x000a1c0001237983 */ /* 0x004ea20000300800 */
[----:B------:R-:W-:-:S03]  /*201d0*/  IMAD.MOV.U32 R4, RZ, RZ, R26 ;  /* 0x000000ffff047224 */ /* 0x000fc600078e001a */
[----:B------:R-:W2:Y:S01]  /*201e0*/  LDL.LU R34, [R1+0xa20] ;  /* 0x000a200001227983 */ /* 0x000ea20000300800 */
[----:B------:R-:W-:-:S03]  /*201f0*/  IMAD.MOV.U32 R5, RZ, RZ, R27 ;  /* 0x000000ffff057224 */ /* 0x000fc600078e001b */
[----:B----4-:R-:W4:Y:S04]  /*20200*/  LDL.LU R31, [R1+0xa54] ;  /* 0x000a5400011f7983 */ /* 0x010f280000300800 */
[----:B------:R-:W4:Y:S04]  /*20210*/  LDL.LU R30, [R1+0xa58] ;  /* 0x000a5800011e7983 */ /* 0x000f280000300800 */
[----:B------:R-:W-:Y:S04]  /*20220*/  STL [R1+0x9a0], R26 ;  /* 0x0009a01a01007387 */ /* 0x000fe80000100800 */
[----:B------:R1:W-:Y:S04]  /*20230*/  STL [R1+0x99c], R27 ;  /* 0x00099c1b01007387 */ /* 0x0003e80000100800 */
[----:B------:R-:W-:Y:S04]  /*20240*/  STL [R1+0x9d8], R22 ;  /* 0x0009d81601007387 */ /* 0x000fe80000100800 */
[----:B------:R1:W-:Y:S04]  /*20250*/  STL [R1+0x9d4], R23 ;  /* 0x0009d41701007387 */ /* 0x0003e80000100800 */
[----:B-1----:R-:W4:Y:S04]  /*20260*/  LDL.LU R27, [R1+0xa5c] ;  /* 0x000a5c00011b7983 */ /* 0x002f280000300800 */
[----:B------:R1:W-:Y:S04]  /*20270*/  LDGSTS.E [R3+0x10900], desc[UR12][R4.64], P0 ;  /* 0x1090000004037fae */ /* 0x0003e8000812184c */
[----:B------:R-:W4:Y:S01]  /*20280*/  LDL.LU R26, [R1+0xa60] ;  /* 0x000a6000011a7983 */ /* 0x000f220000300800 */
[----:B-1----:R-:W-:-:S02]  /*20290*/  IMAD.MOV.U32 R5, RZ, RZ, R23 ;  /* 0x000000ffff057224 */ /* 0x002fc400078e0017 */
[----:B------:R-:W-:Y:S01]  /*202a0*/  IMAD.MOV.U32 R4, RZ, RZ, R22 ;  /* 0x000000ffff047224 */ /* 0x000fe200078e0016 */
[----:B------:R-:W4:Y:S04]  /*202b0*/  LDL.LU R23, [R1+0xa94] ;  /* 0x000a940001177983 */ /* 0x000f280000300800 */
[----:B------:R-:W4:Y:S01]  /*202c0*/  LDL.LU R22, [R1+0xa98] ;  /* 0x000a980001167983 */ /* 0x000f220000300800 */
[----:B------:R-:W-:-:S03]  /*202d0*/  ISETP.GT.AND P0, PT, R2, 0xc, PT ;  /* 0x0000000c0200780c */ /* 0x000fc60003f04270 */
[----:B------:R1:W-:Y:S02]  /*202e0*/  LDGSTS.E [R3+0x11000], desc[UR12][R4.64], P1 ;  /* 0x1100000004037fae */ /* 0x0003e4000892184c */
[----:B-1----:R-:W-:-:S04]  /*202f0*/  SEL R4, RZ, 0x4, !P0 ;  /* 0x00000004ff047807 */ /* 0x002fc80004000000 */
[----:B------:R-:W-:-:S04]  /*20300*/  SEL R4, R4, RZ, !P5 ;  /* 0x000000ff04047207 */ /* 0x000fc80006800000 */
[----:B------:R-:W-:Y:S02]  /*20310*/  ISETP.NE.U32.AND P0, PT, R4, RZ, PT ;  /* 0x000000ff0400720c */ /* 0x000fe40003f05070 */
[----:B---3--:R-:W-:-:S04]  /*20320*/  IADD3 R42, P2, R42, UR15, RZ ;  /* 0x0000000f2a2a7c10 */ /* 0x008fc8000ff5e0ff */
[----:B------:R-:W-:Y:S02]  /*20330*/  IADD3.X R43, R43, UR9, RZ, P2, !PT ;  /* 0x000000092b2b7c10 */ /* 0x000fe400097fe4ff */
[----:B------:R-:W-:Y:S01]  /*20340*/  IADD3 R38, P3, R38, UR15, RZ ;  /* 0x0000000f26267c10 */ /* 0x000fe2000ff7e0ff */
[----:B------:R-:W-:Y:S02]  /*20350*/  IMAD.MOV.U32 R4, RZ, RZ, R42 ;  /* 0x000000ffff047224 */ /* 0x000fe400078e002a */
[----:B------:R-:W-:Y:S01]  /*20360*/  IMAD.MOV.U32 R5, RZ, RZ, R43 ;  /* 0x000000ffff057224 */ /* 0x000fe200078e002b */
[----:B------:R-:W-:Y:S02]  /*20370*/  IADD3.X R39, R39, UR9, RZ, P3, !PT ;  /* 0x0000000927277c10 */ /* 0x000fe40009ffe4ff */
[----:B--2---:R-:W-:Y:S01]  /*20380*/  IADD3 R34, P2, R34, UR15, RZ ;  /* 0x0000000f22227c10 */ /* 0x004fe2000ff5e0ff */
[----:B------:R-:W-:Y:S03]  /*20390*/  STL [R1+0x9e0], R42 ;  /* 0x0009e02a01007387 */ /* 0x000fe60000100800 */
[----:B------:R-:W-:Y:S01]  /*203a0*/  IADD3.X R35, R35, UR9, RZ, P2, !PT ;  /* 0x0000000923237c10 */ /* 0x000fe200097fe4ff */
[----:B------:R-:W-:Y:S01]  /*203b0*/  STL [R1+0x9dc], R43 ;  /* 0x0009dc2b01007387 */ /* 0x000fe20000100800 */
[----:B----4-:R-:W-:-:S03]  /*203c0*/  IADD3 R30, P3, R30, UR15, RZ ;  /* 0x0000000f1e1e7c10 */ /* 0x010fc6000ff7e0ff */
[----:B------:R-:W-:Y:S01]  /*203d0*/  STL [R1+0xa18], R38 ;  /* 0x000a182601007387 */ /* 0x000fe20000100800 */
[----:B------:R-:W-:-:S03]  /*203e0*/  IADD3.X R31, R31, UR9, RZ, P3, !PT ;  /* 0x000000091f1f7c10 */ /* 0x000fc60009ffe4ff */
[----:B------:R1:W-:Y:S01]  /*203f0*/  LDGSTS.E [R3+0x11100], desc[UR12][R4.64], P1 ;  /* 0x1110000004037fae */ /* 0x0003e2000892184c */
[----:B------:R-:W-:-:S03]  /*20400*/  ISETP.GT.AND P1, PT, R2, 0x10, PT ;  /* 0x000000100200780c */ /* 0x000fc60003f24270 */
[----:B------:R2:W-:Y:S04]  /*20410*/  STL [R1+0xa14], R39 ;  /* 0x000a142701007387 */ /* 0x0005e80000100800 */
[----:B------:R-:W-:Y:S01]  /*20420*/  STL [R1+0xa20], R34 ;  /* 0x000a202201007387 */ /* 0x000fe20000100800 */
[----:B-1----:R-:W-:Y:S01]  /*20430*/  MOV R4, R38 ;  /* 0x0000002600047202 */ /* 0x002fe20000000f00 */
[----:B------:R-:W-:Y:S02]  /*20440*/  IMAD.MOV.U32 R5, RZ, RZ, R39 ;  /* 0x000000ffff057224 */ /* 0x000fe400078e0027 */
[----:B------:R1:W-:Y:S01]  /*20450*/  STL [R1+0xa1c], R35 ;  /* 0x000a1c2301007387 */ /* 0x0003e20000100800 */
[----:B------:R-:W-:-:S03]  /*20460*/  IADD3 R26, P2, R26, UR15, RZ ;  /* 0x0000000f1a1a7c10 */ /* 0x000fc6000ff5e0ff */
[----:B------:R-:W-:Y:S01]  /*20470*/  STL [R1+0xa58], R30 ;  /* 0x000a581e01007387 */ /* 0x000fe20000100800 */
[----:B------:R-:W-:-:S03]  /*20480*/  IADD3.X R27, R27, UR9, RZ, P2, !PT ;  /* 0x000000091b1b7c10 */ /* 0x000fc600097fe4ff */
[----:B------:R3:W-:Y:S04]  /*20490*/  STL [R1+0xa54], R31 ;  /* 0x000a541f01007387 */ /* 0x0007e80000100800 */
[----:B------:R4:W-:Y:S01]  /*204a0*/  LDGSTS.E [R3+0x11800], desc[UR12][R4.64], P0 ;  /* 0x1180000004037fae */ /* 0x0009e2000812184c */
[----:B------:R-:W-:-:S03]  /*204b0*/  IADD3 R22, P3, R22, UR15, RZ ;  /* 0x0000000f16167c10 */ /* 0x000fc6000ff7e0ff */
[----:B------:R-:W-:Y:S01]  /*204c0*/  STL [R1+0xa60], R26 ;  /* 0x000a601a01007387 */ /* 0x000fe20000100800 */
[----:B------:R-:W-:-:S03]  /*204d0*/  IADD3.X R23, R23, UR9, RZ, P3, !PT ;  /* 0x0000000917177c10 */ /* 0x000fc60009ffe4ff */
[----:B------:R3:W-:Y:S01]  /*204e0*/  STL [R1+0xa5c], R27 ;  /* 0x000a5c1b01007387 */ /* 0x0007e20000100800 */
[----:B----4-:R-:W-:-:S03]  /*204f0*/  SEL R4, RZ, 0x4, !P1 ;  /* 0x00000004ff047807 */ /* 0x010fc60004800000 */
[----:B------:R-:W-:Y:S01]  /*20500*/  STL [R1+0xa98], R22 ;  /* 0x000a981601007387 */ /* 0x000fe20000100800 */
[----:B------:R-:W-:-:S03]  /*20510*/  SEL R4, R4, RZ, !P5 ;  /* 0x000000ff04047207 */ /* 0x000fc60006800000 */
[----:B--2---:R-:W2:Y:S04]  /*20520*/  LDL.LU R39, [R1+0xa9c] ;  /* 0x000a9c0001277983 */ /* 0x004ea80000300800 */
[----:B------:R4:W-:Y:S04]  /*20530*/  STL [R1+0xa94], R23 ;  /* 0x000a941701007387 */ /* 0x0009e80000100800 */
[----:B------:R-:W2:Y:S01]  /*20540*/  LDL.LU R38, [R1+0xaa0] ;  /* 0x000aa00001267983 */ /* 0x000ea20000300800 */
[----:B------:R-:W-:Y:S01]  /*20550*/  ISETP.NE.U32.AND P1, PT, R4, RZ, PT ;  /* 0x000000ff0400720c */ /* 0x000fe20003f25070 */
[----:B------:R-:W-:-:S02]  /*20560*/  IMAD.MOV.U32 R5, RZ, RZ, R35 ;  /* 0x000000ffff057224 */ /* 0x000fc400078e0023 */
[----:B------:R-:W-:Y:S01]  /*20570*/  IMAD.MOV.U32 R4, RZ, RZ, R34 ;  /* 0x000000ffff047224 */ /* 0x000fe200078e0022 */
[----:B-1----:R-:W2:Y:S04]  /*20580*/  LDL.LU R35, [R1+0xad4] ;  /* 0x000ad40001237983 */ /* 0x002ea80000300800 */
[----:B------:R-:W2:Y:S04]  /*20590*/  LDL.LU R34, [R1+0xad8] ;  /* 0x000ad80001227983 */ /* 0x000ea80000300800 */
[----:B------:R1:W-:Y:S01]  /*205a0*/  LDGSTS.E [R3+0x11900], desc[UR12][R4.64], P0 ;  /* 0x1190000004037fae */ /* 0x0003e2000812184c */
[----:B------:R-:W-:Y:S01]  /*205b0*/  ISETP.GT.AND P0, PT, R2, 0x14, PT ;  /* 0x000000140200780c */ /* 0x000fe20003f04270 */
[----:B-1----:R-:W-:-:S02]  /*205c0*/  IMAD.MOV.U32 R4, RZ, RZ, R30 ;  /* 0x000000ffff047224 */ /* 0x002fc400078e001e */
[----:B------:R-:W-:Y:S02]  /*205d0*/  IMAD.MOV.U32 R5, RZ, RZ, R31 ;  /* 0x000000ffff057224 */ /* 0x000fe400078e001f */
[----:B---3--:R-:W3:Y:S04]  /*205e0*/  LDL.LU R31, [R1+0xadc] ;  /* 0x000adc00011f7983 */ /* 0x008ee80000300800 */
[----:B------:R1:W-:Y:S04]  /*205f0*/  LDGSTS.E [R3+0x12000], desc[UR12][R4.64], P1 ;  /* 0x1200000004037fae */ /* 0x0003e8000892184c */
[----:B------:R-:W3:Y:S01]  /*20600*/  LDL.LU R30, [R1+0xae0] ;  /* 0x000ae000011e7983 */ /* 0x000ee20000300800 */
[----:B-1----:R-:W-:-:S04]  /*20610*/  SEL R4, RZ, 0x4, !P0 ;  /* 0x00000004ff047807 */ /* 0x002fc80004000000 */
[----:B------:R-:W-:Y:S02]  /*20620*/  SEL R4, R4, RZ, !P5 ;  /* 0x000000ff04047207 */ /* 0x000fe40006800000 */
[----:B------:R-:W-:Y:S02]  /*20630*/  MOV R5, R27 ;  /* 0x0000001b00057202 */ /* 0x000fe40000000f00 */
[----:B------:R-:W-:Y:S01]  /*20640*/  ISETP.NE.U32.AND P0, PT, R4, RZ, PT ;  /* 0x000000ff0400720c */ /* 0x000fe20003f05070 */
[----:B------:R-:W-:Y:S01]  /*20650*/  IMAD.MOV.U32 R4, RZ, RZ, R26 ;  /* 0x000000ffff047224 */ /* 0x000fe200078e001a */
[----:B------:R-:W3:Y:S04]  /*20660*/  LDL.LU R27, [R1+0xb14] ;  /* 0x000b1400011b7983 */ /* 0x000ee80000300800 */
[----:B------:R1:W-:Y:S04]  /*20670*/  LDGSTS.E [R3+0x12100], desc[UR12][R4.64], P1 ;  /* 0x1210000004037fae */ /* 0x0003e8000892184c */
[----:B------:R-:W3:Y:S01]  /*20680*/  LDL.LU R26, [R1+0xb18] ;  /* 0x000b1800011a7983 */ /* 0x000ee20000300800 */
[----:B-1----:R-:W-:-:S02]  /*20690*/  IMAD.MOV.U32 R5, RZ, RZ, R23 ;  /* 0x000000ffff057224 */ /* 0x002fc400078e0017 */
[----:B------:R-:W-:Y:S01]  /*206a0*/  IMAD.MOV.U32 R4, RZ, RZ, R22 ;  /* 0x000000ffff047224 */ /* 0x000fe200078e0016 */
[----:B----4-:R-:W4:Y:S04]  /*206b0*/  LDL.LU R23, [R1+0xb1c] ;  /* 0x000b1c0001177983 */ /* 0x010f280000300800 */
        /* <DEDUP_REMOVED lines=9> */
[----:B------:R-:W-:-:S03]  /*20750*/  ISETP.GT.AND P1, PT, R2, 0x18, PT ;  /* 0x000000180200780c */ /* 0x000fc60003f24270 */
[----:B------:R1:W-:Y:S02]  /*20760*/  LDGSTS.E [R3+0x12800], desc[UR12][R4.64], P0 ;  /* 0x1280000004037fae */ /* 0x0003e4000812184c */
[----:B-1----:R-:W-:-:S04]  /*20770*/  SEL R4, RZ, 0x4, !P1 ;  /* 0x00000004ff047807 */ /* 0x002fc80004800000 */
[----:B------:R-:W-:-:S04]  /*20780*/  SEL R4, R4, RZ, !P5 ;  /* 0x000000ff04047207 */ /* 0x000fc80006800000 */
[----:B------:R-:W-:Y:S02]  /*20790*/  ISETP.NE.U32.AND P1, PT, R4, RZ, PT ;  /* 0x000000ff0400720c */ /* 0x000fe40003f25070 */
[----:B--2---:R-:W-:-:S04]  /*207a0*/  IADD3 R38, P2, R38, UR15, RZ ;  /* 0x0000000f26267c10 */ /* 0x004fc8000ff5e0ff */
[----:B------:R-:W-:Y:S01]  /*207b0*/  IADD3.X R39, R39, UR9, RZ, P2, !PT ;  /* 0x0000000927277c10 */ /* 0x000fe200097fe4ff */
[----:B------:R-:W-:Y:S01]  /*207c0*/  IMAD.MOV.U32 R4, RZ, RZ, R38 ;  /* 0x000000ffff047224 */ /* 0x000fe200078e0026 */
[----:B------:R-:W-:-:S03]  /*207d0*/  IADD3 R34, P3, R34, UR15, RZ ;  /* 0x0000000f22227c10 */ /* 0x000fc6000ff7e0ff */
[----:B------:R-:W-:Y:S01]  /*207e0*/  IMAD.MOV.U32 R5, RZ, RZ, R39 ;  /* 0x000000ffff057224 */ /* 0x000fe200078e0027 */
[----:B------:R-:W-:-:S04]  /*207f0*/  IADD3.X R35, R35, UR9, RZ, P3, !PT ;  /* 0x0000000923237c10 */ /* 0x000fc80009ffe4ff */
[----:B------:R1:W-:Y:S01]  /*20800*/  LDGSTS.E [R3+0x12900], desc[UR12][R4.64], P0 ;  /* 0x1290000004037fae */ /* 0x0003e2000812184c */
[----:B------:R-:W-:Y:S01]  /*20810*/  ISETP.GT.AND P0, PT, R2, 0x1c, PT ;  /* 0x0000001c0200780c */ /* 0x000fe20003f04270 */
[----:B-1----:R-:W-:Y:S02]  /*20820*/  IMAD.MOV.U32 R4, RZ, RZ, R34 ;  /* 0x000000ffff047224 */ /* 0x002fe400078e0022 */
[----:B------:R-:W-:-:S05]  /*20830*/  IMAD.MOV.U32 R5, RZ, RZ, R35 ;  /* 0x000000ffff057224 */ /* 0x000fca00078e0023 */
[----:B------:R1:W-:Y:S01]  /*20840*/  LDGSTS.E [R3+0x13000], desc[UR12][R4.64], P1 ;  /* 0x1300000004037fae */ /* 0x0003e2000892184c */
[----:B---3--:R-:W-:-:S04]  /*20850*/  IADD3 R30, P2, R30, UR15, RZ ;  /* 0x0000000f1e1e7c10 */ /* 0x008fc8000ff5e0ff */
[----:B------:R-:W-:Y:S02]  /*20860*/  IADD3.X R31, R31, UR9, RZ, P2, !PT ;  /* 0x000000091f1f7c10 */ /* 0x000fe400097fe4ff */
[----:B-1----:R-:W-:-:S04]  /*20870*/  SEL R4, RZ, 0x4, !P0 ;  /* 0x00000004ff047807 */ /* 0x002fc80004000000 */
[----:B------:R-:W-:Y:S01]  /*20880*/  SEL R4, R4, RZ, !P5 ;  /* 0x000000ff04047207 */ /* 0x000fe20006800000 */
[----:B------:R-:W-:-:S03]  /*20890*/  IMAD.MOV.U32 R5, RZ, RZ, R31 ;  /* 0x000000ffff057224 */ /* 0x000fc600078e001f */
[----:B------:R-:W-:Y:S02]  /*208a0*/  ISETP.NE.U32.AND P0, PT, R4, RZ, PT ;  /* 0x000000ff0400720c */ /* 0x000fe40003f05070 */
[----:B------:R-:W-:Y:S01]  /*208b0*/  MOV R4, R30 ;  /* 0x0000001e00047202 */ /* 0x000fe20000000f00 */
[----:B------:R-:W-:Y:S04]  /*208c0*/  STL [R1+0xaa0], R38 ;  /* 0x000aa02601007387 */ /* 0x000fe80000100800 */
[----:B------:R1:W-:Y:S01]  /*208d0*/  LDGSTS.E [R3+0x13100], desc[UR12][R4.64], P1 ;  /* 0x1310000004037fae */ /* 0x0003e2000892184c */
[----:B------:R-:W-:-:S03]  /*208e0*/  IADD3 R26, P1, R26, UR15, RZ ;  /* 0x0000000f1a1a7c10 */ /* 0x000fc6000ff3e0ff */
[----:B------:R-:W-:Y:S01]  /*208f0*/  STL [R1+0xa9c], R39 ;  /* 0x000a9c2701007387 */ /* 0x000fe20000100800 */
[----:B------:R-:W-:-:S03]  /*20900*/  IADD3.X R27, R27, UR9, RZ, P1, !PT ;  /* 0x000000091b1b7c10 */ /* 0x000fc60008ffe4ff */
[----:B------:R-:W-:Y:S04]  /*20910*/  STL [R1+0xad8], R34 ;  /* 0x000ad82201007387 */ /* 0x000fe80000100800 */
[----:B------:R-:W-:Y:S01]  /*20920*/  STL [R1+0xad4], R35 ;  /* 0x000ad42301007387 */ /* 0x000fe20000100800 */
[----:B----4-:R-:W-:-:S03]  /*20930*/  IADD3 R22, P2, R22, UR15, RZ ;  /* 0x0000000f16167c10 */ /* 0x010fc6000ff5e0ff */
[----:B------:R-:W-:Y:S01]  /*20940*/  STL [R1+0xae0], R30 ;  /* 0x000ae01e01007387 */ /* 0x000fe20000100800 */
[----:B------:R-:W-:-:S03]  /*20950*/  IADD3.X R23, R23, UR9, RZ, P2, !PT ;  /* 0x0000000917177c10 */ /* 0x000fc600097fe4ff */
[----:B------:R2:W-:Y:S04]  /*20960*/  STL [R1+0xadc], R31 ;  /* 0x000adc1f01007387 */ /* 0x0005e80000100800 */
[----:B------:R-:W-:Y:S04]  /*20970*/  STL [R1+0xb18], R26 ;  /* 0x000b181a01007387 */ /* 0x000fe80000100800 */
[----:B------:R3:W-:Y:S04]  /*20980*/  STL [R1+0xb14], R27 ;  /* 0x000b141b01007387 */ /* 0x0007e80000100800 */
[----:B------:R-:W-:Y:S04]  /*20990*/  STL [R1+0xb20], R22 ;  /* 0x000b201601007387 */ /* 0x000fe80000100800 */
[----:B--2---:R-:W2:Y:S04]  /*209a0*/  LDL.LU R31, [R1+0x964] ;  /* 0x00096400011f7983 */ /* 0x004ea80000300800 */
[----:B------:R-:W-:Y:S04]  /*209b0*/  STL [R1+0xb1c], R23 ;  /* 0x000b1c1701007387 */ /* 0x000fe80000100800 */
[----:B------:R-:W4:Y:S01]  /*209c0*/  LDL.LU R30, [R1+0x968] ;  /* 0x00096800011e7983 */ /* 0x000f220000300800 */
[----:B------:R-:W-:Y:S01]  /*209d0*/  HMMA.1688.F32.TF32 R208, R240, R18, R208 ;  /* 0x00000012f0d0723c */ /* 0x000fe200000810d0 */
[----:B-1----:R-:W-:-:S02]  /*209e0*/  IMAD.MOV.U32 R4, RZ, RZ, R26 ;  /* 0x000000ffff047224 */ /* 0x002fc400078e001a */
[----:B------:R-:W-:-:S05]  /*209f0*/  IMAD.MOV.U32 R5, RZ, RZ, R27 ;  /* 0x000000ffff057224 */ /* 0x000fca00078e001b */
[----:B------:R1:W-:-:S15]  /*20a00*/  LDGSTS.E [R3+0x13800], desc[UR12][R4.64], P0 ;  /* 0x1380000004037fae */ /* 0x0003de000812184c */
[----:B------:R-:W-:Y:S04]  /*20a10*/  STL.64 [R1+0x640], R208 ;  /* 0x000640d001007387 */ /* 0x000fe80000100a00 */
[----:B------:R1:W-:Y:S04]  /*20a20*/  STL.64 [R1+0x648], R210 ;  /* 0x000648d201007387 */ /* 0x0003e80000100a00 */
[----:B---3--:R-:W3:Y:S01]  /*20a30*/  LDL.LU R27, [R1+0x96c] ;  /* 0x00096c00011b7983 */ /* 0x008ee20000300800 */
[----:B-1----:R-:W-:-:S03]  /*20a40*/  IMAD.MOV.U32 R5, RZ, RZ, R23 ;  /* 0x000000ffff057224 */ /* 0x002fc600078e0017 */
[----:B------:R-:W3:Y:S01]  /*20a50*/  LDL.LU R26, [R1+0x970] ;  /* 0x00097000011a7983 */ /* 0x000ee20000300800 */
[----:B------:R-:W-:Y:S01]  /*20a60*/  HMMA.1688.F32.TF32 R208, R240, R14, R212 ;  /* 0x0000000ef0d0723c */ /* 0x000fe200000810d4 */
[----:B------:R-:W-:-:S05]  /*20a70*/  IMAD.MOV.U32 R4, RZ, RZ, R22 ;  /* 0x000000ffff047224 */ /* 0x000fca00078e0016 */
[----:B------:R1:W-:-:S15]  /*20a80*/  LDGSTS.E [R3+0x13900], desc[UR12][R4.64], P0 ;  /* 0x1390000004037fae */ /* 0x0003de000812184c */
[----:B------:R-:W-:-:S02]  /*20a90*/  NOP ;  /* 0x0000000000007918 */ /* 0x000fc40000000000 */
[----:B------:R-:W-:Y:S04]  /*20aa0*/  STL.64 [R1+0x630], R208 ;  /* 0x000630d001007387 */ /* 0x000fe80000100a00 */
[----:B------:R-:W-:Y:S04]  /*20ab0*/  STL.64 [R1+0x638], R210 ;  /* 0x000638d201007387 */ /* 0x000fe80000100a00 */
[----:B------:R-:W3:Y:S04]  /*20ac0*/  LDL.LU R23, [R1+0x9a4] ;  /* 0x0009a40001177983 */ /* 0x000ee80000300800 */
[----:B------:R-:W3:Y:S01]  /*20ad0*/  LDL.LU R22, [R1+0x9a8] ;  /* 0x0009a80001167983 */ /* 0x000ee20000300800 */
[----:B------:R-:W-:-:S03]  /*20ae0*/  ISETP.GT.AND P0, PT, R2, 0x1, PT ;  /* 0x000000010200780c */ /* 0x000fc60003f04270 */
[----:B------:R-:W3:Y:S01]  /*20af0*/  LDL.LU R19, [R1+0x9b0] ;  /* 0x0009b00001137983 */ /* 0x000ee20000300800 */
[----:B-1----:R-:W-:-:S03]  /*20b00*/  SEL R3, RZ, 0x4, !P0 ;  /* 0x00000004ff037807 */ /* 0x002fc60004000000 */
[----:B------:R-:W3:Y:S04]  /*20b10*/  LDL.LU R18, [R1+0x9e8] ;  /* 0x0009e80001127983 */ /* 0x000ee80000300800 */
[----:B------:R-:W3:Y:S01]  /*20b20*/  LDL.LU R15, [R1+0x9ac] ;  /* 0x0009ac00010f7983 */ /* 0x000ee20000300800 */
[----:B----4-:R-:W-:-:S04]  /*20b30*/  IADD3 R30, P0, R30, UR15, RZ ;  /* 0x0000000f1e1e7c10 */ /* 0x010fc8000ff1e0ff */
[----:B--2---:R-:W-:Y:S01]  /*20b40*/  IADD3.X R31, R31, UR9, RZ, P0, !PT ;  /* 0x000000091f1f7c10 */ /* 0x004fe200087fe4ff */
[----:B------:R1:W-:Y:S04]  /*20b50*/  STL [R1+0x968], R30 ;  /* 0x0009681e01007387 */ /* 0x0003e80000100800 */
[----:B------:R2:W-:Y:S04]  /*20b60*/  STL [R1+0x964], R31 ;  /* 0x0009641f01007387 */ /* 0x0005e80000100800 */
[----:B------:R-:W4:Y:S01]  /*20b70*/  LDL.LU R14, [R1+0x9e4] ;  /* 0x0009e400010e7983 */ /* 0x000f220000300800 */
[----:B------:R-:W-:-:S02]  /*20b80*/  LOP3.LUT R228, R228, 0x3f, RZ, 0xc0, !PT ;  /* 0x0000003fe4e47812 */ /* 0x000fc400078ec0ff */
[----:B------:R-:W-:-:S03]  /*20b90*/  SEL R3, R3, RZ, !P5 ;  /* 0x000000ff03037207 */ /* 0x000fc60006800000 */
[----:B------:R-:W-:Y:S01]  /*20ba0*/  IMAD.SHL.U32 R228, R228, 0x4, RZ ;  /* 0x00000004e4e47824 */ /* 0x000fe200078e00ff */
[----:B------:R-:W-:-:S04]  /*20bb0*/  ISETP.NE.U32.AND P1, PT, R3, RZ, PT ;  /* 0x000000ff0300720c */ /* 0x000fc80003f25070 */
[----:B------:R-:W-:Y:S01]  /*20bc0*/  LOP3.LUT R34, R228, 0x20, RZ, 0x3c, !PT ;  /* 0x00000020e4227812 */ /* 0x000fe200078e3cff */
[----:B------:R-:W-:Y:S02]  /*20bd0*/  IMAD.MOV.U32 R4, RZ, RZ, R30 ;  /* 0x000000ffff047224 */ /* 0x000fe400078e001e */
[----:B------:R-:W-:Y:S01]  /*20be0*/  IMAD.MOV.U32 R5, RZ, RZ, R31 ;  /* 0x000000ffff057224 */ /* 0x000fe200078e001f */
[----:B------:R-:W-:Y:S02]  /*20bf0*/  IADD3 R3, R34, UR6, RZ ;  /* 0x0000000622037c10 */ /* 0x000fe4000fffe0ff */
[----:B------:R-:W-:Y:S01]  /*20c00*/  ISETP.GT.AND P0, PT, R2, 0x5, PT ;  /* 0x000000050200780c */ /* 0x000fe20003f04270 */
[----:B------:R-:W4:Y:S04]  /*20c10*/  LDL.LU R34, [R1+0x9f0] ;  /* 0x0009f00001227983 */ /* 0x000f280000300800 */
[----:B------:R2:W-:Y:S01]  /*20c20*/  LDGSTS.E [R3+0x10200], desc[UR12][R4.64], P1 ;  /* 0x1020000004037fae */ /* 0x0005e2000892184c */
[----:B---3--:R-:W-:-:S03]  /*20c30*/  IADD3 R26, P2, R26, UR15, RZ ;  /* 0x0000000f1a1a7c10 */ /* 0x008fc6000ff5e0ff */
[----:B-1----:R-:W3:Y:S01]  /*20c40*/  LDL.LU R30, [R1+0xa28] ;  /* 0x000a2800011e7983 */ /* 0x002ee20000300800 */
[----:B------:R-:W-:Y:S02]  /*20c50*/  IADD3.X R27, R27, UR9, RZ, P2, !PT ;  /* 0x000000091b1b7c10 */ /* 0x000fe400097fe4ff */
[----:B--2---:R-:W-:Y:S01]  /*20c60*/  SEL R4, RZ, 0x4, !P0 ;  /* 0x00000004ff047807 */ /* 0x004fe20004000000 */
[----:B------:R-:W-:Y:S03]  /*20c70*/  STL [R1+0x970], R26 ;  /* 0x0009701a01007387 */ /* 0x000fe60000100800 */
[----:B------:R-:W-:Y:S01]  /*20c80*/  SEL R4, R4, RZ, !P5 ;  /* 0x000000ff04047207 */ /* 0x000fe20006800000 */
[----:B------:R1:W-:Y:S01]  /*20c90*/  STL [R1+0x96c], R27 ;  /* 0x00096c1b01007387 */ /* 0x0003e20000100800 */
[----:B------:R-:W-:Y:S02]  /*20ca0*/  IMAD.MOV.U32 R5, RZ, RZ, R27 ;  /* 0x000000ffff057224 */ /* 0x000fe400078e001b */
[----:B------:R-:W-:Y:S01]  /*20cb0*/  ISETP.NE.U32.AND P0, PT, R4, RZ, PT ;  /* 0x000000ff0400720c */ /* 0x000fe20003f05070 */
[----:B------:R-:W-:-:S05]  /*20cc0*/  IMAD.MOV.U32 R4, RZ, RZ, R26 ;  /* 0x000000ffff047224 */ /* 0x000fca00078e001a */
[----:B------:R2:W-:Y:S01]  /*20cd0*/  LDGSTS.E [R3+0x10300], desc[UR12][R4.64], P1 ;  /* 0x1030000004037fae */ /* 0x0005e2000892184c */
[----:B------:R-:W-:-:S05]  /*20ce0*/  IADD3 R22, P3, R22, UR15, RZ ;  /* 0x0000000f16167c10 */ /* 0x000fca000ff7e0ff */
[----:B------:R-:W-:Y:S01]  /*20cf0*/  STL [R1+0x9a8], R22 ;  /* 0x0009a81601007387 */ /* 0x000fe20000100800 */
[----:B------:R-:W-:-:S03]  /*20d00*/  IADD3.X R23, R23, UR9, RZ, P3, !PT ;  /* 0x0000000917177c10 */ /* 0x000fc60009ffe4ff */
[----:B------:R-:W3:Y:S01]  /*20d10*/  LDL.LU R35, [R1+0x9ec] ;  /* 0x0009ec0001237983 */ /* 0x000ee20000300800 */
[----:B--2---:R-:W-:-:S03]  /*20d20*/  IMAD.MOV.U32 R4, RZ, RZ, R22 ;  /* 0x000000ffff047224 */ /* 0x004fc600078e0016 */
[----:B------:R2:W-:Y:S01]  /*20d30*/  STL [R1+0x9a4], R23 ;  /* 0x0009a41701007387 */ /* 0x0005e20000100800 */
[----:B------:R-:W-:-:S03]  /*20d40*/  IMAD.MOV.U32 R5, RZ, RZ, R23 ;  /* 0x000000ffff057224 */ /* 0x000fc600078e0017 */
[----:B------:R-:W3:Y:S01]  /*20d50*/  LDL.LU R31, [R1+0xa24] ;  /* 0x000a2400011f7983 */ /* 0x000ee20000300800 */
[----:B------:R-:W-:-:S03]  /*20d60*/  ISETP.GT.AND P1, PT, R2, 0x9, PT ;  /* 0x000000090200780c */ /* 0x000fc60003f24270 */
[----:B-1----:R-:W3:Y:S04]  /*20d70*/  LDL.LU R27, [R1+0xa2c] ;  /* 0x000a2c00011b7983 */ /* 0x002ee80000300800 */
[----:B------:R-:W3:Y:S04]  /*20d80*/  LDL.LU R26, [R1+0xa30] ;  /* 0x000a3000011a7983 */ /* 0x000ee80000300800 */
[----:B--2---:R-:W2:Y:S01]  /*20d90*/  LDL.LU R23, [R1+0xa64] ;  /* 0x000a640001177983 */ /* 0x004ea20000300800 */
[----:B------:R-:W-:-:S03]  /*20da0*/  IADD3 R19, P2, R19, UR15, RZ ;  /* 0x0000000f13137c10 */ /* 0x000fc6000ff5e0ff */
[----:B------:R-:W2:Y:S04]  /*20db0*/  LDL.LU R22, [R1+0xa68] ;  /* 0x000a680001167983 */ /* 0x000ea80000300800 */
[----:B------:R1:W-:Y:S01]  /*20dc0*/  LDGSTS.E [R3+0x10a00], desc[UR12][R4.64], P0 ;  /* 0x10a0000004037fae */ /* 0x0003e2000812184c */
[----:B------:R-:W-:Y:S02]  /*20dd0*/  IADD3.X R15, R15, UR9, RZ, P2, !PT ;  /* 0x000000090f0f7c10 */ /* 0x000fe400097fe4ff */
[----:B------:R-:W-:Y:S02]  /*20de0*/  IADD3 R18, P3, R18, UR15, RZ ;  /* 0x0000000f12127c10 */ /* 0x000fe4000ff7e0ff */
[----:B-1----:R-:W-:-:S04]  /*20df0*/  SEL R4, RZ, 0x4, !P1 ;  /* 0x00000004ff047807 */ /* 0x002fc80004800000 */
[----:B------:R-:W-:Y:S01]  /*20e00*/  SEL R4, R4, RZ, !P5 ;  /* 0x000000ff04047207 */ /* 0x000fe20006800000 */
[----:B------:R-:W-:-:S03]  /*20e10*/  IMAD.MOV.U32 R5, RZ, RZ, R15 ;  /* 0x000000ffff057224 */ /* 0x000fc600078e000f */
[----:B------:R-:W-:Y:S02]  /*20e20*/  ISETP.NE.U32.AND P1, PT, R4, RZ, PT ;  /* 0x000000ff0400720c */ /* 0x000fe40003f25070 */
[----:B------:R-:W-:Y:S01]  /*20e30*/  MOV R4, R19 ;  /* 0x0000001300047202 */ /* 0x000fe20000000f00 */
[----:B------:R1:W-:Y:S04]  /*20e40*/  STL [R1+0x9b0], R19 ;  /* 0x0009b01301007387 */ /* 0x0003e80000100800 */
[----:B------:R-:W-:Y:S04]  /*20e50*/  STL [R1+0x9ac], R15 ;  /* 0x0009ac0f01007387 */ /* 0x000fe80000100800 */
[----:B------:R1:W-:Y:S04]  /*20e60*/  STL [R1+0x9e8], R18 ;  /* 0x0009e81201007387 */ /* 0x0003e80000100800 */
[----:B------:R1:W-:Y:S02]  /*20e70*/  LDGSTS.E [R3+0x10b00], desc[UR12][R4.64], P0 ;  /* 0x10b0000004037fae */ /* 0x0003e4000812184c */
[----:B-1----:R-:W-:Y:S01]  /*20e80*/  IMAD.MOV.U32 R4, RZ, RZ, R18 ;  /* 0x000000ffff047224 */ /* 0x002fe200078e0012 */
[----:B----4-:R-:W-:-:S05]  /*20e90*/  IADD3.X R14, R14, UR9, RZ, P3, !PT ;  /* 0x000000090e0e7c10 */ /* 0x010fca0009ffe4ff */
[----:B------:R1:W-:Y:S01]  /*20ea0*/  STL [R1+0x9e4], R14 ;  /* 0x0009e40e01007387 */ /* 0x0003e20000100800 */
[----:B------:R-:W-:-:S03]  /*20eb0*/  IMAD.MOV.U32 R5, RZ, RZ, R14 ;  /* 0x000000ffff057224 */ /* 0x000fc600078e000e */
[----:B------:R-:W4:Y:S04]  /*20ec0*/  LDL.LU R19, [R1+0xa6c] ;  /* 0x000a6c0001137983 */ /* 0x000f280000300800 */
[----:B------:R-:W4:Y:S04]  /*20ed0*/  LDL.LU R18, [R1+0xa70] ;  /* 0x000a700001127983 */ /* 0x000f280000300800 */
[----:B------:R-:W4:Y:S04]  /*20ee0*/  LDL.LU R15, [R1+0xaa4] ;  /* 0x000aa400010f7983 */ /* 0x000f280000300800 */
[----:B-1----:R-:W4:Y:S01]  /*20ef0*/  LDL.LU R14, [R1+0xaa8] ;  /* 0x000aa800010e7983 */ /* 0x002f220000300800 */
[----:B------:R-:W-:-:S03]  /*20f00*/  ISETP.GT.AND P0, PT, R2, 0xd, PT ;  /* 0x0000000d0200780c */ /* 0x000fc60003f04270 */
[----:B------:R1:W-:Y:S01]  /*20f10*/  LDGSTS.E [R3+0x11200], desc[UR12][R4.64], P1 ;  /* 0x1120000004037fae */ /* 0x0003e2000892184c */
[----:B------:R-:W-:Y:S02]  /*20f20*/  IADD3 R34, P2, R34, UR15, RZ ;  /* 0x0000000f22227c10 */ /* 0x000fe4000ff5e0ff */
[----:B---3--:R-:W-:Y:S02]  /*20f30*/  IADD3 R30, P3, R30, UR15, RZ ;  /* 0x0000000f1e1e7c10 */ /* 0x008fe4000ff7e0ff */
[----:B-1----:R-:W-:-:S04]  /*20f40*/  SEL R4, RZ, 0x4, !P0 ;  /* 0x00000004ff047807 */ /* 0x002fc80004000000 */
[----:B------:R-:W-:-:S04]  /*20f50*/  SEL R4, R4, RZ, !P5 ;  /* 0x000000ff04047207 */ /* 0x000fc80006800000 */
[----:B------:R-:W-:Y:S01]  /*20f60*/  ISETP.NE.U32.AND P0, PT, R4, RZ, PT ;  /* 0x000000ff0400720c */ /* 0x000fe20003f05070 */
[----:B------:R-:W-:Y:S01]  /*20f70*/  IMAD.MOV.U32 R4, RZ, RZ, R34 ;  /* 0x000000ffff047224 */ /* 0x000fe200078e0022 */
[----:B------:R-:W-:Y:S01]  /*20f80*/  STL [R1+0x9f0], R34 ;  /* 0x0009f02201007387 */ /* 0x000fe20000100800 */
[----:B------:R-:W-:-:S05]  /*20f90*/  IADD3.X R35, R35, UR9, RZ, P2, !PT ;  /* 0x0000000923237c10 */ /* 0x000fca00097fe4ff */
[----:B------:R-:W-:Y:S01]  /*20fa0*/  IMAD.MOV.U32 R5, RZ, RZ, R35 ;  /* 0x000000ffff057224 */ /* 0x000fe200078e0023 */
[----:B------:R-:W-:-:S04]  /*20fb0*/  IADD3.X R31, R31, UR9, RZ, P3, !PT ;  /* 0x000000091f1f7c10 */ /* 0x000fc80009ffe4ff */
[----:B------:R1:W-:Y:S01]  /*20fc0*/  LDGSTS.E [R3+0x11300], desc[UR12][R4.64], P1 ;  /* 0x1130000004037fae */ /* 0x0003e2000892184c */
[----:B------:R-:W-:Y:S02]  /*20fd0*/  ISETP.GT.AND P1, PT, R2, 0x11, PT ;  /* 0x000000110200780c */ /* 0x000fe40003f24270 */
[----:B------:R-:W-:Y:S01]  /*20fe0*/  IADD3 R26, P2, R26, UR15, RZ ;  /* 0x0000000f1a1a7c10 */ /* 0x000fe2000ff5e0ff */
[----:B------:R-:W-:Y:S03]  /*20ff0*/  STL [R1+0x9ec], R35 ;  /* 0x0009ec2301007387 */ /* 0x000fe60000100800 */
[----:B------:R-:W-:Y:S01]  /*21000*/  IADD3.X R27, R27, UR9, RZ, P2, !PT ;  /* 0x000000091b1b7c10 */ /* 0x000fe200097fe4ff */
[----:B-1----:R-:W-:Y:S01]  /*21010*/  IMAD.MOV.U32 R4, RZ, RZ, R30 ;  /* 0x000000ffff047224 */ /* 0x002fe200078e001e */
[----:B------:R-:W-:Y:S02]  /*21020*/  MOV R5, R31 ;  /* 0x0000001f00057202 */ /* 0x000fe40000000f00 */
[----:B--2---:R-:W-:Y:S01]  /*21030*/  IADD3 R22, P3, R22, UR15, RZ ;  /* 0x0000000f16167c10 */ /* 0x004fe2000ff7e0ff */
[----:B------:R-:W-:Y:S03]  /*21040*/  STL [R1+0xa28], R30 ;  /* 0x000a281e01007387 */ /* 0x000fe60000100800 */
[----:B------:R-:W-:Y:S01]  /*21050*/  IADD3.X R23, R23, UR9, RZ, P3, !PT ;  /* 0x0000000917177c10 */ /* 0x000fe20009ffe4ff */
[----:B------:R1:W-:Y:S04]  /*21060*/  STL [R1+0xa24], R31 ;  /* 0x000a241f01007387 */ /* 0x0003e80000100800 */
[----:B------:R2:W-:Y:S04]  /*21070*/  LDGSTS.E [R3+0x11a00], desc[UR12][R4.64], P0 ;  /* 0x11a0000004037fae */ /* 0x0005e8000812184c */
[----:B------:R-:W-:Y:S04]  /*21080*/  STL [R1+0xa30], R26 ;  /* 0x000a301a01007387 */ /* 0x000fe80000100800 */
[----:B------:R3:W-:Y:S01]  /*21090*/  STL [R1+0xa2c], R27 ;  /* 0x000a2c1b01007387 */ /* 0x0007e20000100800 */
[----:B--2---:R-:W-:-:S03]  /*210a0*/  SEL R4, RZ, 0x4, !P1 ;  /* 0x00000004ff047807 */ /* 0x004fc60004800000 */
[----:B------:R-:W-:Y:S01]  /*210b0*/  STL [R1+0xa68], R22 ;  /* 0x000a681601007387 */ /* 0x000fe20000100800 */
[----:B------:R-:W-:-:S03]  /*210c0*/  SEL R4, R4, RZ, !P5 ;  /* 0x000000ff04047207 */ /* 0x000fc60006800000 */
[----:B------:R2:W-:Y:S04]  /*210d0*/  STL [R1+0xa64], R23 ;  /* 0x000a641701007387 */ /* 0x0005e80000100800 */
[----:B-1----:R-:W2:Y:S01]  /*210e0*/  LDL.LU R31, [R1+0xaac] ;  /* 0x000aac00011f7983 */ /* 0x002ea20000300800 */
[----:B------:R-:W-:-:S03]  /*210f0*/  ISETP.NE.U32.AND P1, PT, R4, RZ, PT ;  /* 0x000000ff0400720c */ /* 0x000fc60003f25070 */
[----:B------:R-:W2:Y:S01]  /*21100*/  LDL.LU R30, [R1+0xab0] ;  /* 0x000ab000011e7983 */ /* 0x000ea20000300800 */
[----:B------:R-:W-:Y:S02]  /*21110*/  IMAD.MOV.U32 R4, RZ, RZ, R26 ;  /* 0x000000ffff047224 */ /* 0x000fe400078e001a */
[----:B------:R-:W-:Y:S02]  /*21120*/  IMAD.MOV.U32 R5, RZ, RZ, R27 ;  /* 0x000000ffff057224 */ /* 0x000fe400078e001b */
[----:B---3--:R-:W3:Y:S04]  /*21130*/  LDL.LU R27, [R1+0xae4] ;  /* 0x000ae400011b7983 */ /* 0x008ee80000300800 */
[----:B------:R-:W3:Y:S04]  /*21140*/  LDL.LU R26, [R1+0xae8] ;  /* 0x000ae800011a7983 */ /* 0x000ee80000300800 */
[----:B------:R1:W-:Y:S01]  /*21150*/  LDGSTS.E [R3+0x11b00], desc[UR12][R4.64], P0 ;  /* 0x11b0000004037fae */ /* 0x0003e2000812184c */
[----:B------:R-:W-:Y:S01]  /*21160*/  ISETP.GT.AND P0, PT, R2, 0x15, PT ;  /* 0x000000150200780c */ /* 0x000fe20003f04270 */
[----:B-1----:R-:W-:-:S02]  /*21170*/  IMAD.MOV.U32 R4, RZ, RZ, R22 ;  /* 0x000000ffff047224 */ /* 0x002fc400078e0016 */
[----:B------:R-:W-:-:S05]  /*21180*/  IMAD.MOV.U32 R5, RZ, RZ, R23 ;  /* 0x000000ffff057224 */ /* 0x000fca00078e0017 */
[----:B------:R1:W-:Y:S02]  /*21190*/  LDGSTS.E [R3+0x12200], desc[UR12][R4.64], P1 ;  /* 0x1220000004037fae */ /* 0x0003e4000892184c */
[----:B-1----:R-:W-:-:S04]  /*211a0*/  SEL R4, RZ, 0x4, !P0 ;  /* 0x00000004ff047807 */ /* 0x002fc80004000000 */
[----:B------:R-:W-:-:S04]  /*211b0*/  SEL R4, R4, RZ, !P5 ;  /* 0x000000ff04047207 */ /* 0x000fc80006800000 */
[----:B------:R-:W-:Y:S01]  /*211c0*/  ISETP.NE.U32.AND P0, PT, R4, RZ, PT ;  /* 0x000000ff0400720c */ /* 0x000fe20003f05070 */
[----:B------:R-:W-:Y:S01]  /*211d0*/  IMAD.MOV.U32 R213, RZ, RZ, R252 ;  /* 0x000000ffffd57224 */ /* 0x000fe200078e00fc */
[----:B----4-:R-:W-:-:S04]  /*211e0*/  IADD3 R18, P2, R18, UR15, RZ ;  /* 0x0000000f12127c10 */ /* 0x010fc8000ff5e0ff */
[----:B------:R-:W-:Y:S02]  /*211f0*/  IADD3.X R19, R19, UR9, RZ, P2, !PT ;  /* 0x0000000913137c10 */ /* 0x000fe400097fe4ff */
[----:B------:R-:W-:Y:S01]  /*21200*/  IADD3 R14, P3, R14, UR15, RZ ;  /* 0x0000000f0e0e7c10 */ /* 0x000fe2000ff7e0ff */
[----:B------:R-:W-:Y:S03]  /*21210*/  STL [R1+0xa70], R18 ;  /* 0x000a701201007387 */ /* 0x000fe60000100800 */
[----:B------:R-:W-:Y:S01]  /*21220*/  IADD3.X R15, R15, UR9, RZ, P3, !PT ;  /* 0x000000090f0f7c10 */ /* 0x000fe20009ffe4ff */
[----:B------:R1:W-:Y:S04]  /*21230*/  STL [R1+0xa6c], R19 ;  /* 0x000a6c1301007387 */ /* 0x0003e80000100800 */
[----:B------:R-:W-:Y:S04]  /*21240*/  STL [R1+0xaa8], R14 ;  /* 0x000aa80e01007387 */ /* 0x000fe80000100800 */
[----:B--2---:R-:W2:Y:S04]  /*21250*/  LDL.LU R23, [R1+0xaec] ;  /* 0x000aec0001177983 */ /* 0x004ea80000300800 */
[----:B------:R4:W-:Y:S04]  /*21260*/  STL [R1+0xaa4], R15 ;  /* 0x000aa40f01007387 */ /* 0x0009e80000100800 */
[----:B------:R-:W2:Y:S01]  /*21270*/  LDL.LU R22, [R1+0xaf0] ;  /* 0x000af00001167983 */ /* 0x000ea20000300800 */
[----:B------:R-:W-:-:S02]  /*21280*/  IMAD.MOV.U32 R4, RZ, RZ, R18 ;  /* 0x000000ffff047224 */ /* 0x000fc400078e0012 */
[----:B------:R-:W-:Y:S02]  /*21290*/  IMAD.MOV.U32 R5, RZ, RZ, R19 ;  /* 0x000000ffff057224 */ /* 0x000fe400078e0013 */
[----:B-1----:R-:W2:Y:S04]  /*212a0*/  LDL.LU R19, [R1+0xb24] ;  /* 0x000b240001137983 */ /* 0x002ea80000300800 */
[----:B------:R1:W-:Y:S04]  /*212b0*/  LDGSTS.E [R3+0x12300], desc[UR12][R4.64], P1 ;  /* 0x1230000004037fae */ /* 0x0003e8000892184c */
[----:B------:R-:W2:Y:S01]  /*212c0*/  LDL.LU R18, [R1+0xb28] ;  /* 0x000b280001127983 */ /* 0x000ea20000300800 */
[----:B-1----:R-:W-:Y:S01]  /*212d0*/  IMAD.MOV.U32 R5, RZ, RZ, R15 ;  /* 0x000000ffff057224 */ /* 0x002fe200078e000f */
[----:B------:R-:W-:-:S02]  /*212e0*/  MOV R4, R14 ;  /* 0x0000000e00047202 */ /* 0x000fc40000000f00 */
        /* <DEDUP_REMOVED lines=14> */
[----:B------:R-:W-:-:S04]  /*213d0*/  IADD3 R30, P2, R30, UR15, RZ ;  /* 0x0000000f1e1e7c10 */ /* 0x000fc8000ff5e0ff */
[----:B------:R-:W-:Y:S01]  /*213e0*/  IADD3.X R31, R31, UR9, RZ, P2, !PT ;  /* 0x000000091f1f7c10 */ /* 0x000fe200097fe4ff */
[----:B------:R-:W-:Y:S01]  /*213f0*/  IMAD.MOV.U32 R4, RZ, RZ, R30 ;  /* 0x000000ffff047224 */ /* 0x000fe200078e001e */
[----:B---3--:R-:W-:-:S03]  /*21400*/  IADD3 R26, P3, R26, UR15, RZ ;  /* 0x0000000f1a1a7c10 */ /* 0x008fc6000ff7e0ff */
[----:B------:R-:W-:Y:S01]  /*21410*/  IMAD.MOV.U32 R5, RZ, RZ, R31 ;  /* 0x000000ffff057224 */ /* 0x000fe200078e001f */
[----:B------:R-:W-:-:S04]  /*21420*/  IADD3.X R27, R27, UR9, RZ, P3, !PT ;  /* 0x000000091b1b7c10 */ /* 0x000fc80009ffe4ff */
[----:B------:R1:W-:Y:S01]  /*21430*/  LDGSTS.E [R3+0x12b00], desc[UR12][R4.64], P0 ;  /* 0x12b0000004037fae */ /* 0x0003e2000812184c */
[----:B------:R-:W-:Y:S01]  /*21440*/  ISETP.GT.AND P0, PT, R2, 0x1d, PT ;  /* 0x0000001d0200780c */ /* 0x000fe20003f04270 */
[----:B-1----:R-:W-:Y:S01]  /*21450*/  IMAD.MOV.U32 R4, RZ, RZ, R26 ;  /* 0x000000ffff047224 */ /* 0x002fe200078e001a */
[----:B------:R-:W-:-:S05]  /*21460*/  MOV R5, R27 ;  /* 0x0000001b00057202 */ /* 0x000fca0000000f00 */
[----:B------:R1:W-:Y:S02]  /*21470*/  LDGSTS.E [R3+0x13200], desc[UR12][R4.64], P1 ;  /* 0x1320000004037fae */ /* 0x0003e4000892184c */
[----:B-1----:R-:W-:-:S04]  /*21480*/  SEL R4, RZ, 0x4, !P0 ;  /* 0x00000004ff047807 */ /* 0x002fc80004000000 */
[----:B------:R-:W-:-:S04]  /*21490*/  SEL R4, R4, RZ, !P5 ;  /* 0x000000ff04047207 */ /* 0x000fc80006800000 */
[----:B------:R-:W-:Y:S02]  /*214a0*/  ISETP.NE.U32.AND P0, PT, R4, RZ, PT ;  /* 0x000000ff0400720c */ /* 0x000fe40003f05070 */
[----:B--2---:R-:W-:-:S04]  /*214b0*/  IADD3 R22, P2, R22, UR15, RZ ;  /* 0x0000000f16167c10 */ /* 0x004fc8000ff5e0ff */
[----:B------:R-:W-:Y:S01]  /*214c0*/  IADD3.X R23, R23, UR9, RZ, P2, !PT ;  /* 0x0000000917177c10 */ /* 0x000fe200097fe4ff */
[----:B------:R-:W-:-:S04]  /*214d0*/  IMAD.MOV.U32 R4, RZ, RZ, R22 ;  /* 0x000000ffff047224 */ /* 0x000fc800078e0016 */
[----:B------:R-:W-:-:S05]  /*214e0*/  IMAD.MOV.U32 R5, RZ, RZ, R23 ;  /* 0x000000ffff057224 */ /* 0x000fca00078e0017 */
[----:B------:R1:W-:Y:S01]  /*214f0*/  LDGSTS.E [R3+0x13300], desc[UR12][R4.64], P1 ;  /* 0x1330000004037fae */ /* 0x0003e2000892184c */
[----:B------:R-:W-:-:S04]  /*21500*/  IADD3 R18, P1, R18, UR15, RZ ;  /* 0x0000000f12127c10 */ /* 0x000fc8000ff3e0ff */
[----:B------:R-:W-:Y:S02]  /*21510*/  IADD3.X R19, R19, UR9, RZ, P1, !PT ;  /* 0x0000000913137c10 */ /* 0x000fe40008ffe4ff */
[----:B----4-:R-:W-:Y:S01]  /*21520*/  IADD3 R14, P2, R14, UR15, RZ ;  /* 0x0000000f0e0e7c10 */ /* 0x010fe2000ff5e0ff */
[----:B------:R-:W-:Y:S02]  /*21530*/  IMAD.MOV.U32 R211, RZ, RZ, R252 ;  /* 0x000000ffffd37224 */ /* 0x000fe400078e00fc */
[----:B------:R-:W5:Y:S04]  /*21540*/  LDL.LU R252, [R1+0xf9c] ;  /* 0x000f9c0001fc7983 */ /* 0x000f680000300800 */
[----:B------:R-:W-:Y:S04]  /*21550*/  STL [R1+0xab0], R30 ;  /* 0x000ab01e01007387 */ /* 0x000fe80000100800 */
[----:B------:R-:W-:Y:S01]  /*21560*/  STL [R1+0xaac], R31 ;  /* 0x000aac1f01007387 */ /* 0x000fe20000100800 */
[----:B------:R-:W-:-:S03]  /*21570*/  IADD3.X R15, R15, UR9, RZ, P2, !PT ;  /* 0x000000090f0f7c10 */ /* 0x000fc600097fe4ff */
[----:B------:R-:W-:Y:S04]  /*21580*/  STL [R1+0xae8], R26 ;  /* 0x000ae81a01007387 */ /* 0x000fe80000100800 */
[----:B------:R-:W-:Y:S04]  /*21590*/  STL [R1+0xae4], R27 ;  /* 0x000ae41b01007387 */ /* 0x000fe80000100800 */
[----:B------:R-:W-:Y:S04]  /*215a0*/  STL [R1+0xaf0], R22 ;  /* 0x000af01601007387 */ /* 0x000fe80000100800 */
[----:B------:R2:W-:Y:S04]  /*215b0*/  STL [R1+0xaec], R23 ;  /* 0x000aec1701007387 */ /* 0x0005e80000100800 */
[----:B------:R-:W-:Y:S04]  /*215c0*/  STL [R1+0xb28], R18 ;  /* 0x000b281201007387 */ /* 0x000fe80000100800 */
[----:B------:R3:W-:Y:S04]  /*215d0*/  STL [R1+0xb24], R19 ;  /* 0x000b241301007387 */ /* 0x0007e80000100800 */
[----:B------:R-:W-:Y:S04]  /*215e0*/  STL [R1+0xb30], R14 ;  /* 0x000b300e01007387 */ /* 0x000fe80000100800 */
[----:B--2---:R-:W2:Y:S04]  /*215f0*/  LDL.LU R23, [R1+0x974] ;  /* 0x0009740001177983 */ /* 0x004ea80000300800 */
[----:B------:R4:W-:Y:S04]  /*21600*/  STL [R1+0xb2c], R15 ;  /* 0x000b2c0f01007387 */ /* 0x0009e80000100800 */
[----:B------:R-:W2:Y:S01]  /*21610*/  LDL.LU R22, [R1+0x978] ;  /* 0x0009780001167983 */ /* 0x000ea20000300800 */
[----:B-1----:R-:W-:-:S02]  /*21620*/  IMAD.MOV.U32 R4, RZ, RZ, R18 ;  /* 0x000000ffff047224 */ /* 0x002fc400078e0012 */
[----:B------:R-:W-:Y:S01]  /*21630*/  IMAD.MOV.U32 R5, RZ, RZ, R19 ;  /* 0x000000ffff057224 */ /* 0x000fe200078e0013 */
[----:B------:R-:W-:Y:S04]  /*21640*/  HMMA.1688.F32.TF32 R208, R240, R10, R208 ;  /* 0x0000000af0d0723c */ /* 0x000fe800000810d0 */
[----:B------:R1:W-:Y:S02]  /*21650*/  LDGSTS.E [R3+0x13a00], desc[UR12][R4.64], P0 ;  /* 0x13a0000004037fae */ /* 0x0003e4000812184c */
[----:B-1----:R-:W-:Y:S02]  /*21660*/  IMAD.MOV.U32 R4, RZ, RZ, R14 ;  /* 0x000000ffff047224 */ /* 0x002fe400078e000e */
[----:B------:R-:W-:-:S05]  /*21670*/  IMAD.MOV.U32 R5, RZ, RZ, R15 ;  /* 0x000000ffff057224 */ /* 0x000fca00078e000f */
[----:B------:R1:W-:Y:S02]  /*21680*/  LDGSTS.E [R3+0x13b00], desc[UR12][R4.64], P0 ;  /* 0x13b0000004037fae */ /* 0x0003e4000812184c */
[----:B-1----:R-:W-:Y:S08]  /*21690*/  HMMA.1688.F32.TF32 R4, R240, R6, R212 ;  /* 0x00000006f004723c */ /* 0x002ff000000810d4 */
[----:B------:R-:W-:Y:S04]  /*216a0*/  STL.64 [R1+0x5e0], R208 ;  /* 0x0005e0d001007387 */ /* 0x000fe80000100a00 */
[----:B------:R-:W-:Y:S04]  /*216b0*/  STL.64 [R1+0x5e8], R210 ;  /* 0x0005e8d201007387 */ /* 0x000fe80000100a00 */
[----:B---3--:R-:W3:Y:S04]  /*216c0*/  LDL.LU R19, [R1+0x97c] ;  /* 0x00097c0001137983 */ /* 0x008ee80000300800 */
[----:B------:R-:W3:Y:S04]  /*216d0*/  LDL.LU R18, [R1+0x980] ;  /* 0x0009800001127983 */ /* 0x000ee80000300800 */
[----:B------:R-:W-:Y:S04]  /*216e0*/  STL.64 [R1+0x5d0], R4 ;  /* 0x0005d00401007387 */ /* 0x000fe80000100a00 */
[----:B------:R1:W-:Y:S04]  /*216f0*/  STL.64 [R1+0x5d8], R6 ;  /* 0x0005d80601007387 */ /* 0x0003e80000100a00 */
[----:B----4-:R-:W4:Y:S04]  /*21700*/  LDL.LU R15, [R1+0x9b4] ;  /* 0x0009b400010f7983 */ /* 0x010f280000300800 */
[----:B------:R-:W4:Y:S01]  /*21710*/  LDL.LU R14, [R1+0x9b8] ;  /* 0x0009b800010e7983 */ /* 0x000f220000300800 */
[----:B------:R-:W-:-:S03]  /*21720*/  ISETP.GT.AND P0, PT, R2, 0x2, PT ;  /* 0x000000020200780c */ /* 0x000fc60003f04270 */
[----:B------:R-:W4:Y:S01]  /*21730*/  LDL.LU R11, [R1+0x9c0] ;  /* 0x0009c000010b7983 */ /* 0x000f220000300800 */
[----:B------:R-:W-:-:S03]  /*21740*/  SEL R3, RZ, 0x4, !P0 ;  /* 0x00000004ff037807 */ /* 0x000fc60004000000 */
[----:B------:R-:W4:Y:S04]  /*21750*/  LDL.LU R10, [R1+0x9f8] ;  /* 0x0009f800010a7983 */ /* 0x000f280000300800 */
[----:B-1----:R-:W4:Y:S01]  /*21760*/  LDL.LU R7, [R1+0x9bc] ;  /* 0x0009bc0001077983 */ /* 0x002f220000300800 */
[----:B--2---:R-:W-:-:S04]  /*21770*/  IADD3 R22, P0, R22, UR15, RZ ;  /* 0x0000000f16167c10 */ /* 0x004fc8000ff1e0ff */
[----:B------:R-:W-:Y:S01]  /*21780*/  IADD3.X R23, R23, UR9, RZ, P0, !PT ;  /* 0x0000000917177c10 */ /* 0x000fe200087fe4ff */
[----:B------:R1:W-:Y:S04]  /*21790*/  STL [R1+0x978], R22 ;  /* 0x0009781601007387 */ /* 0x0003e80000100800 */
[----:B------:R2:W-:Y:S04]  /*217a0*/  STL [R1+0x974], R23 ;  /* 0x0009741701007387 */ /* 0x0005e80000100800 */
[----:B------:R-:W2:Y:S01]  /*217b0*/  LDL.LU R6, [R1+0x9f4] ;  /* 0x0009f40001067983 */ /* 0x000ea20000300800 */
[----:B------:R-:W-:-:S02]  /*217c0*/  SEL R3, R3, RZ, !P5 ;  /* 0x000000ff03037207 */ /* 0x000fc40006800000 */
[----:B------:R-:W-:Y:S02]  /*217d0*/  SHF.L.U32 R229, R229, 0x2, RZ ;  /* 0x00000002e5e57819 */ /* 0x000fe400000006ff */
[----:B------:R-:W-:Y:S02]  /*217e0*/  ISETP.NE.U32.AND P1, PT, R3, RZ, PT ;  /* 0x000000ff0300720c */ /* 0x000fe40003f25070 */
[----:B------:R-:W-:Y:S01]  /*217f0*/  LOP3.LUT R26, R229, 0x40, RZ, 0x3c, !PT ;  /* 0x00000040e51a7812 */ /* 0x000fe200078e3cff */
[----:B------:R-:W-:Y:S02]  /*21800*/  IMAD.MOV.U32 R4, RZ, RZ, R22 ;  /* 0x000000ffff047224 */ /* 0x000fe400078e0016 */
[----:B------:R-:W-:Y:S02]  /*21810*/  IMAD.MOV.U32 R5, RZ, RZ, R23 ;  /* 0x000000ffff057224 */ /* 0x000fe400078e0017 */
[----:B------:R-:W-:Y:S01]  /*21820*/  VIADD R3, R26, UR6 ;  /* 0x000000061a037c36 */ /* 0x000fe20008000000 */
[----:B------:R-:W-:Y:S01]  /*21830*/  ISETP.GT.AND P0, PT, R2, 0x6, PT ;  /* 0x000000060200780c */ /* 0x000fe20003f04270 */
[----:B------:R-:W2:Y:S04]  /*21840*/  LDL.LU R26, [R1+0xa00] ;  /* 0x000a0000011a7983 */ /* 0x000ea80000300800 */
[----:B-1----:R-:W2:Y:S04]  /*21850*/  LDL.LU R22, [R1+0xa38] ;  /* 0x000a380001167983 */ /* 0x002ea80000300800 */
[----:B------:R1:W-:Y:S01]  /*21860*/  LDGSTS.E [R3+0x10400], desc[UR12][R4.64], P1 ;  /* 0x1040000004037fae */ /* 0x0003e2000892184c */
[----:B---3--:R-:W-:-:S04]  /*21870*/  IADD3 R18, P2, R18, UR15, RZ ;  /* 0x0000000f12127c10 */ /* 0x008fc8000ff5e0ff */
[----:B------:R-:W-:Y:S01]  /*21880*/  IADD3.X R19, R19, UR9, RZ, P2, !PT ;  /* 0x0000000913137c10 */ /* 0x000fe200097fe4ff */
[----:B------:R-:W-:Y:S01]  /*21890*/  STL [R1+0x980], R18 ;  /* 0x0009801201007387 */ /* 0x000fe20000100800 */
[----:B-1----:R-:W-:-:S03]  /*218a0*/  SEL R4, RZ, 0x4, !P0 ;  /* 0x00000004ff047807 */ /* 0x002fc60004000000 */
[----:B------:R1:W-:Y:S01]  /*218b0*/  STL [R1+0x97c], R19 ;  /* 0x00097c1301007387 */ /* 0x0003e20000100800 */
[----:B------:R-:W-:Y:S02]  /*218c0*/  SEL R4, R4, RZ, !P5 ;  /* 0x000000ff04047207 */ /* 0x000fe40006800000 */
[----:B----4-:R-:W-:-:S04]  /*218d0*/  IADD3 R14, P3, R14, UR15, RZ ;  /* 0x0000000f0e0e7c10 */ /* 0x010fc8000ff7e0ff */
[----:B------:R-:W-:Y:S01]  /*218e0*/  IADD3.X R15, R15, UR9, RZ, P3, !PT ;  /* 0x000000090f0f7c10 */ /* 0x000fe20009ffe4ff */
[----:B------:R-:W-:Y:S04]  /*218f0*/  STL [R1+0x9b8], R14 ;  /* 0x0009b80e01007387 */ /* 0x000fe80000100800 */
[----:B------:R-:W3:Y:S01]  /*21900*/  LDL.LU R27, [R1+0x9fc] ;  /* 0x0009fc00011b7983 */ /* 0x000ee20000300800 */
[----:B------:R-:W-:-:S03]  /*21910*/  ISETP.NE.U32.AND P0, PT, R4, RZ, PT ;  /* 0x000000ff0400720c */ /* 0x000fc60003f05070 */
[----:B------:R4:W-:Y:S01]  /*21920*/  STL [R1+0x9b4], R15 ;  /* 0x0009b40f01007387 */ /* 0x0009e20000100800 */
[----:B------:R-:W-:-:S03]  /*21930*/  IMAD.MOV.U32 R4, RZ, RZ, R18 ;  /* 0x000000ffff047224 */ /* 0x000fc600078e0012 */
[----:B--2---:R-:W2:Y:S01]  /*21940*/  LDL.LU R23, [R1+0xa34] ;  /* 0x000a340001177983 */ /* 0x004ea20000300800 */
[----:B------:R-:W-:-:S03]  /*21950*/  IMAD.MOV.U32 R5, RZ, RZ, R19 ;  /* 0x000000ffff057224 */ /* 0x000fc600078e0013 */
[----:B-1----:R-:W2:Y:S04]  /*21960*/  LDL.LU R19, [R1+0xa3c] ;  /* 0x000a3c0001137983 */ /* 0x002ea80000300800 */
[----:B------:R-:W2:Y:S04]  /*21970*/  LDL.LU R18, [R1+0xa40] ;  /* 0x000a400001127983 */ /* 0x000ea80000300800 */
[----:B------:R1:W-:Y:S01]  /*21980*/  LDGSTS.E [R3+0x10500], desc[UR12][R4.64], P1 ;  /* 0x1050000004037fae */ /* 0x0003e2000892184c */
[----:B------:R-:W-:Y:S02]  /*21990*/  ISETP.GT.AND P1, PT, R2, 0xa, PT ;  /* 0x0000000a0200780c */ /* 0x000fe40003f24270 */
[----:B------:R-:W-:-:S02]  /*219a0*/  IADD3 R11, P2, R11, UR15, RZ ;  /* 0x0000000f0b0b7c10 */ /* 0x000fc4000ff5e0ff */
[----:B-1----:R-:W-:Y:S01]  /*219b0*/  MOV R5, R15 ;  /* 0x0000000f00057202 */ /* 0x002fe20000000f00 */
[----:B------:R-:W-:Y:S01]  /*219c0*/  IMAD.MOV.U32 R4, RZ, RZ, R14 ;  /* 0x000000ffff047224 */ /* 0x000fe200078e000e */
[----:B----4-:R-:W4:Y:S04]  /*219d0*/  LDL.LU R15, [R1+0xa74] ;  /* 0x000a7400010f7983 */ /* 0x010f280000300800 */
[----:B------:R-:W4:Y:S04]  /*219e0*/  LDL.LU R14, [R1+0xa78] ;  /* 0x000a7800010e7983 */ /* 0x000f280000300800 */
[----:B------:R1:W-:Y:S01]  /*219f0*/  LDGSTS.E [R3+0x10c00], desc[UR12][R4.64], P0 ;  /* 0x10c0000004037fae */ /* 0x0003e2000812184c */
[----:B------:R-:W-:-:S02]  /*21a00*/  IADD3.X R7, R7, UR9, RZ, P2, !PT ;  /* 0x0000000907077c10 */ /* 0x000fc400097fe4ff */
[----:B------:R-:W-:Y:S02]  /*21a10*/  IADD3 R10, P3, R10, UR15, RZ ;  /* 0x0000000f0a0a7c10 */ /* 0x000fe4000ff7e0ff */
[----:B-1----:R-:W-:-:S04]  /*21a20*/  SEL R4, RZ, 0x4, !P1 ;  /* 0x00000004ff047807 */ /* 0x002fc80004800000 */
[----:B------:R-:W-:Y:S01]  /*21a30*/  SEL R4, R4, RZ, !P5 ;  /* 0x000000ff04047207 */ /* 0x000fe20006800000 */
[----:B------:R-:W-:-:S03]  /*21a40*/  IMAD.MOV.U32 R5, RZ, RZ, R7 ;  /* 0x000000ffff057224 */ /* 0x000fc600078e0007 */
[----:B------:R-:W-:Y:S01]  /*21a50*/  ISETP.NE.U32.AND P1, PT, R4, RZ, PT ;  /* 0x000000ff0400720c */ /* 0x000fe20003f25070 */
[----:B------:R-:W-:Y:S01]  /*21a60*/  IMAD.MOV.U32 R4, RZ, RZ, R11 ;  /* 0x000000ffff047224 */ /* 0x000fe200078e000b */
[----:B------:R1:W-:Y:S04]  /*21a70*/  STL [R1+0x9c0], R11 ;  /* 0x0009c00b01007387 */ /* 0x0003e80000100800 */
[----:B------:R-:W-:Y:S04]  /*21a80*/  STL [R1+0x9bc], R7 ;  /* 0x0009bc0701007387 */ /* 0x000fe80000100800 */
[----:B------:R1:W-:Y:S04]  /*21a90*/  STL [R1+0x9f8], R10 ;  /* 0x0009f80a01007387 */ /* 0x0003e80000100800 */
[----:B------:R1:W-:Y:S02]  /*21aa0*/  LDGSTS.E [R3+0x10d00], desc[UR12][R4.64], P0 ;  /* 0x10d0000004037fae */ /* 0x0003e4000812184c */
[----:B-1----:R-:W-:Y:S01]  /*21ab0*/  IMAD.MOV.U32 R4, RZ, RZ, R10 ;  /* 0x000000ffff047224 */ /* 0x002fe200078e000a */
[----:B------:R-:W-:-:S05]  /*21ac0*/  IADD3.X R6, R6, UR9, RZ, P3, !PT ;  /* 0x0000000906067c10 */ /* 0x000fca0009ffe4ff */
[----:B------:R1:W-:Y:S04]  /*21ad0*/  STL [R1+0x9f4], R6 ;  /* 0x0009f40601007387 */ /* 0x0003e80000100800 */
[----:B------:R-:W4:Y:S04]  /*21ae0*/  LDL.LU R11, [R1+0xa7c] ;  /* 0x000a7c00010b7983 */ /* 0x000f280000300800 */
[----:B------:R-:W4:Y:S01]  /*21af0*/  LDL.LU R10, [R1+0xa80] ;  /* 0x000a8000010a7983 */ /* 0x000f220000300800 */
[----:B------:R-:W-:-:S03]  /*21b00*/  IMAD.MOV.U32 R5, RZ, RZ, R6 ;  /* 0x000000ffff057224 */ /* 0x000fc600078e0006 */
[----:B------:R-:W4:Y:S04]  /*21b10*/  LDL.LU R7, [R1+0xab4] ;  /* 0x000ab40001077983 */ /* 0x000f280000300800 */
[----:B-1----:R-:W4:Y:S01]  /*21b20*/  LDL.LU R6, [R1+0xab8] ;  /* 0x000ab80001067983 */ /* 0x002f220000300800 */
[----:B------:R-:W-:-:S03]  /*21b30*/  ISETP.GT.AND P0, PT, R2, 0xe, PT ;  /* 0x0000000e0200780c */ /* 0x000fc60003f04270 */
[----:B------:R1:W-:Y:S01]  /*21b40*/  LDGSTS.E [R3+0x11400], desc[UR12][R4.64], P1 ;  /* 0x1140000004037fae */ /* 0x0003e2000892184c */
[----:B------:R-:W-:Y:S02]  /*21b50*/  IADD3 R26, P2, R26, UR15, RZ ;  /* 0x0000000f1a1a7c10 */ /* 0x000fe4000ff5e0ff */
[----:B------:R-:W-:Y:S02]  /*21b60*/  IADD3 R22, P3, R22, UR15, RZ ;  /* 0x0000000f16167c10 */ /* 0x000fe4000ff7e0ff */
[----:B-1----:R-:W-:-:S04]  /*21b70*/  SEL R4, RZ, 0x4, !P0 ;  /* 0x00000004ff047807 */ /* 0x002fc80004000000 */
[----:B------:R-:W-:-:S04]  /*21b80*/  SEL R4, R4, RZ, !P5 ;  /* 0x000000ff04047207 */ /* 0x000fc80006800000 */
[----:B------:R-:W-:Y:S01]  /*21b90*/  ISETP.NE.U32.AND P0, PT, R4, RZ, PT ;  /* 0x000000ff0400720c */ /* 0x000fe20003f05070 */
[----:B------:R-:W-:Y:S01]  /*21ba0*/  IMAD.MOV.U32 R4, RZ, RZ, R26 ;  /* 0x000000ffff047224 */ /* 0x000fe200078e001a */
[----:B------:R-:W-:Y:S01]  /*21bb0*/  STL [R1+0xa00], R26 ;  /* 0x000a001a01007387 */ /* 0x000fe20000100800 */
[----:B---3--:R-:W-:-:S05]  /*21bc0*/  IADD3.X R27, R27, UR9, RZ, P2, !PT ;  /* 0x000000091b1b7c10 */ /* 0x008fca00097fe4ff */
[----:B------:R-:W-:Y:S01]  /*21bd0*/  IMAD.MOV.U32 R5, RZ, RZ, R27 ;  /* 0x000000ffff057224 */ /* 0x000fe200078e001b */
[----:B--2---:R-:W-:-:S04]  /*21be0*/  IADD3.X R23, R23, UR9, RZ, P3, !PT ;  /* 0x0000000917177c10 */ /* 0x004fc80009ffe4ff */
[----:B------:R1:W-:Y:S01]  /*21bf0*/  LDGSTS.E [R3+0x11500], desc[UR12][R4.64], P1 ;  /* 0x1150000004037fae */ /* 0x0003e2000892184c */
[----:B------:R-:W-:Y:S02]  /*21c00*/  ISETP.GT.AND P1, PT, R2, 0x12, PT ;  /* 0x000000120200780c */ /* 0x000fe40003f24270 */
[----:B------:R-:W-:Y:S02]  /*21c10*/  IADD3 R18, P2, R18, UR15, RZ ;  /* 0x0000000f12127c10 */ /* 0x000fe4000ff5e0ff */
[----:B-1----:R-:W-:Y:S01]  /*21c20*/  MOV R4, R22 ;  /* 0x0000001600047202 */ /* 0x002fe20000000f00 */
[----:B------:R-:W-:Y:S01]  /*21c30*/  IMAD.MOV.U32 R5, RZ, RZ, R23 ;  /* 0x000000ffff057224 */ /* 0x000fe200078e0017 */
[----:B------:R-:W-:Y:S01]  /*21c40*/  IADD3.X R19, R19, UR9, RZ, P2, !PT ;  /* 0x0000000913137c10 */ /* 0x000fe200097fe4ff */
[----:B------:R-:W-:Y:S04]  /*21c50*/  STL [R1+0x9fc], R27 ;  /* 0x0009fc1b01007387 */ /* 0x000fe80000100800 */
[----:B------:R1:W-:Y:S04]  /*21c60*/  LDGSTS.E [R3+0x11c00], desc[UR12][R4.64], P0 ;  /* 0x11c0000004037fae */ /* 0x0003e8000812184c */
[----:B------:R2:W-:Y:S01]  /*21c70*/  STL [R1+0xa38], R22 ;  /* 0x000a381601007387 */ /* 0x0005e20000100800 */
[----:B----4-:R-:W-:-:S02]  /*21c80*/  IADD3 R14, P3, R14, UR15, RZ ;  /* 0x0000000f0e0e7c10 */ /* 0x010fc4000ff7e0ff */
[----:B-1----:R-:W-:Y:S01]  /*21c90*/  SEL R4, RZ, 0x4, !P1 ;  /* 0x00000004ff047807 */ /* 0x002fe20004800000 */
[----:B------:R-:W-:Y:S01]  /*21ca0*/  STL [R1+0xa34], R23 ;  /* 0x000a341701007387 */ /* 0x000fe20000100800 */
[----:B------:R-:W-:Y:S02]  /*21cb0*/  IADD3.X R15, R15, UR9, RZ, P3, !PT ;  /* 0x000000090f0f7c10 */ /* 0x000fe40009ffe4ff */
[----:B------:R-:W-:Y:S01]  /*21cc0*/  SEL R4, R4, RZ, !P5 ;  /* 0x000000ff04047207 */ /* 0x000fe20006800000 */
[----:B------:R1:W-:Y:S04]  /*21cd0*/  STL [R1+0xa40], R18 ;  /* 0x000a401201007387 */ /* 0x0003e80000100800 */
[----:B------:R3:W-:Y:S01]  /*21ce0*/  STL [R1+0xa3c], R19 ;  /* 0x000a3c1301007387 */ /* 0x0007e20000100800 */
[----:B------:R-:W-:-:S03]  /*21cf0*/  ISETP.NE.U32.AND P1, PT, R4, RZ, PT ;  /* 0x000000ff0400720c */ /* 0x000fc60003f25070 */
[----:B------:R4:W-:Y:S01]  /*21d00*/  STL [R1+0xa78], R14 ;  /* 0x000a780e01007387 */ /* 0x0009e20000100800 */
[----:B------:R-:W-:-:S03]  /*21d10*/  IMAD.MOV.U32 R4, RZ, RZ, R18 ;  /* 0x000000ffff047224 */ /* 0x000fc600078e0012 */
[----:B--2---:R-:W2:Y:S04]  /*21d20*/  LDL.LU R22, [R1+0xac0] ;  /* 0x000ac00001167983 */ /* 0x004ea80000300800 */
[----:B------:R4:W-:Y:S04]  /*21d30*/  STL [R1+0xa74], R15 ;  /* 0x000a740f01007387 */ /* 0x0009e80000100800 */
[----:B-1----:R-:W2:Y:S04]  /*21d40*/  LDL.LU R18, [R1+0xaf8] ;  /* 0x000af80001127983 */ /* 0x002ea80000300800 */
[----:B------:R-:W2:Y:S01]  /*21d50*/  LDL.LU R23, [R1+0xabc] ;  /* 0x000abc0001177983 */ /* 0x000ea20000300800 */
[----:B------:R-:W-:-:S03]  /*21d60*/  IMAD.MOV.U32 R5, RZ, RZ, R19 ;  /* 0x000000ffff057224 */ /* 0x000fc600078e0013 */
[----:B---3--:R-:W3:Y:S04]  /*21d70*/  LDL.LU R19, [R1+0xaf4] ;  /* 0x000af40001137983 */ /* 0x008ee80000300800 */
[----:B------:R1:W-:Y:S01]  /*21d80*/  LDGSTS.E [R3+0x11d00], desc[UR12][R4.64], P0 ;  /* 0x11d0000004037fae */ /* 0x0003e2000812184c */
[----:B------:R-:W-:Y:S01]  /*21d90*/  ISETP.GT.AND P0, PT, R2, 0x16, PT ;  /* 0x000000160200780c */ /* 0x000fe20003f04270 */
[----:B-1----:R-:W-:Y:S02]  /*21da0*/  IMAD.MOV.U32 R4, RZ, RZ, R14 ;  /* 0x000000ffff047224 */ /* 0x002fe400078e000e */
[----:B------:R-:W-:Y:S01]  /*21db0*/  IMAD.MOV.U32 R5, RZ, RZ, R15 ;  /* 0x000000ffff057224 */ /* 0x000fe200078e000f */
[----:B----4-:R-:W4:Y:S04]  /*21dc0*/  LDL.LU R14, [R1+0xb00] ;  /* 0x000b0000010e7983 */ /* 0x010f280000300800 */
[----:B------:R1:W-:Y:S02]  /*21dd0*/  LDGSTS.E [R3+0x12400], desc[UR12][R4.64], P1 ;  /* 0x1240000004037fae */ /* 0x0003e4000892184c */
[----:B-1----:R-:W-:-:S04]  /*21de0*/  SEL R4, RZ, 0x4, !P0 ;  /* 0x00000004ff047807 */ /* 0x002fc80004000000 */
[----:B------:R-:W-:-:S04]  /*21df0*/  SEL R4, R4, RZ, !P5 ;  /* 0x000000ff04047207 */ /* 0x000fc80006800000 */
[----:B------:R-:W-:Y:S02]  /*21e00*/  ISETP.NE.U32.AND P0, PT, R4, RZ, PT ;  /* 0x000000ff0400720c */ /* 0x000fe40003f05070 */
[----:B------:R-:W-:-:S04]  /*21e10*/  IADD3 R10, P2, R10, UR15, RZ ;  /* 0x0000000f0a0a7c10 */ /* 0x000fc8000ff5e0ff */
[----:B------:R-:W-:Y:S01]  /*21e20*/  IADD3.X R11, R11, UR9, RZ, P2, !PT ;  /* 0x000000090b0b7c10 */ /* 0x000fe200097fe4ff */
[----:B------:R-:W-:Y:S01]  /*21e30*/  STL [R1+0xa80], R10 ;  /* 0x000a800a01007387 */ /* 0x000fe20000100800 */
[----:B------:R-:W-:-:S03]  /*21e40*/  IADD3 R6, P3, R6, UR15, RZ ;  /* 0x0000000f06067c10 */ /* 0x000fc6000ff7e0ff */
[----:B------:R1:W-:Y:S04]  /*21e50*/  STL [R1+0xa7c], R11 ;  /* 0x000a7c0b01007387 */ /* 0x0003e80000100800 */
[----:B------:R-:W-:Y:S04]  /*21e60*/  STL [R1+0xab8], R6 ;  /* 0x000ab80601007387 */ /* 0x000fe80000100800 */
[----:B------:R-:W4:Y:S01]  /*21e70*/  LDL.LU R15, [R1+0xafc] ;  /* 0x000afc00010f7983 */ /* 0x000f220000300800 */
[----:B------:R-:W-:Y:S01]  /*21e80*/  IADD3.X R7, R7, UR9, RZ, P3, !PT ;  /* 0x0000000907077c10 */ /* 0x000fe20009ffe4ff */
[----:B------:R-:W-:Y:S01]  /*21e90*/  IMAD.MOV.U32 R4, RZ, RZ, R10 ;  /* 0x000000ffff047224 */ /* 0x000fe200078e000a */
[----:B------:R-:W-:-:S03]  /*21ea0*/  MOV R5, R11 ;  /* 0x0000000b00057202 */ /* 0x000fc60000000f00 */
[----:B------:R1:W-:Y:S04]  /*21eb0*/  STL [R1+0xab4], R7 ;  /* 0x000ab40701007387 */ /* 0x0003e80000100800 */
[----:B-1----:R-:W4:Y:S04]  /*21ec0*/  LDL.LU R11, [R1+0xb34] ;  /* 0x000b3400010b7983 */ /* 0x002f280000300800 */
[----:B------:R-:W4:Y:S04]  /*21ed0*/  LDL.LU R10, [R1+0xb38] ;  /* 0x000b3800010a7983 */ /* 0x000f280000300800 */
[----:B------:R1:W-:Y:S02]  /*21ee0*/  LDGSTS.E [R3+0x12500], desc[UR12][R4.64], P1 ;  /* 0x1250000004037fae */ /* 0x0003e4000892184c */
        /* <DEDUP_REMOVED lines=10> */
[----:B------:R-:W-:Y:S02]  /*21f90*/  MOV R4, R22 ;  /* 0x0000001600047202 */ /* 0x000fe40000000f00 */
[----:B------:R-:W-:Y:S02]  /*21fa0*/  IADD3 R18, P3, R18, UR15, RZ ;  /* 0x0000000f12127c10 */ /* 0x000fe4000ff7e0ff */
[----:B------:R-:W-:Y:S02]  /*21fb0*/  IADD3.X R23, R23, UR9, RZ, P2, !PT ;  /* 0x0000000917177c10 */ /* 0x000fe400097fe4ff */
[----:B---3--:R-:W-:-:S03]  /*21fc0*/  IADD3.X R19, R19, UR9, RZ, P3, !PT ;  /* 0x0000000913137c10 */ /* 0x008fc60009ffe4ff */
[----:B------:R-:W-:-:S05]  /*21fd0*/  IMAD.MOV.U32 R5, RZ, RZ, R23 ;  /* 0x000000ffff057224 */ /* 0x000fca00078e0017 */
[----:B------:R1:W-:Y:S01]  /*21fe0*/  LDGSTS.E [R3+0x12d00], desc[UR12][R4.64], P0 ;  /* 0x12d0000004037fae */ /* 0x0003e2000812184c */
[----:B------:R-:W-:Y:S01]  /*21ff0*/  ISETP.GT.AND P0, PT, R2, 0x1e, PT ;  /* 0x0000001e0200780c */ /* 0x000fe20003f04270 */
[----:B-1----:R-:W-:Y:S02]  /*22000*/  IMAD.MOV.U32 R4, RZ, RZ, R18 ;  /* 0x000000ffff047224 */ /* 0x002fe400078e0012 */
[----:B------:R-:W-:Y:S01]  /*22010*/  IMAD.MOV.U32 R5, RZ, RZ, R19 ;  /* 0x000000ffff057224 */ /* 0x000fe200078e0013 */
[----:B----4-:R-:W-:-:S04]  /*22020*/  IADD3 R14, P2, R14, UR15, RZ ;  /* 0x0000000f0e0e7c10 */ /* 0x010fc8000ff5e0ff */
[----:B------:R1:W-:Y:S02]  /*22030*/  LDGSTS.E [R3+0x13400], desc[UR12][R4.64], P1 ;  /* 0x1340000004037fae */ /* 0x0003e4000892184c */
[----:B-1----:R-:W-:-:S04]  /*22040*/  SEL R4, RZ, 0x4, !P0 ;  /* 0x00000004ff047807 */ /* 0x002fc80004000000 */
[----:B------:R-:W-:-:S04]  /*22050*/  SEL R4, R4, RZ, !P5 ;  /* 0x000000ff04047207 */ /* 0x000fc80006800000 */
[----:B------:R-:W-:Y:S01]  /*22060*/  ISETP.NE.U32.AND P0, PT, R4, RZ, PT ;  /* 0x000000ff0400720c */ /* 0x000fe20003f05070 */
[----:B------:R-:W-:Y:S01]  /*22070*/  IMAD.MOV.U32 R4, RZ, RZ, R14 ;  /* 0x000000ffff047224 */ /* 0x000fe200078e000e */
[----:B------:R-:W-:Y:S04]  /*22080*/  STL [R1+0xac0], R22 ;  /* 0x000ac01601007387 */ /* 0x000fe80000100800 */
[----:B------:R-:W-:Y:S04]  /*22090*/  STL [R1+0xabc], R23 ;  /* 0x000abc1701007387 */ /* 0x000fe80000100800 */
[----:B------:R-:W-:Y:S04]  /*220a0*/  STL [R1+0xaf8], R18 ;  /* 0x000af81201007387 */ /* 0x000fe80000100800 */
[----:B------:R-:W-:Y:S04]  /*220b0*/  STL [R1+0xaf4], R19 ;  /* 0x000af41301007387 */ /* 0x000fe80000100800 */
[----:B------:R-:W-:Y:S01]  /*220c0*/  STL [R1+0xb00], R14 ;  /* 0x000b000e01007387 */ /* 0x000fe20000100800 */
[----:B------:R-:W-:-:S05]  /*220d0*/  IADD3.X R15, R15, UR9, RZ, P2, !PT ;  /* 0x000000090f0f7c10 */ /* 0x000fca00097fe4ff */
[----:B------:R-:W-:-:S05]  /*220e0*/  IMAD.MOV.U32 R5, RZ, RZ, R15 ;  /* 0x000000ffff057224 */ /* 0x000fca00078e000f */
[----:B------:R1:W-:Y:S01]  /*220f0*/  LDGSTS.E [R3+0x13500], desc[UR12][R4.64], P1 ;  /* 0x1350000004037fae */ /* 0x0003e2000892184c */
[----:B------:R-:W-:-:S04]  /*22100*/  IADD3 R10, P1, R10, UR15, RZ ;  /* 0x0000000f0a0a7c10 */ /* 0x000fc8000ff3e0ff */
[----:B------:R-:W-:Y:S01]  /*22110*/  IADD3.X R11, R11, UR9, RZ, P1, !PT ;  /* 0x000000090b0b7c10 */ /* 0x000fe20008ffe4ff */
[----:B------:R-:W-:Y:S01]  /*22120*/  STL [R1+0xafc], R15 ;  /* 0x000afc0f01007387 */ /* 0x000fe20000100800 */
[----:B-1----:R-:W-:-:S03]  /*22130*/  IMAD.MOV.U32 R4, RZ, RZ, R10 ;  /* 0x000000ffff047224 */ /* 0x002fc600078e000a */
[----:B------:R-:W-:Y:S01]  /*22140*/  IMAD.MOV.U32 R5, RZ, RZ, R11 ;  /* 0x000000ffff057224 */ /* 0x000fe200078e000b */
[----:B------:R-:W-:Y:S04]  /*22150*/  STL [R1+0xb38], R10 ;  /* 0x000b380a01007387 */ /* 0x000fe80000100800 */
[----:B------:R-:W-:Y:S04]  /*22160*/  STL [R1+0xb34], R11 ;  /* 0x000b340b01007387 */ /* 0x000fe80000100800 */
[----:B------:R1:W-:Y:S01]  /*22170*/  LDGSTS.E [R3+0x13c00], desc[UR12][R4.64], P0 ;  /* 0x13c0000004037fae */ /* 0x0003e2000812184c */
[----:B------:R-:W-:-:S04]  /*22180*/  IADD3 R6, P2, R6, UR15, RZ ;  /* 0x0000000f06067c10 */ /* 0x000fc8000ff5e0ff */
[----:B------:R-:W-:Y:S01]  /*22190*/  IADD3.X R7, R7, UR9, RZ, P2, !PT ;  /* 0x0000000907077c10 */ /* 0x000fe200097fe4ff */
[----:B------:R-:W-:Y:S01]  /*221a0*/  STL [R1+0xb40], R6 ;  /* 0x000b400601007387 */ /* 0x000fe20000100800 */
[----:B-1----:R-:W-:-:S03]  /*221b0*/  IMAD.MOV.U32 R4, RZ, RZ, R6 ;  /* 0x000000ffff047224 */ /* 0x002fc600078e0006 */
[----:B------:R1:W-:Y:S01]  /*221c0*/  STL [R1+0xb3c], R7 ;  /* 0x000b3c0701007387 */ /* 0x0003e20000100800 */
[----:B------:R-:W-:-:S05]  /*221d0*/  IMAD.MOV.U32 R5, RZ, RZ, R7 ;  /* 0x000000ffff057224 */ /* 0x000fca00078e0007 */
[----:B------:R2:W-:Y:S04]  /*221e0*/  LDGSTS.E [R3+0x13d00], desc[UR12][R4.64], P0 ;  /* 0x13d0000004037fae */ /* 0x0005e8000812184c */
[----:B-1----:R-:W3:Y:S04]  /*221f0*/  LDL.LU R7, [R1+0x988] ;  /* 0x0009880001077983 */ /* 0x002ee80000300800 */
[----:B------:R-:W4:Y:S01]  /*22200*/  LDL.LU R4, [R1+0x984] ;  /* 0x0009840001047983 */ /* 0x000f220000300800 */
[----:B------:R-:W-:Y:S02]  /*22210*/  IMAD.MOV.U32 R208, RZ, RZ, R233 ;  /* 0x000000ffffd07224 */ /* 0x000fe400078e00e9 */
[----:B------:R-:W-:Y:S01]  /*22220*/  IMAD.MOV.U32 R209, RZ, RZ, R232 ;  /* 0x000000ffffd17224 */ /* 0x000fe200078e00e8 */
[----:B------:R-:W-:Y:S01]  /*22230*/  MOV R215, R36 ;  /* 0x0000002400d77202 */ /* 0x000fe20000000f00 */
[----:B------:R-:W-:Y:S01]  /*22240*/  IMAD.MOV.U32 R210, RZ, RZ, R45 ;  /* 0x000000ffffd27224 */ /* 0x000fe200078e002d */
[----:B------:R-:W4:Y:S01]  /*22250*/  LDL.LU R23, [R1+0x98c] ;  /* 0x00098c0001177983 */ /* 0x000f220000300800 */
[----:B------:R-:W-:-:S02]  /*22260*/  IMAD.MOV.U32 R211, RZ, RZ, R44 ;  /* 0x000000ffffd37224 */ /* 0x000fc400078e002c */
[----:B------:R-:W-:-:S05]  /*22270*/  IMAD.MOV.U32 R214, RZ, RZ, R37 ;  /* 0x000000ffffd67224 */ /* 0x000fca00078e0025 */
[----:B------:R-:W-:Y:S01]  /*22280*/  HMMA.1688.F32.TF32 R36, R240, R234, R208 ;  /* 0x000000eaf024723c */ /* 0x000fe200000810d0 */
[----:B------:R-:W-:Y:S02]  /*22290*/  IMAD.MOV.U32 R212, RZ, RZ, R41 ;  /* 0x000000ffffd47224 */ /* 0x000fe400078e0029 */
[----:B------:R-:W-:-:S15]  /*222a0*/  IMAD.MOV.U32 R213, RZ, RZ, R40 ;  /* 0x000000ffffd57224 */ /* 0x000fde00078e0028 */
[----:B------:R-:W-:-:S05]  /*222b0*/  NOP ;  /* 0x0000000000007918 */ /* 0x000fca0000000000 */
[----:B------:R-:W-:Y:S04]  /*222c0*/  STL.64 [R1+0x590], R36 ;  /* 0x0005902401007387 */ /* 0x000fe80000100a00 */
[----:B------:R1:W-:Y:S04]  /*222d0*/  STL.64 [R1+0x598], R38 ;  /* 0x0005982601007387 */ /* 0x0003e80000100a00 */
[----:B------:R-:W4:Y:S04]  /*222e0*/  LDL.LU R22, [R1+0x990] ;  /* 0x0009900001167983 */ /* 0x000f280000300800 */
[----:B------:R-:W4:Y:S04]  /*222f0*/  LDL.LU R19, [R1+0x9c4] ;  /* 0x0009c40001137983 */ /* 0x000f280000300800 */
[----:B------:R-:W4:Y:S01]  /*22300*/  LDL.LU R18, [R1+0x9c8] ;  /* 0x0009c80001127983 */ /* 0x000f220000300800 */
[----:B-1----:R-:W-:Y:S03]  /*22310*/  HMMA.1688.F32.TF32 R36, R240, R230, R212 ;  /* 0x000000e6f024723c */ /* 0x002fe600000810d4 */
[----:B------:R-:W4:Y:S01]  /*22320*/  LDL.LU R15, [R1+0x9cc] ;  /* 0x0009cc00010f7983 */ /* 0x000f220000300800 */
[----:B------:R-:W-:-:S03]  /*22330*/  ISETP.GT.AND P0, PT, R2, 0x3, PT ;  /* 0x000000030200780c */ /* 0x000fc60003f04270 */
[----:B------:R-:W4:Y:S01]  /*22340*/  LDL.LU R14, [R1+0x9d0] ;  /* 0x0009d000010e7983 */ /* 0x000f220000300800 */
[----:B--2---:R-:W-:Y:S02]  /*22350*/  SEL R3, RZ, 0x4, !P0 ;  /* 0x00000004ff037807 */ /* 0x004fe40004000000 */
[----:B------:R-:W-:Y:S01]  /*22360*/  LOP3.LUT R5, R33, 0x60, RZ, 0x3c, !PT ;  /* 0x0000006021057812 */ /* 0x000fe200078e3cff */
[----:B------:R-:W2:Y:S01]  /*22370*/  LDL.LU R11, [R1+0xa04] ;  /* 0x000a0400010b7983 */ /* 0x000ea20000300800 */
[----:B------:R-:W-:-:S03]  /*22380*/  SEL R3, R3, RZ, !P5 ;  /* 0x000000ff03037207 */ /* 0x000fc60006800000 */
[----:B------:R-:W2:Y:S01]  /*22390*/  LDL.LU R10, [R1+0xa08] ;  /* 0x000a0800010a7983 */ /* 0x000ea20000300800 */
[----:B------:R-:W-:-:S03]  /*223a0*/  ISETP.NE.U32.AND P1, PT, R3, RZ, PT ;  /* 0x000000ff0300720c */ /* 0x000fc60003f25070 */
[----:B------:R-:W2:Y:S01]  /*223b0*/  LDL.LU R6, [R1+0xa10] ;  /* 0x000a100001067983 */ /* 0x000ea20000300800 */
[----:B------:R-:W-:-:S03]  /*223c0*/  IADD3 R3, R5, UR6, RZ ;  /* 0x0000000605037c10 */ /* 0x000fc6000fffe0ff */
[----:B------:R-:W-:Y:S04]  /*223d0*/  STL.64 [R1+0x570], R36 ;  /* 0x0005702401007387 */ /* 0x000fe80000100a00 */
[----:B------:R-:W-:Y:S01]  /*223e0*/  STL.64 [R1+0x578], R38 ;  /* 0x0005782601007387 */ /* 0x000fe20000100a00 */
[----:B---3--:R-:W-:-:S04]  /*223f0*/  IADD3 R7, P0, R7, UR15, RZ ;  /* 0x0000000f07077c10 */ /* 0x008fc8000ff1e0ff */
[----:B----4-:R-:W-:Y:S01]  /*22400*/  IADD3.X R4, R4, UR9, RZ, P0, !PT ;  /* 0x0000000904047c10 */ /* 0x010fe200087fe4ff */
[----:B------:R-:W-:Y:S04]  /*22410*/  STL [R1+0x988], R7 ;  /* 0x0009880701007387 */ /* 0x000fe80000100800 */
[----:B------:R1:W-:Y:S01]  /*22420*/  STL [R1+0x984], R4 ;  /* 0x0009840401007387 */ /* 0x0003e20000100800 */
[----:B------:R-:W-:Y:S02]  /*22430*/  IMAD.MOV.U32 R5, RZ, RZ, R4 ;  /* 0x000000ffff057224 */ /* 0x000fe400078e0004 */
[----:B-1----:R-:W-:Y:S02]  /*22440*/  IMAD.MOV.U32 R4, RZ, RZ, R7 ;  /* 0x000000ffff047224 */ /* 0x002fe400078e0007 */
[----:B------:R-:W3:Y:S01]  /*22450*/  LDL.LU R7, [R1+0xa0c] ;  /* 0x000a0c0001077983 */ /* 0x000ee20000300800 */
[----:B------:R-:W-:-:S03]  /*22460*/  ISETP.GT.AND P0, PT, R2, 0x7, PT ;  /* 0x000000070200780c */ /* 0x000fc60003f04270 */
[----:B------:R1:W-:Y:S02]  /*22470*/  LDGSTS.E [R3+0x10600], desc[UR12][R4.64], P1 ;  /* 0x1060000004037fae */ /* 0x0003e4000892184c */
[----:B-1----:R-:W-:-:S04]  /*22480*/  SEL R4, RZ, 0x4, !P0 ;  /* 0x00000004ff047807 */ /* 0x002fc80004000000 */
[----:B------:R-:W-:Y:S02]  /*22490*/  SEL R4, R4, RZ, !P5 ;  /* 0x000000ff04047207 */ /* 0x000fe40006800000 */
[----:B------:R-:W-:-:S04]  /*224a0*/  IADD3 R22, P2, R22, UR15, RZ ;  /* 0x0000000f16167c10 */ /* 0x000fc8000ff5e0ff */
[----:B------:R-:W-:Y:S02]  /*224b0*/  IADD3.X R23, R23, UR9, RZ, P2, !PT ;  /* 0x0000000917177c10 */ /* 0x000fe400097fe4ff */
[----:B------:R-:W-:Y:S02]  /*224c0*/  ISETP.NE.U32.AND P0, PT, R4, RZ, PT ;  /* 0x000000ff0400720c */ /* 0x000fe40003f05070 */
[----:B------:R-:W-:Y:S01]  /*224d0*/  IADD3 R18, P2, R18, UR15, RZ ;  /* 0x0000000f12127c10 */ /* 0x000fe2000ff5e0ff */
[----:B------:R-:W-:Y:S02]  /*224e0*/  IMAD.MOV.U32 R4, RZ, RZ, R22 ;  /* 0x000000ffff047224 */ /* 0x000fe400078e0016 */
[----:B------:R-:W-:Y:S01]  /*224f0*/  IMAD.MOV.U32 R5, RZ, RZ, R23 ;  /* 0x000000ffff057224 */ /* 0x000fe200078e0017 */
[----:B------:R-:W-:-:S04]  /*22500*/  IADD3.X R19, R19, UR9, RZ, P2, !PT ;  /* 0x0000000913137c10 */ /* 0x000fc800097fe4ff */
[----:B------:R1:W-:Y:S01]  /*22510*/  LDGSTS.E [R3+0x10700], desc[UR12][R4.64], P1 ;  /* 0x1070000004037fae */ /* 0x0003e2000892184c */
[----:B------:R-:W-:Y:S02]  /*22520*/  ISETP.GT.AND P1, PT, R2, 0xb, PT ;  /* 0x0000000b0200780c */ /* 0x000fe40003f24270 */
[----:B------:R-:W-:Y:S01]  /*22530*/  IADD3 R14, P2, R14, UR15, RZ ;  /* 0x0000000f0e0e7c10 */ /* 0x000fe2000ff5e0ff */
[----:B-1----:R-:W-:Y:S02]  /*22540*/  IMAD.MOV.U32 R4, RZ, RZ, R18 ;  /* 0x000000ffff047224 */ /* 0x002fe400078e0012 */
[----:B------:R-:W-:-:S05]  /*22550*/  IMAD.MOV.U32 R5, RZ, RZ, R19 ;  /* 0x000000ffff057224 */ /* 0x000fca00078e0013 */
[----:B------:R1:W-:Y:S01]  /*22560*/  LDGSTS.E [R3+0x10e00], desc[UR12][R4.64], P0 ;  /* 0x10e0000004037fae */ /* 0x0003e2000812184c */
[----:B------:R-:W-:Y:S02]  /*22570*/  IADD3.X R15, R15, UR9, RZ, P2, !PT ;  /* 0x000000090f0f7c10 */ /* 0x000fe400097fe4ff */
[----:B-1----:R-:W-:-:S04]  /*22580*/  SEL R4, RZ, 0x4, !P1 ;  /* 0x00000004ff047807 */ /* 0x002fc80004800000 */
[----:B------:R-:W-:Y:S01]  /*22590*/  SEL R4, R4, RZ, !P5 ;  /* 0x000000ff04047207 */ /* 0x000fe20006800000 */
[----:B------:R-:W-:-:S03]  /*225a0*/  IMAD.MOV.U32 R5, RZ, RZ, R15 ;  /* 0x000000ffff057224 */ /* 0x000fc600078e000f */
[----:B------:R-:W-:Y:S02]  /*225b0*/  ISETP.NE.U32.AND P1, PT, R4, RZ, PT ;  /* 0x000000ff0400720c */ /* 0x000fe40003f25070 */
[----:B------:R-:W-:Y:S02]  /*225c0*/  MOV R4, R14 ;  /* 0x0000000e00047202 */ /* 0x000fe40000000f00 */
[----:B--2---:R-:W-:Y:S01]  /*225d0*/  IADD3 R10, P2, R10, UR15, RZ ;  /* 0x0000000f0a0a7c10 */ /* 0x004fe2000ff5e0ff */
[----:B------:R-:W-:Y:S04]  /*225e0*/  STL [R1+0x990], R22 ;  /* 0x0009901601007387 */ /* 0x000fe80000100800 */
[----:B------:R1:W-:Y:S01]  /*225f0*/  LDGSTS.E [R3+0x10f00], desc[UR12][R4.64], P0 ;  /* 0x10f0000004037fae */ /* 0x0003e2000812184c */
[----:B------:R-:W-:-:S02]  /*22600*/  IADD3 R6, P0, R6, UR15, RZ ;  /* 0x0000000f06067c10 */ /* 0x000fc4000ff1e0ff */
[----:B------:R-:W-:Y:S01]  /*22610*/  IADD3.X R11, R11, UR9, RZ, P2, !PT ;  /* 0x000000090b0b7c10 */ /* 0x000fe200097fe4ff */
[----:B------:R-:W-:Y:S04]  /*22620*/  STL [R1+0x98c], R23 ;  /* 0x00098c1701007387 */ /* 0x000fe80000100800 */
[----:B------:R-:W-:Y:S04]  /*22630*/  STL [R1+0x9c8], R18 ;  /* 0x0009c81201007387 */ /* 0x000fe80000100800 */
[----:B------:R-:W-:Y:S01]  /*22640*/  STL [R1+0x9c4], R19 ;  /* 0x0009c41301007387 */ /* 0x000fe20000100800 */
[----:B-1----:R-:W-:-:S03]  /*22650*/  IMAD.MOV.U32 R4, RZ, RZ, R10 ;  /* 0x000000ffff047224 */ /* 0x002fc600078e000a */
[----:B------:R-:W-:Y:S01]  /*22660*/  STL [R1+0x9d0], R14 ;  /* 0x0009d00e01007387 */ /* 0x000fe20000100800 */
[----:B------:R-:W-:-:S03]  /*22670*/  IMAD.MOV.U32 R5, RZ, RZ, R11 ;  /* 0x000000ffff057224 */ /* 0x000fc600078e000b */
[----:B------:R-:W-:Y:S01]  /*22680*/  STL [R1+0x9cc], R15 ;  /* 0x0009cc0f01007387 */ /* 0x000fe20000100800 */
[----:B------:R-:W-:-:S03]  /*22690*/  IMAD.MOV.U32 R209, RZ, RZ, R13 ;  /* 0x000000ffffd17224 */ /* 0x000fc600078e000d */
[----:B------:R-:W-:Y:S01]  /*226a0*/  STL [R1+0xa08], R10 ;  /* 0x000a080a01007387 */ /* 0x000fe20000100800 */
[----:B------:R-:W-:-:S03]  /*226b0*/  IMAD.MOV.U32 R210, RZ, RZ, R12 ;  /* 0x000000ffffd27224 */ /* 0x000fc600078e000c */
[----:B------:R-:W-:Y:S01]  /*226c0*/  STL [R1+0xa04], R11 ;  /* 0x000a040b01007387 */ /* 0x000fe20000100800 */
[----:B------:R-:W-:-:S03]  /*226d0*/  IMAD.MOV.U32 R211, RZ, RZ, R9 ;  /* 0x000000ffffd37224 */ /* 0x000fc600078e0009 */
[----:B------:R-:W-:Y:S04]  /*226e0*/  STL [R1+0xa10], R6 ;  /* 0x000a100601007387 */ /* 0x000fe80000100800 */
[----:B------:R1:W-:Y:S01]  /*226f0*/  LDGSTS.E [R3+0x11600], desc[UR12][R4.64], P1 ;  /* 0x1160000004037fae */ /* 0x0003e2000892184c */
[----:B---3--:R-:W-:-:S05]  /*22700*/  IADD3.X R7, R7, UR9, RZ, P0, !PT ;  /* 0x0000000907077c10 */ /* 0x008fca00087fe4ff */
[----:B------:R2:W-:Y:S01]  /*22710*/  STL [R1+0xa0c], R7 ;  /* 0x000a0c0701007387 */ /* 0x0005e20000100800 */
[----:B-1----:R-:W-:-:S03]  /*22720*/  IMAD.MOV.U32 R5, RZ, RZ, R7 ;  /* 0x000000ffff057224 */ /* 0x002fc600078e0007 */
[----:B------:R-:W3:Y:S04]  /*22730*/  LDL.LU R13, [R1+0xa44] ;  /* 0x000a4400010d7983 */ /* 0x000ee80000300800 */
[----:B------:R-:W4:Y:S04]  /*22740*/  LDL.LU R12, [R1+0xa48] ;  /* 0x000a4800010c7983 */ /* 0x000f280000300800 */
[----:B------:R-:W3:Y:S04]  /*22750*/  LDL.LU R9, [R1+0xa4c] ;  /* 0x000a4c0001097983 */ /* 0x000ee80000300800 */
[----:B--2---:R-:W2:Y:S01]  /*22760*/  LDL.LU R7, [R1+0xa50] ;  /* 0x000a500001077983 */ /* 0x004ea20000300800 */
[----:B------:R-:W-:Y:S01]  /*22770*/  IMAD.MOV.U32 R212, RZ, RZ, R32 ;  /* 0x000000ffffd47224 */ /* 0x000fe200078e0020 */
[----:B------:R-:W-:Y:S01]  /*22780*/  MOV R215, R25 ;  /* 0x0000001900d77202 */ /* 0x000fe20000000f00 */
[----:B------:R-:W1:Y:S01]  /*22790*/  S2R R45, SR_TID.X ;  /* 0x00000000002d7919 */ /* 0x000e620000002100 */
[----:B------:R-:W-:-:S02]  /*227a0*/  IMAD.MOV.U32 R213, RZ, RZ, R29 ;  /* 0x000000ffffd57224 */ /* 0x000fc400078e001d */
[----:B------:R-:W-:Y:S02]  /*227b0*/  IMAD.MOV.U32 R214, RZ, RZ, R28 ;  /* 0x000000ffffd67224 */ /* 0x000fe400078e001c */
[----:B------:R-:W-:-:S05]  /*227c0*/  IMAD.MOV.U32 R208, RZ, RZ, R24 ;  /* 0x000000ffffd07224 */ /* 0x000fca00078e0018 */
[----:B------:R-:W-:Y:S01]  /*227d0*/  HMMA.1688.F32.TF32 R24, R240, R226, R212 ;  /* 0x000000e2f018723c */ /* 0x000fe200000810d4 */
[----:B------:R-:W-:Y:S01]  /*227e0*/  IMAD.MOV.U32 R4, RZ, RZ, R6 ;  /* 0x000000ffff047224 */ /* 0x000fe200078e0006 */
[----:B------:R-:W-:-:S04]  /*227f0*/  ISETP.GT.AND P0, PT, R2, 0xf, PT ;  /* 0x0000000f0200780c */ /* 0x000fc80003f04270 */
[----:B------:R1:W-:Y:S01]  /*22800*/  LDGSTS.E [R3+0x11700], desc[UR12][R4.64], P1 ;  /* 0x1170000004037fae */ /* 0x0003e2000892184c */
[C---:B------:R-:W-:Y:S01]  /*22810*/  ISETP.GT.AND P3, PT, R2.reuse, 0x17, PT ;  /* 0x000000170200780c */ /* 0x040fe20003f64270 */
[----:B------:R-:W-:Y:S01]  /*22820*/  IMAD.MOV.U32 R215, RZ, RZ, R16 ;  /* 0x000000ffffd77224 */ /* 0x000fe200078e0010 */
[----:B------:R-:W-:Y:S01]  /*22830*/  MOV R212, R21 ;  /* 0x0000001500d47202 */ /* 0x000fe20000000f00 */
[----:B------:R-:W-:Y:S01]  /*22840*/  IMAD.MOV.U32 R213, RZ, RZ, R20 ;  /* 0x000000ffffd57224 */ /* 0x000fe200078e0014 */
[----:B------:R-:W-:Y:S02]  /*22850*/  ISETP.GT.AND P1, PT, R2, 0x1b, PT ;  /* 0x0000001b0200780c */ /* 0x000fe40003f24270 */
[----:B-1----:R-:W-:Y:S02]  /*22860*/  SEL R4, RZ, 0x4, !P0 ;  /* 0x00000004ff047807 */ /* 0x002fe40004000000 */
[----:B------:R-:W-:-:S08]  /*22870*/  LOP3.LUT R22, R45, 0x1f, RZ, 0xc0, !PT ;  /* 0x0000001f2d167812 */ /* 0x000fd000078ec0ff */
[----:B------:R-:W-:Y:S01]  /*22880*/  STL.64 [R1+0x540], R24 ;  /* 0x0005401801007387 */ /* 0x000fe20000100a00 */
[----:B------:R-:W-:-:S03]  /*22890*/  SEL R4, R4, RZ, !P5 ;  /* 0x000000ff04047207 */ /* 0x000fc60006800000 */
[----:B------:R1:W-:Y:S01]  /*228a0*/  STL.64 [R1+0x548], R26 ;  /* 0x0005481a01007387 */ /* 0x0003e20000100a00 */
[----:B------:R-:W-:-:S03]  /*228b0*/  ISETP.GT.AND P0, PT, R2, 0x13, PT ;  /* 0x000000130200780c */ /* 0x000fc60003f04270 */
[----:B------:R-:W2:Y:S01]  /*228c0*/  LDL.LU R21, [R1+0xa84] ;  /* 0x000a840001157983 */ /* 0x000ea20000300800 */
[----:B------:R-:W-:Y:S02]  /*228d0*/  ISETP.GT.AND P2, PT, R2, 0x1f, PT ;  /* 0x0000001f0200780c */ /* 0x000fe40003f44270 */
[----:B------:R-:W-:Y:S01]  /*228e0*/  ISETP.GE.AND P4, PT, R22, R2, PT ;  /* 0x000000021600720c */ /* 0x000fe20003f86270 */
[----:B------:R-:W2:Y:S01]  /*228f0*/  LDL.LU R16, [R1+0xa88] ;  /* 0x000a880001107983 */ /* 0x000ea20000300800 */
[----:B------:R-:W-:Y:S01]  /*22900*/  SEL R2, RZ, 0x4, !P3 ;  /* 0x00000004ff027807 */ /* 0x000fe20005800000 */
[----:B-1----:R-:W-:Y:S02]  /*22910*/  HMMA.1688.F32.TF32 R24, R240, R222, R208 ;  /* 0x000000def018723c */ /* 0x002fe400000810d0 */
[----:B------:R-:W2:Y:S01]  /*22920*/  LDL.LU R20, [R1+0xa8c] ;  /* 0x000a8c0001147983 */ /* 0x000ea20000300800 */
[----:B------:R-:W-:Y:S02]  /*22930*/  ISETP.NE.U32.AND P6, PT, R4, RZ, PT ;  /* 0x000000ff0400720c */ /* 0x000fe40003fc5070 */
[----:B------:R-:W-:Y:S01]  /*22940*/  SEL R4, RZ, 0x4, !P0 ;  /* 0x00000004ff047807 */ /* 0x000fe20004000000 */
[----:B------:R-:W2:Y:S01]  /*22950*/  LDL.LU R10, [R1+0xa90] ;  /* 0x000a9000010a7983 */ /* 0x000ea20000300800 */
[----:B------:R-:W-:-:S02]  /*22960*/  SEL R2, R2, RZ, !P5 ;  /* 0x000000ff02027207 */ /* 0x000fc40006800000 */
[----:B------:R-:W-:Y:S01]  /*22970*/  SEL R4, R4, RZ, !P5 ;  /* 0x000000ff04047207 */ /* 0x000fe20006800000 */
[----:B------:R-:W2:Y:S01]  /*22980*/  LDL.LU R15, [R1+0xac4] ;  /* 0x000ac400010f7983 */ /* 0x000ea20000300800 */
[----:B------:R-:W-:Y:S02]  /*22990*/  ISETP.NE.U32.AND P3, PT, R2, RZ, PT ;  /* 0x000000ff0200720c */ /* 0x000fe40003f65070 */
[----:B------:R-:W-:Y:S01]  /*229a0*/  SEL R2, RZ, 0x4, !P2 ;  /* 0x00000004ff027807 */ /* 0x000fe20005000000 */
[----:B------:R-:W2:Y:S01]  /*229b0*/  LDL.LU R11, [R1+0xac8] ;  /* 0x000ac800010b7983 */ /* 0x000ea20000300800 */
[----:B------:R-:W-:Y:S02]  /*229c0*/  ISETP.NE.U32.AND P0, PT, R4, RZ, PT ;  /* 0x000000ff0400720c */ /* 0x000fe40003f05070 */
[----:B------:R-:W-:Y:S02]  /*229d0*/  SEL R4, RZ, 0x4, !P1 ;  /* 0x00000004ff047807 */ /* 0x000fe40004800000 */
[----:B----4-:R-:W-:-:S04]  /*229e0*/  IADD3 R12, P2, R12, UR15, RZ ;  /* 0x0000000f0c0c7c10 */ /* 0x010fc8000ff5e0ff */
[----:B---3--:R-:W-:Y:S02]  /*229f0*/  IADD3.X R13, R13, UR9, RZ, P2, !PT ;  /* 0x000000090d0d7c10 */ /* 0x008fe400097fe4ff */
[----:B--2---:R-:W-:Y:S01]  /*22a00*/  IADD3 R7, P1, R7, UR15, RZ ;  /* 0x0000000f07077c10 */ /* 0x004fe2000ff3e0ff */
[----:B------:R-:W-:Y:S03]  /*22a10*/  STL [R1+0xa48], R12 ;  /* 0x000a480c01007387 */ /* 0x000fe60000100800 */
[----:B------:R-:W-:Y:S01]  /*22a20*/  IADD3.X R9, R9, UR9, RZ, P1, !PT ;  /* 0x0000000909097c10 */ /* 0x000fe20008ffe4ff */
[----:B------:R-:W-:Y:S04]  /*22a30*/  STL [R1+0xa50], R7 ;  /* 0x000a500701007387 */ /* 0x000fe80000100800 */
[----:B------:R-:W-:Y:S04]  /*22a40*/  STL [R1+0xa44], R13 ;  /* 0x000a440d01007387 */ /* 0x000fe80000100800 */
[----:B------:R-:W2:Y:S04]  /*22a50*/  LDL.LU R14, [R1+0xacc] ;  /* 0x000acc00010e7983 */ /* 0x000ea80000300800 */
[----:B------:R-:W-:Y:S04]  /*22a60*/  STL [R1+0xa4c], R9 ;  /* 0x000a4c0901007387 */ /* 0x000fe80000100800 */
[----:B------:R-:W-:Y:S04]  /*22a70*/  STL.64 [R1+0x520], R24 ;  /* 0x0005201801007387 */ /* 0x000fe80000100a00 */
[----:B------:R1:W-:Y:S04]  /*22a80*/  STL.64 [R1+0x528], R26 ;  /* 0x0005281a01007387 */ /* 0x0003e80000100a00 */
[----:B------:R-:W3:Y:S01]  /*22a90*/  LDL.LU R6, [R1+0xad0] ;  /* 0x000ad00001067983 */ /* 0x000ee20000300800 */
[----:B------:R-:W-:Y:S01]  /*22aa0*/  IMAD.MOV.U32 R214, RZ, RZ, R17 ;  /* 0x000000ffffd67224 */ /* 0x000fe200078e0011 */
[----:B------:R-:W-:-:S02]  /*22ab0*/  SEL R2, R2, RZ, !P5 ;  /* 0x000000ff02027207 */ /* 0x000fc40006800000 */
[----:B------:R-:W-:Y:S01]  /*22ac0*/  SEL R4, R4, RZ, !P5 ;  /* 0x000000ff04047207 */ /* 0x000fe20006800000 */
[----:B------:R-:W4:Y:S03]  /*22ad0*/  LDL.LU R18, [R1+0xb08] ;  /* 0x000b080001127983 */ /* 0x000f260000300800 */
[----:B-1----:R-:W-:Y:S01]  /*22ae0*/  HMMA.1688.F32.TF32 R24, R240, R218, R212 ;  /* 0x000000daf018723c */ /* 0x002fe200000810d4 */
[----:B------:R-:W-:Y:S01]  /*22af0*/  ISETP.NE.U32.AND P1, PT, R2, RZ, PT ;  /* 0x000000ff0200720c */ /* 0x000fe20003f25070 */
[----:B------:R-:W-:Y:S01]  /*22b00*/  IMAD.MOV.U32 R5, RZ, RZ, R13 ;  /* 0x000000ffff057224 */ /* 0x000fe200078e000d */
[----:B------:R-:W-:Y:S01]  /*22b10*/  ISETP.NE.U32.AND P2, PT, R4, RZ, PT ;  /* 0x000000ff0400720c */ /* 0x000fe20003f45070 */
[----:B------:R-:W-:Y:S01]  /*22b20*/  IMAD.MOV.U32 R4, RZ, RZ, R12 ;  /* 0x000000ffff047224 */ /* 0x000fe200078e000c */
[----:B------:R-:W-:Y:S01]  /*22b30*/  SEL R2, RZ, 0x4, P4 ;  /* 0x00000004ff027807 */ /* 0x000fe20002000000 */
[----:B------:R-:W2:Y:S03]  /*22b40*/  LDL.LU R13, [R1+0xb10] ;  /* 0x000b1000010d7983 */ /* 0x000ea60000300800 */
[----:B------:R-:W-:Y:S01]  /*22b50*/  SEL R2, R2, RZ, !P5 ;  /* 0x000000ff02027207 */ /* 0x000fe20006800000 */
[----:B------:R-:W2:Y:S01]  /*22b60*/  LDL.LU R19, [R1+0xb04] ;  /* 0x000b040001137983 */ /* 0x000ea20000300800 */
[----:B------:R-:W-:-:S03]  /*22b70*/  IADD3 R16, P4, R16, UR15, RZ ;  /* 0x0000000f10107c10 */ /* 0x000fc6000ff9e0ff */
[----:B------:R1:W-:Y:S01]  /*22b80*/  LDGSTS.E [R3+0x11e00], desc[UR12][R4.64], P6 ;  /* 0x11e0000004037fae */ /* 0x0003e2000b12184c */
[----:B------:R-:W-:-:S03]  /*22b90*/  IADD3.X R21, R21, UR9, RZ, P4, !PT ;  /* 0x0000000915157c10 */ /* 0x000fc6000a7fe4ff */
[----:B------:R-:W2:Y:S01]  /*22ba0*/  LDL.LU R17, [R1+0xb0c] ;  /* 0x000b0c0001117983 */ /* 0x000ea20000300800 */
[----:B------:R-:W-:-:S03]  /*22bb0*/  IADD3 R10, P5, R10, UR15, RZ ;  /* 0x0000000f0a0a7c10 */ /* 0x000fc6000ffbe0ff */
[----:B------:R1:W-:Y:S02]  /*22bc0*/  STL [R1+0xa88], R16 ;  /* 0x000a881001007387 */ /* 0x0003e40000100800 */
[----:B-1----:R-:W-:Y:S01]  /*22bd0*/  MOV R5, R9 ;  /* 0x0000000900057202 */ /* 0x002fe20000000f00 */
[----:B------:R-:W-:Y:S01]  /*22be0*/  IMAD.MOV.U32 R4, RZ, RZ, R7 ;  /* 0x000000ffff047224 */ /* 0x000fe200078e0007 */
[----:B------:R-:W2:Y:S04]  /*22bf0*/  LDL.LU R9, [R1+0xb48] ;  /* 0x000b480001097983 */ /* 0x000ea80000300800 */
[----:B------:R-:W2:Y:S01]  /*22c00*/  LDL.LU R7, [R1+0xb50] ;  /* 0x000b500001077983 */ /* 0x000ea20000300800 */
[----:B------:R-:W-:-:S03]  /*22c10*/  ISETP.NE.U32.AND P4, PT, R2, RZ, PT ;  /* 0x000000ff0200720c */ /* 0x000fc60003f85070 */
[----:B------:R1:W-:Y:S04]  /*22c20*/  STL [R1+0xa90], R10 ;  /* 0x000a900a01007387 */ /* 0x0003e80000100800 */
[----:B------:R-:W-:Y:S04]  /*22c30*/  STL [R1+0xa84], R21 ;  /* 0x000a841501007387 */ /* 0x000fe80000100800 */
[----:B------:R-:W-:Y:S04]  /*22c40*/  STL.64 [R1+0x4d0], R24 ;  /* 0x0004d01801007387 */ /* 0x000fe80000100a00 */
[----:B------:R-:W-:Y:S04]  /*22c50*/  STL.64 [R1+0x4d8], R26 ;  /* 0x0004d81a01007387 */ /* 0x000fe80000100a00 */
[----:B------:R-:W2:Y:S04]  /*22c60*/  LDL.LU R2, [R1+0xb44] ;  /* 0x000b440001027983 */ /* 0x000ea80000300800 */
[----:B------:R1:W-:Y:S04]  /*22c70*/  LDGSTS.E [R3+0x11f00], desc[UR12][R4.64], P6 ;  /* 0x11f0000004037fae */ /* 0x0003e8000b12184c */
[----:B------:R-:W2:Y:S01]  /*22c80*/  LDL.LU R12, [R1+0xf50] ;  /* 0x000f5000010c7983 */ /* 0x000ea20000300800 */
[----:B------:R-:W-:Y:S01]  /*22c90*/  IADD3.X R20, R20, UR9, RZ, P5, !PT ;  /* 0x0000000914147c10 */ /* 0x000fe2000affe4ff */
[----:B-1----:R-:W-:-:S02]  /*22ca0*/  IMAD.MOV.U32 R4, RZ, RZ, R16 ;  /* 0x000000ffff047224 */ /* 0x002fc400078e0010 */
[----:B------:R-:W2:Y:S01]  /*22cb0*/  LDL.LU R16, [R1+0xb4c] ;  /* 0x000b4c0001107983 */ /* 0x000ea20000300800 */
[----:B------:R-:W-:Y:S01]  /*22cc0*/  IMAD.MOV.U32 R5, RZ, RZ, R21 ;  /* 0x000000ffff057224 */ /* 0x000fe200078e0015 */
[----:B------:R-:W-:-:S04]  /*22cd0*/  IADD3 R11, P6, R11, UR15, RZ ;  /* 0x0000000f0b0b7c10 */ /* 0x000fc8000ffde0ff */
[----:B------:R1:W-:Y:S01]  /*22ce0*/  LDGSTS.E [R3+0x12600], desc[UR12][R4.64], P0 ;  /* 0x1260000004037fae */ /* 0x0003e2000812184c */
[----:B------:R-:W-:-:S03]  /*22cf0*/  IADD3.X R15, R15, UR9, RZ, P6, !PT ;  /* 0x000000090f0f7c10 */ /* 0x000fc6000b7fe4ff */
[----:B------:R-:W-:Y:S04]  /*22d00*/  STL [R1+0xac8], R11 ;  /* 0x000ac80b01007387 */ /* 0x000fe80000100800 */
[----:B------:R-:W-:Y:S01]  /*22d10*/  STL [R1+0xa8c], R20 ;  /* 0x000a8c1401007387 */ /* 0x000fe20000100800 */
[----:B-1----:R-:W-:Y:S02]  /*22d20*/  IMAD.MOV.U32 R4, RZ, RZ, R10 ;  /* 0x000000ffff047224 */ /* 0x002fe400078e000a */
[----:B------:R-:W-:Y:S01]  /*22d30*/  IMAD.MOV.U32 R5, RZ, RZ, R20 ;  /* 0x000000ffff057224 */ /* 0x000fe200078e0014 */
[----:B------:R-:W2:Y:S04]  /*22d40*/  LDL.LU R10, [R1+0xf4c] ;  /* 0x000f4c00010a7983 */ /* 0x000ea80000300800 */
[----:B------:R1:W-:Y:S02]  /*22d50*/  LDGSTS.E [R3+0x12700], desc[UR12][R4.64], P0 ;  /* 0x1270000004037fae */ /* 0x0003e4000812184c */
[----:B-1----:R-:W-:Y:S01]  /*22d60*/  IMAD.MOV.U32 R5, RZ, RZ, R15 ;  /* 0x000000ffff057224 */ /* 0x002fe200078e000f */
[----:B---3--:R-:W-:-:S05]  /*22d70*/  IADD3 R6, P5, R6, UR15, RZ ;  /* 0x0000000f06067c10 */ /* 0x008fca000ffbe0ff */
[----:B------:R-:W-:Y:S04]  /*22d80*/  STL [R1+0xad0], R6 ;  /* 0x000ad00601007387 */ /* 0x000fe80000100800 */
[----:B------:R1:W-:Y:S04]  /*22d90*/  STL [R1+0xac4], R15 ;  /* 0x000ac40f01007387 */ /* 0x0003e80000100800 */
[----:B-1----:R-:W3:Y:S01]  /*22da0*/  LDL.LU R15, [R1+0xf48] ;  /* 0x000f4800010f7983 */ /* 0x002ee20000300800 */
[----:B------:R-:W-:Y:S01]  /*22db0*/  IMAD.MOV.U32 R4, RZ, RZ, R11 ;  /* 0x000000ffff047224 */ /* 0x000fe200078e000b */
[----:B----4-:R-:W-:Y:S01]  /*22dc0*/  IADD3 R18, P0, R18, UR15, RZ ;  /* 0x0000000f12127c10 */ /* 0x010fe2000ff1e0ff */
[----:B------:R-:W1:Y:S01]  /*22dd0*/  S2R R41, SR_TID.X ;  /* 0x0000000000297919 */ /* 0x000e620000002100 */
[----:B--2---:R-:W-:-:S02]  /*22de0*/  IADD3.X R14, R14, UR9, RZ, P5, !PT ;  /* 0x000000090e0e7c10 */ /* 0x004fc4000affe4ff */
[----:B------:R-:W-:Y:S01]  /*22df0*/  IADD3 R13, P5, R13, UR15, RZ ;  /* 0x0000000f0d0d7c10 */ /* 0x000fe2000ffbe0ff */
[----:B------:R2:W-:Y:S01]  /*22e00*/  LDGSTS.E [R3+0x12e00], desc[UR12][R4.64], P3 ;  /* 0x12e0000004037fae */ /* 0x0005e2000992184c */
[----:B------:R-:W-:-:S03]  /*22e10*/  IADD3.X R19, R19, UR9, RZ, P0, !PT ;  /* 0x0000000913137c10 */ /* 0x000fc600087fe4ff */
[----:B------:R-:W-:Y:S04]  /*22e20*/  STL [R1+0xb08], R18 ;  /* 0x000b081201007387 */ /* 0x000fe80000100800 */
[----:B------:R4:W-:Y:S01]  /*22e30*/  STL [R1+0xacc], R14 ;  /* 0x000acc0e01007387 */ /* 0x0009e20000100800 */
[----:B--2---:R-:W-:Y:S01]  /*22e40*/  MOV R4, R6 ;  /* 0x0000000600047202 */ /* 0x004fe20000000f00 */
[----:B------:R-:W-:Y:S02]  /*22e50*/  IMAD.MOV.U32 R5, RZ, RZ, R14 ;  /* 0x000000ffff057224 */ /* 0x000fe400078e000e */
[----:B------:R-:W2:Y:S04]  /*22e60*/  LDL.LU R11, [R1+0xf44] ;  /* 0x000f4400010b7983 */ /* 0x000ea80000300800 */
[----:B----4-:R-:W4:Y:S01]  /*22e70*/  LDL.LU R14, [R1+0xf40] ;  /* 0x000f4000010e7983 */ /* 0x010f220000300800 */
[----:B------:R-:W-:-:S03]  /*22e80*/  IADD3 R9, P0, R9, UR15, RZ ;  /* 0x0000000f09097c10 */ /* 0x000fc6000ff1e0ff */
[----:B------:R-:W-:Y:S01]  /*22e90*/  STL [R1+0xb10], R13 ;  /* 0x000b100d01007387 */ /* 0x000fe20000100800 */
[----:B------:R-:W-:-:S03]  /*22ea0*/  IADD3.X R17, R17, UR9, RZ, P5, !PT ;  /* 0x0000000911117c10 */ /* 0x000fc6000affe4ff */
[----:B------:R1:W-:Y:S04]  /*22eb0*/  STL [R1+0xb04], R19 ;  /* 0x000b041301007387 */ /* 0x0003e80000100800 */
[----:B------:R1:W-:Y:S04]  /*22ec0*/  LDGSTS.E [R3+0x12f00], desc[UR12][R4.64], P3 ;  /* 0x12f0000004037fae */ /* 0x0003e8000992184c */
[----:B------:R-:W4:Y:S01]  /*22ed0*/  LDL.LU R6, [R1+0xf3c] ;  /* 0x000f3c0001067983 */ /* 0x000f220000300800 */
[----:B------:R-:W-:Y:S02]  /*22ee0*/  IADD3 R7, P3, R7, UR15, RZ ;  /* 0x0000000f07077c10 */ /* 0x000fe4000ff7e0ff */
[----:B------:R-:W-:Y:S01]  /*22ef0*/  IADD3.X R2, R2, UR9, RZ, P0, !PT ;  /* 0x0000000902027c10 */ /* 0x000fe200087fe4ff */
[----:B-1----:R-:W-:-:S02]  /*22f00*/  IMAD.MOV.U32 R4, RZ, RZ, R18 ;  /* 0x000000ffff047224 */ /* 0x002fc400078e0012 */
[----:B------:R-:W4:Y:S01]  /*22f10*/  LDL.LU R18, [R1+0xf38] ;  /* 0x000f380001127983 */ /* 0x000f220000300800 */
[----:B------:R-:W-:Y:S01]  /*22f20*/  IMAD.MOV.U32 R5, RZ, RZ, R19 ;  /* 0x000000ffff057224 */ /* 0x000fe200078e0013 */
[----:B------:R-:W-:Y:S02]  /*22f30*/  IADD3 R12, P0, R12, UR14, RZ ;  /* 0x0000000e0c0c7c10 */ /* 0x000fe4000ff1e0ff */
[----:B------:R-:W-:Y:S04]  /*22f40*/  STL [R1+0xb48], R9 ;  /* 0x000b480901007387 */ /* 0x000fe80000100800 */
[----:B------:R1:W-:Y:S01]  /*22f50*/  STL [R1+0xb0c], R17 ;  /* 0x000b0c1101007387 */ /* 0x0003e20000100800 */
[----:B------:R-:W-:-:S03]  /*22f60*/  IADD3.X R16, R16, UR9, RZ, P3, !PT ;  /* 0x0000000910107c10 */ /* 0x000fc60009ffe4ff */
[----:B------:R1:W-:Y:S04]  /*22f70*/  LDGSTS.E [R3+0x13600], desc[UR12][R4.64], P2 ;  /* 0x1360000004037fae */ /* 0x0003e8000912184c */
[----:B------:R-:W4:Y:S04]  /*22f80*/  LDL.LU R19, [R1+0xf30] ;  /* 0x000f300001137983 */ /* 0x000f280000300800 */
[----:B------:R-:W-:Y:S01]  /*22f90*/  STL [R1+0xb50], R7 ;  /* 0x000b500701007387 */ /* 0x000fe20000100800 */
[----:B-1----:R-:W-:Y:S02]  /*22fa0*/  IMAD.MOV.U32 R4, RZ, RZ, R13 ;  /* 0x000000ffff047224 */ /* 0x002fe400078e000d */
[----:B------:R-:W-:Y:S01]  /*22fb0*/  IMAD.MOV.U32 R5, RZ, RZ, R17 ;  /* 0x000000ffff057224 */ /* 0x000fe200078e0011 */
[----:B------:R1:W-:Y:S04]  /*22fc0*/  STL [R1+0xb44], R2 ;  /* 0x000b440201007387 */ /* 0x0003e80000100800 */
[----:B------:R-:W4:Y:S04]  /*22fd0*/  LDL.LU R13, [R1+0xf34] ;  /* 0x000f3400010d7983 */ /* 0x000f280000300800 */
[----:B------:R-:W4:Y:S04]  /*22fe0*/  LDL.LU R17, [R1+0xf28] ;  /* 0x000f280001117983 */ /* 0x000f280000300800 */
[----:B------:R1:W-:Y:S04]  /*22ff0*/  LDGSTS.E [R3+0x13700], desc[UR12][R4.64], P2 ;  /* 0x1370000004037fae */ /* 0x0003e8000912184c */
[----:B------:R-:W-:Y:S04]  /*23000*/  STL [R1+0xf50], R12 ;  /* 0x000f500c01007387 */ /* 0x000fe80000100800 */
[----:B------:R1:W-:Y:S02]  /*23010*/  STL [R1+0xb4c], R16 ;  /* 0x000b4c1001007387 */ /* 0x0003e40000100800 */
[----:B-1----:R-:W-:Y:S01]  /*23020*/  IMAD.MOV.U32 R4, RZ, RZ, R9 ;  /* 0x000000ffff047224 */ /* 0x002fe200078e0009 */
[----:B------:R-:W-:Y:S01]  /*23030*/  MOV R5, R2 ;  /* 0x0000000200057202 */ /* 0x000fe20000000f00 */
[----:B------:R-:W4:Y:S01]  /*23040*/  LDL.LU R9, [R1+0xf2c] ;  /* 0x000f2c0001097983 */ /* 0x000f220000300800 */
[----:B------:R-:W-:-:S03]  /*23050*/  LOP3.LUT R44, R41, 0x1f, RZ, 0xc0, !PT ;  /* 0x0000001f292c7812 */ /* 0x000fc600078ec0ff */
[----:B------:R1:W-:Y:S01]  /*23060*/  LDGSTS.E [R3+0x13e00], desc[UR12][R4.64], P1 ;  /* 0x13e0000004037fae */ /* 0x0003e2000892184c */
[----:B------:R-:W-:Y:S01]  /*23070*/  IADD3 R10, P2, R10, UR14, RZ ;  /* 0x0000000e0a0a7c10 */ /* 0x000fe2000ff5e0ff */
[----:B------:R-:W-:Y:S02]  /*23080*/  ULEA UR6, UR8, UR7, 0xf ;  /* 0x0000000708067291 */ /* 0x000fe4000f8e783f */
[----:B------:R-:W4:Y:S01]  /*23090*/  LDL.LU R2, [R1+0xf24] ;  /* 0x000f240001027983 */ /* 0x000f220000300800 */
[----:B-1----:R-:W-:Y:S01]  /*230a0*/  IMAD.MOV.U32 R5, RZ, RZ, R16 ;  /* 0x000000ffff057224 */ /* 0x002fe200078e0010 */
[----:B------:R-:W-:Y:S01]  /*230b0*/  SHF.R.S32.HI R16, RZ, 0x5, R41 ;  /* 0x00000005ff107819 */ /* 0x000fe20000011429 */
[----:B------:R-:W-:Y:S02]  /*230c0*/  IMAD.MOV.U32 R4, RZ, RZ, R7 ;  /* 0x000000ffff047224 */ /* 0x000fe400078e0007 */
[----:B------:R-:W-:Y:S01]  /*230d0*/  IMAD.SHL.U32 R7, R44, 0x4, RZ ;  /* 0x000000042c077824 */ /* 0x000fe200078e00ff */
[----:B------:R-:W-:Y:S01]  /*230e0*/  SGXT R16, R16, 0x1 ;  /* 0x000000011010781a */ /* 0x000fe20000000200 */
[----:B------:R-:W-:Y:S03]  /*230f0*/  STL [R1+0xf4c], R10 ;  /* 0x000f4c0a01007387 */ /* 0x000fe60000100800 */
[----:B------:R-:W-:Y:S01]  /*23100*/  LOP3.LUT R7, R7, 0x90, R16, 0x78, !PT ;  /* 0x0000009007077812 */ /* 0x000fe200078e7810 */
[----:B------:R1:W-:Y:S04]  /*23110*/  LDGSTS.E [R3+0x13f00], desc[UR12][R4.64], P1 ;  /* 0x13f0000004037fae */ /* 0x0003e8000892184c */
[----:B------:R-:W0:Y:S01]  /*23120*/  LDGDEPBAR ;  /* 0x00000000000079af */ /* 0x000e220000000000 */
[----:B-1----:R-:W-:Y:S01]  /*23130*/  VIADD R3, R7, UR6 ;  /* 0x0000000607037c36 */ /* 0x002fe20008000000 */
[----:B---3--:R-:W-:-:S05]  /*23140*/  IADD3.X R15, R15, UR10, RZ, P0, !PT ;  /* 0x0000000a0f0f7c10 */ /* 0x008fca00087fe4ff */
[----:B------:R1:W-:Y:S04]  /*23150*/  STL [R1+0xf48], R15 ;  /* 0x000f480f01007387 */ /* 0x0003e80000100800 */
[----:B------:R-:W3:Y:S04]  /*23160*/  LDL.LU R16, [R1+0xf20] ;  /* 0x000f200001107983 */ /* 0x000ee80000300800 */
[----:B------:R-:W3:Y:S04]  /*23170*/  LDL.LU R7, [R1+0xf1c] ;  /* 0x000f1c0001077983 */ /* 0x000ee80000300800 */
[----:B------:R-:W3:Y:S01]  /*23180*/  LDL.LU R20, [R1+0xf18] ;  /* 0x000f180001147983 */ /* 0x000ee20000300800 */
[----:B------:R-:W-:Y:S01]  /*23190*/  IMAD.MOV.U32 R4, RZ, RZ, R12 ;  /* 0x000000ffff047224 */ /* 0x000fe200078e000c */
[----:B--2---:R-:W-:Y:S01]  /*231a0*/  IADD3 R11, P0, R11, UR14, RZ ;  /* 0x0000000e0b0b7c10 */ /* 0x004fe2000ff1e0ff */
[----:B------:R-:W-:Y:S01]  /*231b0*/  IMAD.MOV.U32 R5, RZ, RZ, R15 ;  /* 0x000000ffff057224 */ /* 0x000fe200078e000f */
[----:B----4-:R-:W-:-:S03]  /*231c0*/  IADD3.X R14, R14, UR10, RZ, P2, !PT ;  /* 0x0000000a0e0e7c10 */ /* 0x010fc600097fe4ff */
[----:B------:R-:W-:Y:S04]  /*231d0*/  STL [R1+0xf44], R11 ;  /* 0x000f440b01007387 */ /* 0x000fe80000100800 */
[----:B------:R2:W-:Y:S04]  /*231e0*/  STL [R1+0xf40], R14 ;  /* 0x000f400e01007387 */ /* 0x0005e80000100800 */
[----:B------:R-:W4:Y:S04]  /*231f0*/  LDL.LU R12, [R1+0xf14] ;  /* 0x000f1400010c7983 */ /* 0x000f280000300800 */
[----:B-1----:R-:W4:Y:S01]  /*23200*/  LDL.LU R15, [R1+0xf10] ;  /* 0x000f1000010f7983 */ /* 0x002f220000300800 */
[----:B------:R-:W-:-:S03]  /*23210*/  IADD3 R6, P1, R6, UR14, RZ ;  /* 0x0000000e06067c10 */ /* 0x000fc6000ff3e0ff */
[----:B------:R1:W-:Y:S04]  /*23220*/  LDGSTS.E [R3], desc[UR12][R4.64], P4 ;  /* 0x0000000004037fae */ /* 0x0003e8000a12184c */
[----:B------:R-:W-:Y:S01]  /*23230*/  STL [R1+0xf3c], R6 ;  /* 0x000f3c0601007387 */ /* 0x000fe20000100800 */
[----:B------:R-:W-:Y:S02]  /*23240*/  IADD3.X R18, R18, UR10, RZ, P0, !PT ;  /* 0x0000000a12127c10 */ /* 0x000fe400087fe4ff */
[----:B-1----:R-:W-:Y:S01]  /*23250*/  MOV R4, R10 ;  /* 0x0000000a00047202 */ /* 0x002fe20000000f00 */
[----:B------:R-:W-:Y:S02]  /*23260*/  IMAD.MOV.U32 R5, RZ, RZ, R14 ;  /* 0x000000ffff057224 */ /* 0x000fe400078e000e */
[----:B------:R1:W-:Y:S04]  /*23270*/  STL [R1+0xf38], R18 ;  /* 0x000f381201007387 */ /* 0x0003e80000100800 */
[----:B--2---:R-:W2:Y:S04]  /*23280*/  LDL.LU R14, [R1+0xf08] ;  /* 0x000f0800010e7983 */ /* 0x004ea80000300800 */
[----:B------:R-:W2:Y:S01]  /*23290*/  LDL.LU R10, [R1+0xf0c] ;  /* 0x000f0c00010a7983 */ /* 0x000ea20000300800 */
[----:B------:R-:W-:-:S03]  /*232a0*/  IADD3.X R19, R19, UR10, RZ, P1, !PT ;  /* 0x0000000a13137c10 */ /* 0x000fc60008ffe4ff */
[----:B------:R1:W-:Y:S02]  /*232b0*/  LDGSTS.E [R3+0x400], desc[UR12][R4.64], P4 ;  /* 0x0040000004037fae */ /* 0x0003e4000a12184c */
[----:B-1----:R-:W-:Y:S01]  /*232c0*/  IMAD.MOV.U32 R4, RZ, RZ, R11 ;  /* 0x000000ffff047224 */ /* 0x002fe200078e000b */
[----:B------:R-:W-:Y:S01]  /*232d0*/  IADD3 R13, P0, R13, UR14, RZ ;  /* 0x0000000e0d0d7c10 */ /* 0x000fe2000ff1e0ff */
[----:B------:R-:W-:Y:S02]  /*232e0*/  IMAD.MOV.U32 R5, RZ, RZ, R18 ;  /* 0x000000ffff057224 */ /* 0x000fe400078e0012 */
[----:B------:R-:W2:Y:S01]  /*232f0*/  LDL.LU R18, [R1+0xf00] ;  /* 0x000f000001127983 */ /* 0x000ea20000300800 */
[----:B------:R-:W-:-:S03]  /*23300*/  IADD3.X R17, R17, UR10, RZ, P0, !PT ;  /* 0x0000000a11117c10 */ /* 0x000fc600087fe4ff */
[----:B------:R-:W-:Y:S04]  /*23310*/  STL [R1+0xf34], R13 ;  /* 0x000f340d01007387 */ /* 0x000fe80000100800 */
[----:B------:R1:W-:Y:S04]  /*23320*/  STL [R1+0xf30], R19 ;  /* 0x000f301301007387 */ /* 0x0003e80000100800 */
[----:B------:R1:W-:Y:S04]  /*23330*/  LDGSTS.E [R3+0x800], desc[UR12][R4.64], P4 ;  /* 0x0080000004037fae */ /* 0x0003e8000a12184c */
[----:B------:R-:W2:Y:S01]  /*23340*/  LDL.LU R11, [R1+0xf04] ;  /* 0x000f0400010b7983 */ /* 0x000ea20000300800 */
[----:B------:R-:W-:Y:S01]  /*23350*/  IADD3 R9, P1, R9, UR14, RZ ;  /* 0x0000000e09097c10 */ /* 0x000fe2000ff3e0ff */
[----:B-1----:R-:W-:-:S02]  /*23360*/  IMAD.MOV.U32 R5, RZ, RZ, R19 ;  /* 0x000000ffff057224 */ /* 0x002fc400078e0013 */
[----:B------:R-:W2:Y:S01]  /*23370*/  LDL.LU R19, [R1+0xef8] ;  /* 0x000ef80001137983 */ /* 0x000ea20000300800 */
[----:B------:R-:W-:-:S03]  /*23380*/  IMAD.MOV.U32 R4, RZ, RZ, R6 ;  /* 0x000000ffff047224 */ /* 0x000fc600078e0006 */
[----:B------:R-:W-:Y:S04]  /*23390*/  STL [R1+0xf2c], R9 ;  /* 0x000f2c0901007387 */ /* 0x000fe80000100800 */
[----:B------:R1:W-:Y:S04]  /*233a0*/  STL [R1+0xf28], R17 ;  /* 0x000f281101007387 */ /* 0x0003e80000100800 */
[----:B------:R-:W2:Y:S01]  /*233b0*/  LDL.LU R6, [R1+0xefc] ;  /* 0x000efc0001067983 */ /* 0x000ea20000300800 */
[----:B------:R-:W-:-:S03]  /*233c0*/  IADD3 R2, P0, R2, UR14, RZ ;  /* 0x0000000e02027c10 */ /* 0x000fc6000ff1e0ff */
[----:B------:R1:W-:Y:S02]  /*233d0*/  LDGSTS.E [R3+0xc00], desc[UR12][R4.64], P4 ;  /* 0x00c0000004037fae */ /* 0x0003e4000a12184c */
[----:B-1----:R-:W-:Y:S01]  /*233e0*/  IMAD.MOV.U32 R4, RZ, RZ, R13 ;  /* 0x000000ffff047224 */ /* 0x002fe200078e000d */
[----:B------:R-:W-:Y:S02]  /*233f0*/  MOV R5, R17 ;  /* 0x0000001100057202 */ /* 0x000fe40000000f00 */
[----:B------:R-:W2:Y:S04]  /*23400*/  LDL.LU R17, [R1+0xef0] ;  /* 0x000ef00001117983 */ /* 0x000ea80000300800 */
[----:B------:R-:W-:Y:S04]  /*23410*/  STL [R1+0xf24], R2 ;  /* 0x000f240201007387 */ /* 0x000fe80000100800 */
[----:B------:R1:W-:Y:S02]  /*23420*/  LDGSTS.E [R3+0x1000], desc[UR12][R4.64], P4 ;  /* 0x0100000004037fae */ /* 0x0003e4000a12184c */
[----:B-1----:R-:W-:Y:S01]  /*23430*/  IMAD.MOV.U32 R4, RZ, RZ, R9 ;  /* 0x000000ffff047224 */ /* 0x002fe200078e0009 */
[----:B---3--:R-:W-:-:S02]  /*23440*/  IADD3.X R16, R16, UR10, RZ, P1, !PT ;  /* 0x0000000a10107c10 */ /* 0x008fc40008ffe4ff */
[----:B------:R-:W-:-:S03]  /*23450*/  IADD3 R7, P1, R7, UR14, RZ ;  /* 0x0000000e07077c10 */ /* 0x000fc6000ff3e0ff */
[----:B------:R1:W-:Y:S01]  /*23460*/  STL [R1+0xf20], R16 ;  /* 0x000f201001007387 */ /* 0x0003e20000100800 */
[----:B------:R-:W-:Y:S01]  /*23470*/  IMAD.MOV.U32 R5, RZ, RZ, R16 ;  /* 0x000000ffff057224 */ /* 0x000fe200078e0010 */
[----:B------:R-:W-:Y:S02]  /*23480*/  IADD3.X R20, R20, UR10, RZ, P0, !PT ;  /* 0x0000000a14147c10 */ /* 0x000fe400087fe4ff */
[----:B------:R-:W3:Y:S04]  /*23490*/  LDL.LU R13, [R1+0xef4] ;  /* 0x000ef400010d7983 */ /* 0x000ee80000300800 */
[----:B------:R4:W-:Y:S04]  /*234a0*/  LDGSTS.E [R3+0x1400], desc[UR12][R4.64], P4 ;  /* 0x0140000004037fae */ /* 0x0009e8000a12184c */
[----:B-1----:R-:W3:Y:S04]  /*234b0*/  LDL.LU R16, [R1+0xee8] ;  /* 0x000ee80001107983 */ /* 0x002ee80000300800 */
[----:B------:R-:W-:Y:S04]  /*234c0*/  STL [R1+0xf1c], R7 ;  /* 0x000f1c0701007387 */ /* 0x000fe80000100800 */
[----:B------:R-:W-:Y:S04]  /*234d0*/  STL [R1+0xf18], R20 ;  /* 0x000f181401007387 */ /* 0x000fe80000100800 */
[----:B------:R-:W3:Y:S01]  /*234e0*/  LDL.LU R9, [R1+0xeec] ;  /* 0x000eec0001097983 */ /* 0x000ee20000300800 */
[----:B----4-:R-:W-:Y:S01]  /*234f0*/  IMAD.MOV.U32 R4, RZ, RZ, R2 ;  /* 0x000000ffff047224 */ /* 0x010fe200078e0002 */
[----:B------:R-:W-:Y:S01]  /*23500*/  IADD3.X R15, R15, UR10, RZ, P1, !PT ;  /* 0x0000000a0f0f7c10 */ /* 0x000fe20008ffe4ff */
[----:B------:R-:W-:Y:S01]  /*23510*/  IMAD.MOV.U32 R5, RZ, RZ, R20 ;  /* 0x000000ffff057224 */ /* 0x000fe200078e0014 */
[----:B------:R-:W-:Y:S01]  /*23520*/  IADD3 R12, P0, R12, UR14, RZ ;  /* 0x0000000e0c0c7c10 */ /* 0x000fe2000ff1e0ff */
[----:B------:R-:W4:Y:S04]  /*23530*/  LDL.LU R2, [R1+0xe64] ;  /* 0x000e640001027983 */ /* 0x000f280000300800 */
[----:B------:R1:W-:Y:S04]  /*23540*/  LDGSTS.E [R3+0x1800], desc[UR12][R4.64], P4 ;  /* 0x0180000004037fae */ /* 0x0003e8000a12184c */
[----:B------:R-:W-:Y:S04]  /*23550*/  STL [R1+0xf14], R12 ;  /* 0x000f140c01007387 */ /* 0x000fe80000100800 */
[----:B------:R2:W-:Y:S01]  /*23560*/  STL [R1+0xf10], R15 ;  /* 0x000f100f01007387 */ /* 0x0005e20000100800 */
[----:B-1----:R-:W-:Y:S01]  /*23570*/  IMAD.MOV.U32 R4, RZ, RZ, R7 ;  /* 0x000000ffff047224 */ /* 0x002fe200078e0007 */
[----:B--2---:R-:W-:Y:S01]  /*23580*/  IADD3.X R14, R14, UR10, RZ, P0, !PT ;  /* 0x0000000a0e0e7c10 */ /* 0x004fe200087fe4ff */
[----:B------:R-:W-:Y:S01]  /*23590*/  IMAD.MOV.U32 R5, RZ, RZ, R15 ;  /* 0x000000ffff057224 */ /* 0x000fe200078e000f */
[----:B------:R-:W-:Y:S01]  /*235a0*/  IADD3 R10, P1, R10, UR14, RZ ;  /* 0x0000000e0a0a7c10 */ /* 0x000fe2000ff3e0ff */
[----:B------:R-:W2:Y:S04]  /*235b0*/  LDL.LU R15, [R1+0xe5c] ;  /* 0x000e5c00010f7983 */ /* 0x000ea80000300800 */
[----:B------:R-:W-:Y:S04]  /*235c0*/  STL [R1+0xf0c], R10 ;  /* 0x000f0c0a01007387 */ /* 0x000fe80000100800 */
[----:B------:R1:W-:Y:S04]  /*235d0*/  STL [R1+0xf08], R14 ;  /* 0x000f080e01007387 */ /* 0x0003e80000100800 */
[----:B------:R1:W-:Y:S04]  /*235e0*/  LDGSTS.E [R3+0x1c00], desc[UR12][R4.64], P4 ;  /* 0x01c0000004037fae */ /* 0x0003e8000a12184c */
[----:B------:R-:W2:Y:S01]  /*235f0*/  LDL.LU R7, [R1+0xe6c] ;  /* 0x000e6c0001077983 */ /* 0x000ea20000300800 */
[----:B------:R-:W-:Y:S01]  /*23600*/  IADD3.X R18, R18, UR10, RZ, P1, !PT ;  /* 0x0000000a12127c10 */ /* 0x000fe20008ffe4ff */
[----:B-1----:R-:W-:-:S02]  /*23610*/  IMAD.MOV.U32 R5, RZ, RZ, R14 ;  /* 0x000000ffff057224 */ /* 0x002fc400078e000e */
[----:B------:R-:W2:Y:S01]  /*23620*/  LDL.LU R14, [R1+0xe60] ;  /* 0x000e6000010e7983 */ /* 0x000ea20000300800 */
[----:B------:R-:W-:-:S05]  /*23630*/  MOV R4, R12 ;  /* 0x0000000c00047202 */ /* 0x000fca0000000f00 */
[----:B------:R1:W-:Y:S01]  /*23640*/  LDGSTS.E [R3+0x2000], desc[UR12][R4.64], P4 ;  /* 0x0200000004037fae */ /* 0x0003e2000a12184c */
[----:B------:R-:W-:-:S05]  /*23650*/  IADD3 R11, P0, R11, UR14, RZ ;  /* 0x0000000e0b0b7c10 */ /* 0x000fca000ff1e0ff */
[----:B------:R-:W-:Y:S01]  /*23660*/  STL [R1+0xf04], R11 ;  /* 0x000f040b01007387 */ /* 0x000fe20000100800 */
[----:B-1----:R-:W-:-:S03]  /*23670*/  IMAD.MOV.U32 R5, RZ, RZ, R18 ;  /* 0x000000ffff057224 */ /* 0x002fc600078e0012 */
[----:B------:R1:W-:Y:S01]  /*23680*/  STL [R1+0xf00], R18 ;  /* 0x000f001201007387 */ /* 0x0003e20000100800 */
[----:B------:R-:W-:-:S03]  /*23690*/  IADD3.X R19, R19, UR10, RZ, P0, !PT ;  /* 0x0000000a13137c10 */ /* 0x000fc600087fe4ff */
[----:B------:R-:W2:Y:S01]  /*236a0*/  LDL.LU R12, [R1+0xe74] ;  /* 0x000e7400010c7983 */ /* 0x000ea20000300800 */
[----:B------:R-:W-:-:S03]  /*236b0*/  IMAD.MOV.U32 R4, RZ, RZ, R10 ;  /* 0x000000ffff047224 */ /* 0x000fc600078e000a */
[----:B-1----:R-:W2:Y:S01]  /*236c0*/  LDL.LU R18, [R1+0xe68] ;  /* 0x000e680001127983 */ /* 0x002ea20000300800 */
[----:B------:R-:W-:-:S03]  /*236d0*/  IADD3 R6, P1, R6, UR14, RZ ;  /* 0x0000000e06067c10 */ /* 0x000fc6000ff3e0ff */
[----:B------:R1:W-:Y:S04]  /*236e0*/  LDGSTS.E [R3+0x2400], desc[UR12][R4.64], P4 ;  /* 0x0240000004037fae */ /* 0x0003e8000a12184c */
[----:B------:R-:W-:Y:S04]  /*236f0*/  STL [R1+0xefc], R6 ;  /* 0x000efc0601007387 */ /* 0x000fe80000100800 */
[----:B------:R-:W-:Y:S04]  /*23700*/  STL [R1+0xef8], R19 ;  /* 0x000ef81301007387 */ /* 0x000fe80000100800 */
[----:B------:R-:W2:Y:S04]  /*23710*/  LDL.LU R10, [R1+0xe7c] ;  /* 0x000e7c00010a7983 */ /* 0x000ea80000300800 */
[----:B------:R-:W2:Y:S01]  /*23720*/  LDL.LU R20, [R1+0xe70] ;  /* 0x000e700001147983 */ /* 0x000ea20000300800 */
[----:B-1----:R-:W-:Y:S01]  /*23730*/  IMAD.MOV.U32 R4, RZ, RZ, R11 ;  /* 0x000000ffff047224 */ /* 0x002fe200078e000b */
[----:B------:R-:W-:Y:S01]  /*23740*/  IADD3.X R17, R17, UR10, RZ, P1, !PT ;  /* 0x0000000a11117c10 */ /* 0x000fe20008ffe4ff */
[----:B------:R-:W-:-:S05]  /*23750*/  IMAD.MOV.U32 R5, RZ, RZ, R19 ;  /* 0x000000ffff057224 */ /* 0x000fca00078e0013 */
[----:B------:R1:W-:Y:S02]  /*23760*/  LDGSTS.E [R3+0x2800], desc[UR12][R4.64], P4 ;  /* 0x0280000004037fae */ /* 0x0003e4000a12184c */
[----:B-1----:R-:W-:Y:S01]  /*23770*/  MOV R5, R17 ;  /* 0x0000001100057202 */ /* 0x002fe20000000f00 */
[----:B------:R-:W-:-:S05]  /*23780*/  IMAD.MOV.U32 R4, RZ, RZ, R6 ;  /* 0x000000ffff047224 */ /* 0x000fca00078e0006 */
[----:B------:R1:W-:Y:S01]  /*23790*/  LDGSTS.E [R3+0x2c00], desc[UR12][R4.64], P4 ;  /* 0x02c0000004037fae */ /* 0x0003e2000a12184c */
[----:B---3--:R-:W-:-:S05]  /*237a0*/  IADD3 R13, P0, R13, UR14, RZ ;  /* 0x0000000e0d0d7c10 */ /* 0x008fca000ff1e0ff */
[----:B------:R-:W-:Y:S01]  /*237b0*/  STL [R1+0xef4], R13 ;  /* 0x000ef40d01007387 */ /* 0x000fe20000100800 */
[----:B------:R-:W-:-:S03]  /*237c0*/  IADD3.X R16, R16, UR10, RZ, P0, !PT ;  /* 0x0000000a10107c10 */ /* 0x000fc600087fe4ff */
[----:B------:R3:W-:Y:S04]  /*237d0*/  STL [R1+0xef0], R17 ;  /* 0x000ef01101007387 */ /* 0x0007e80000100800 */
[----:B------:R-:W2:Y:S04]  /*237e0*/  LDL.LU R11, [R1+0xe84] ;  /* 0x000e8400010b7983 */ /* 0x000ea80000300800 */
[----:B---3--:R-:W3:Y:S01]  /*237f0*/  LDL.LU R17, [R1+0xe78] ;  /* 0x000e780001117983 */ /* 0x008ee20000300800 */
[----:B------:R-:W-:-:S05]  /*23800*/  IADD3 R9, P1, R9, UR14, RZ ;  /* 0x0000000e09097c10 */ /* 0x000fca000ff3e0ff */
[----:B------:R-:W-:Y:S04]  /*23810*/  STL [R1+0xeec], R9 ;  /* 0x000eec0901007387 */ /* 0x000fe80000100800 */
[----:B------:R1:W-:Y:S04]  /*23820*/  STL [R1+0xee8], R16 ;  /* 0x000ee81001007387 */ /* 0x0003e80000100800 */
[----:B------:R-:W3:Y:S04]  /*23830*/  LDL.LU R19, [R1+0xe80] ;  /* 0x000e800001137983 */ /* 0x000ee80000300800 */
[----:B------:R-:W3:Y:S01]  /*23840*/  LDL.LU R6, [R1+0xe8c] ;  /* 0x000e8c0001067983 */ /* 0x000ee20000300800 */
[----:B----4-:R-:W-:Y:S01]  /*23850*/  IADD3 R2, P0, R2, UR14, RZ ;  /* 0x0000000e02027c10 */ /* 0x010fe2000ff1e0ff */
[----:B-1----:R-:W-:-:S02]  /*23860*/  IMAD.MOV.U32 R4, RZ, RZ, R13 ;  /* 0x000000ffff047224 */ /* 0x002fc400078e000d */
[----:B------:R-:W-:Y:S02]  /*23870*/  IMAD.MOV.U32 R5, RZ, RZ, R16 ;  /* 0x000000ffff057224 */ /* 0x000fe400078e0010 */
[----:B------:R-:W4:Y:S01]  /*23880*/  LDL.LU R16, [R1+0xe88] ;  /* 0x000e880001107983 */ /* 0x000f220000300800 */
[----:B--2---:R-:W-:-:S03]  /*23890*/  IADD3.X R15, R15, UR10, RZ, P1, !PT ;  /* 0x0000000a0f0f7c10 */ /* 0x004fc60008ffe4ff */
[----:B------:R-:W-:Y:S04]  /*238a0*/  STL [R1+0xe64], R2 ;  /* 0x000e640201007387 */ /* 0x000fe80000100800 */
[----:B------:R1:W-:Y:S04]  /*238b0*/  STL [R1+0xe5c], R15 ;  /* 0x000e5c0f01007387 */ /* 0x0003e80000100800 */
[----:B------:R2:W-:Y:S04]  /*238c0*/  LDGSTS.E [R3+0x3000], desc[UR12][R4.64], P4 ;  /* 0x0300000004037fae */ /* 0x0005e8000a12184c */
[----:B------:R-:W4:Y:S01]  /*238d0*/  LDL.LU R13, [R1+0xe94] ;  /* 0x000e9400010d7983 */ /* 0x000f220000300800 */
[----:B------:R-:W-:Y:S01]  /*238e0*/  IADD3 R7, P1, R7, UR14, RZ ;  /* 0x0000000e07077c10 */ /* 0x000fe2000ff3e0ff */
[----:B--2---:R-:W-:-:S02]  /*238f0*/  IMAD.MOV.U32 R5, RZ, RZ, R15 ;  /* 0x000000ffff057224 */ /* 0x004fc400078e000f */
[----:B-1----:R-:W2:Y:S01]  /*23900*/  LDL.LU R15, [R1+0xe90] ;  /* 0x000e9000010f7983 */ /* 0x002ea20000300800 */
[----:B------:R-:W-:Y:S01]  /*23910*/  IADD3.X R14, R14, UR10, RZ, P0, !PT ;  /* 0x0000000a0e0e7c10 */ /* 0x000fe200087fe4ff */
[----:B------:R-:W-:Y:S02]  /*23920*/  IMAD.MOV.U32 R4, RZ, RZ, R9 ;  /* 0x000000ffff047224 */ /* 0x000fe400078e0009 */
[----:B------:R-:W-:Y:S04]  /*23930*/  STL [R1+0xe6c], R7 ;  /* 0x000e6c0701007387 */ /* 0x000fe80000100800 */
[----:B------:R1:W-:Y:S04]  /*23940*/  STL [R1+0xe60], R14 ;  /* 0x000e600e01007387 */ /* 0x0003e80000100800 */
[----:B------:R-:W2:Y:S04]  /*23950*/  LDL.LU R9, [R1+0xe9c] ;  /* 0x000e9c0001097983 */ /* 0x000ea80000300800 */
[----:B------:R1:W-:Y:S01]  /*23960*/  LDGSTS.E [R3+0x3400], desc[UR12][R4.64], P4 ;  /* 0x0340000004037fae */ /* 0x0003e2000a12184c */
[----:B------:R-:W-:Y:S01]  /*23970*/  IADD3 R12, P0, R12, UR14, RZ ;  /* 0x0000000e0c0c7c10 */ /* 0x000fe2000ff1e0ff */
[----:B-1----:R-:W-:-:S02]  /*23980*/  IMAD.MOV.U32 R4, RZ, RZ, R2 ;  /* 0x000000ffff047224 */ /* 0x002fc400078e0002 */
[----:B------:R-:W-:Y:S01]  /*23990*/  IMAD.MOV.U32 R5, RZ, RZ, R14 ;  /* 0x000000ffff057224 */ /* 0x000fe200078e000e */
[----:B------:R-:W-:Y:S01]  /*239a0*/  IADD3.X R18, R18, UR10, RZ, P1, !PT ;  /* 0x0000000a12127c10 */ /* 0x000fe20008ffe4ff */
[----:B------:R-:W2:Y:S04]  /*239b0*/  LDL.LU R14, [R1+0xe98] ;  /* 0x000e9800010e7983 */ /* 0x000ea80000300800 */
[----:B------:R-:W-:Y:S04]  /*239c0*/  STL [R1+0xe74], R12 ;  /* 0x000e740c01007387 */ /* 0x000fe80000100800 */
[----:B------:R1:W-:Y:S04]  /*239d0*/  STL [R1+0xe68], R18 ;  /* 0x000e681201007387 */ /* 0x0003e80000100800 */
[----:B------:R1:W-:Y:S01]  /*239e0*/  LDGSTS.E [R3+0x3800], desc[UR12][R4.64], P4 ;  /* 0x0380000004037fae */ /* 0x0003e2000a12184c */
[----:B------:R-:W-:-:S03]  /*239f0*/  IADD3 R10, P1, R10, UR14, RZ ;  /* 0x0000000e0a0a7c10 */ /* 0x000fc6000ff3e0ff */
[----:B------:R-:W2:Y:S01]  /*23a00*/  LDL.LU R2, [R1+0xea4] ;  /* 0x000ea40001027983 */ /* 0x000ea20000300800 */
[----:B------:R-:W-:Y:S01]  /*23a10*/  IADD3.X R20, R20, UR10, RZ, P0, !PT ;  /* 0x0000000a14147c10 */ /* 0x000fe200087fe4ff */
[----:B-1----:R-:W-:Y:S02]  /*23a20*/  IMAD.MOV.U32 R5, RZ, RZ, R18 ;  /* 0x000000ffff057224 */ /* 0x002fe400078e0012 */
[----:B------:R-:W2:Y:S01]  /*23a30*/  LDL.LU R18, [R1+0xea0] ;  /* 0x000ea00001127983 */ /* 0x000ea20000300800 */
[----:B------:R-:W-:-:S03]  /*23a40*/  MOV R4, R7 ;  /* 0x0000000700047202 */ /* 0x000fc60000000f00 */
[----:B------:R-:W-:Y:S04]  /*23a50*/  STL [R1+0xe7c], R10 ;  /* 0x000e7c0a01007387 */ /* 0x000fe80000100800 */
[----:B------:R-:W-:Y:S04]  /*23a60*/  STL [R1+0xe70], R20 ;  /* 0x000e701401007387 */ /* 0x000fe80000100800 */
[----:B------:R-:W2:Y:S04]  /*23a70*/  LDL.LU R7, [R1+0xeac] ;  /* 0x000eac0001077983 */ /* 0x000ea80000300800 */
[----:B------:R1:W-:Y:S02]  /*23a80*/  LDGSTS.E [R3+0x3c00], desc[UR12][R4.64], P4 ;  /* 0x03c0000004037fae */ /* 0x0003e4000a12184c */
[----:B-1----:R-:W-:-:S02]  /*23a90*/  IMAD.MOV.U32 R4, RZ, RZ, R12 ;  /* 0x000000ffff047224 */ /* 0x002fc400078e000c */
[----:B------:R-:W-:Y:S01]  /*23aa0*/  IMAD.MOV.U32 R5, RZ, RZ, R20 ;  /* 0x000000ffff057224 */ /* 0x000fe200078e0014 */
[----:B------:R-:W2:Y:S04]  /*23ab0*/  LDL.LU R12, [R1+0xeb4] ;  /* 0x000eb400010c7983 */ /* 0x000ea80000300800 */
[----:B------:R1:W-:Y:S02]  /*23ac0*/  LDGSTS.E [R3+0x4000], desc[UR12][R4.64], P4 ;  /* 0x0400000004037fae */ /* 0x0003e4000a12184c */
[----:B-1----:R-:W-:Y:S01]  /*23ad0*/  IMAD.MOV.U32 R4, RZ, RZ, R10 ;  /* 0x000000ffff047224 */ /* 0x002fe200078e000a */
[----:B------:R-:W-:Y:S02]  /*23ae0*/  IADD3 R11, P0, R11, UR14, RZ ;  /* 0x0000000e0b0b7c10 */ /* 0x000fe4000ff1e0ff */
[----:B---3--:R-:W-:-:S03]  /*23af0*/  IADD3.X R17, R17, UR10, RZ, P1, !PT ;  /* 0x0000000a11117c10 */ /* 0x008fc60008ffe4ff */
[----:B------:R-:W-:Y:S04]  /*23b00*/  STL [R1+0xe84], R11 ;  /* 0x000e840b01007387 */ /* 0x000fe80000100800 */
[----:B------:R1:W-:Y:S01]  /*23b10*/  STL [R1+0xe78], R17 ;  /* 0x000e781101007387 */ /* 0x0003e20000100800 */
[----:B------:R-:W-:-:S05]  /*23b20*/  IMAD.MOV.U32 R5, RZ, RZ, R17 ;  /* 0x000000ffff057224 */ /* 0x000fca00078e0011 */
[----:B------:R3:W-:Y:S01]  /*23b30*/  LDGSTS.E [R3+0x4400], desc[UR12][R4.64], P4 ;  /* 0x0440000004037fae */ /* 0x0007e2000a12184c */
[----:B------:R-:W-:-:S03]  /*23b40*/  IADD3.X R19, R19, UR10, RZ, P0, !PT ;  /* 0x0000000a13137c10 */ /* 0x000fc600087fe4ff */
[----:B-1----:R-:W2:Y:S01]  /*23b50*/  LDL.LU R17, [R1+0xea8] ;  /* 0x000ea80001117983 */ /* 0x002ea20000300800 */
[----:B------:R-:W-:-:S05]  /*23b60*/  IADD3 R6, P1, R6, UR14, RZ ;  /* 0x0000000e06067c10 */ /* 0x000fca000ff3e0ff */
[----:B------:R-:W-:Y:S04]  /*23b70*/  STL [R1+0xe8c], R6 ;  /* 0x000e8c0601007387 */ /* 0x000fe80000100800 */
[----:B------:R-:W-:Y:S04]  /*23b80*/  STL [R1+0xe80], R19 ;  /* 0x000e801301007387 */ /* 0x000fe80000100800 */
[----:B------:R-:W2:Y:S04]  /*23b90*/  LDL.LU R10, [R1+0xebc] ;  /* 0x000ebc00010a7983 */ /* 0x000ea80000300800 */
[----:B------:R-:W2:Y:S01]  /*23ba0*/  LDL.LU R20, [R1+0xeb0] ;  /* 0x000eb00001147983 */ /* 0x000ea20000300800 */
[----:B----4-:R-:W-:Y:S01]  /*23bb0*/  IADD3.X R16, R16, UR10, RZ, P1, !PT ;  /* 0x0000000a10107c10 */ /* 0x010fe20008ffe4ff */
[----:B---3--:R-:W-:Y:S01]  /*23bc0*/  IMAD.MOV.U32 R4, RZ, RZ, R11 ;  /* 0x000000ffff047224 */ /* 0x008fe200078e000b */
[----:B------:R-:W-:-:S02]  /*23bd0*/  MOV R5, R19 ;  /* 0x0000001300057202 */ /* 0x000fc40000000f00 */
[----:B------:R-:W-:-:S03]  /*23be0*/  IADD3 R13, P0, R13, UR14, RZ ;  /* 0x0000000e0d0d7c10 */ /* 0x000fc6000ff1e0ff */
[----:B------:R1:W-:Y:S04]  /*23bf0*/  LDGSTS.E [R3+0x4800], desc[UR12][R4.64], P4 ;  /* 0x0480000004037fae */ /* 0x0003e8000a12184c */
[----:B------:R-:W-:Y:S04]  /*23c00*/  STL [R1+0xe94], R13 ;  /* 0x000e940d01007387 */ /* 0x000fe80000100800 */
[----:B------:R3:W-:Y:S01]  /*23c10*/  STL [R1+0xe88], R16 ;  /* 0x000e881001007387 */ /* 0x0007e20000100800 */
[----:B--2---:R-:W-:-:S03]  /*23c20*/  IADD3.X R15, R15, UR10, RZ, P0, !PT ;  /* 0x0000000a0f0f7c10 */ /* 0x004fc600087fe4ff */
[----:B------:R-:W2:Y:S01]  /*23c30*/  LDL.LU R11, [R1+0xec4] ;  /* 0x000ec400010b7983 */ /* 0x000ea20000300800 */
[----:B-1----:R-:W-:Y:S02]  /*23c40*/  IMAD.MOV.U32 R5, RZ, RZ, R16 ;  /* 0x000000ffff057224 */ /* 0x002fe400078e0010 */
[----:B------:R-:W-:Y:S01]  /*23c50*/  IMAD.MOV.U32 R4, RZ, RZ, R6 ;  /* 0x000000ffff047224 */ /* 0x000fe200078e0006 */
[----:B---3--:R-:W3:Y:S01]  /*23c60*/  LDL.LU R16, [R1+0xeb8] ;  /* 0x000eb80001107983 */ /* 0x008ee20000300800 */
[----:B------:R-:W-:-:S03]  /*23c70*/  IADD3 R9, P1, R9, UR14, RZ ;  /* 0x0000000e09097c10 */ /* 0x000fc6000ff3e0ff */
[----:B------:R1:W-:Y:S04]  /*23c80*/  LDGSTS.E [R3+0x4c00], desc[UR12][R4.64], P4 ;  /* 0x04c0000004037fae */ /* 0x0003e8000a12184c */
[----:B------:R-:W-:Y:S04]  /*23c90*/  STL [R1+0xe9c], R9 ;  /* 0x000e9c0901007387 */ /* 0x000fe80000100800 */
[----:B------:R-:W-:Y:S04]  /*23ca0*/  STL [R1+0xe90], R15 ;  /* 0x000e900f01007387 */ /* 0x000fe80000100800 */
[----:B------:R-:W4:Y:S01]  /*23cb0*/  LDL.LU R6, [R1+0xecc] ;  /* 0x000ecc0001067983 */ /* 0x000f220000300800 */
[----:B-1----:R-:W-:-:S03]  /*23cc0*/  IMAD.MOV.U32 R4, RZ, RZ, R13 ;  /* 0x000000ffff047224 */ /* 0x002fc600078e000d */
[----:B------:R-:W4:Y:S01]  /*23cd0*/  LDL.LU R19, [R1+0xec0] ;  /* 0x000ec00001137983 */ /* 0x000f220000300800 */
[----:B------:R-:W-:Y:S01]  /*23ce0*/  IMAD.MOV.U32 R5, RZ, RZ, R15 ;  /* 0x000000ffff057224 */ /* 0x000fe200078e000f */
[----:B------:R-:W-:-:S04]  /*23cf0*/  IADD3.X R14, R14, UR10, RZ, P1, !PT ;  /* 0x0000000a0e0e7c10 */ /* 0x000fc80008ffe4ff */
[----:B------:R1:W-:Y:S01]  /*23d00*/  LDGSTS.E [R3+0x5000], desc[UR12][R4.64], P4 ;  /* 0x0500000004037fae */ /* 0x0003e2000a12184c */
[----:B------:R-:W-:Y:S01]  /*23d10*/  IADD3 R2, P0, R2, UR14, RZ ;  /* 0x0000000e02027c10 */ /* 0x000fe2000ff1e0ff */
[----:B-1----:R-:W-:-:S04]  /*23d20*/  IMAD.MOV.U32 R5, RZ, RZ, R14 ;  /* 0x000000ffff057224 */ /* 0x002fc800078e000e */
[----:B------:R-:W-:Y:S04]  /*23d30*/  STL [R1+0xea4], R2 ;  /* 0x000ea40201007387 */ /* 0x000fe80000100800 */
[----:B------:R1:W-:Y:S01]  /*23d40*/  STL [R1+0xe98], R14 ;  /* 0x000e980e01007387 */ /* 0x0003e20000100800 */
[----:B------:R-:W-:-:S03]  /*23d50*/  IADD3.X R18, R18, UR10, RZ, P0, !PT ;  /* 0x0000000a12127c10 */ /* 0x000fc600087fe4ff */
[----:B------:R-:W4:Y:S01]  /*23d60*/  LDL.LU R13, [R1+0xed4] ;  /* 0x000ed400010d7983 */ /* 0x000f220000300800 */
[----:B------:R-:W-:-:S03]  /*23d70*/  IMAD.MOV.U32 R4, RZ, RZ, R9 ;  /* 0x000000ffff047224 */ /* 0x000fc600078e0009 */
[----:B-1----:R-:W4:Y:S01]  /*23d80*/  LDL.LU R14, [R1+0xec8] ;  /* 0x000ec800010e7983 */ /* 0x002f220000300800 */
[----:B------:R-:W-:-:S03]  /*23d90*/  IADD3 R7, P1, R7, UR14, RZ ;  /* 0x0000000e07077c10 */ /* 0x000fc6000ff3e0ff */
[----:B------:R1:W-:Y:S04]  /*23da0*/  LDGSTS.E [R3+0x5400], desc[UR12][R4.64], P4 ;  /* 0x0540000004037fae */ /* 0x0003e8000a12184c */
[----:B------:R-:W-:Y:S04]  /*23db0*/  STL [R1+0xeac], R7 ;  /* 0x000eac0701007387 */ /* 0x000fe80000100800 */
[----:B------:R1:W-:Y:S04]  /*23dc0*/  STL [R1+0xea0], R18 ;  /* 0x000ea01201007387 */ /* 0x0003e80000100800 */
[----:B------:R-:W4:Y:S04]  /*23dd0*/  LDL.LU R15, [R1+0xed0] ;  /* 0x000ed000010f7983 */ /* 0x000f280000300800 */
[----:B------:R-:W4:Y:S01]  /*23de0*/  LDL.LU R9, [R1+0xedc] ;  /* 0x000edc0001097983 */ /* 0x000f220000300800 */
[----:B-1----:R-:W-:Y:S01]  /*23df0*/  MOV R4, R2 ;  /* 0x0000000200047202 */ /* 0x002fe20000000f00 */
[----:B------:R-:W-:Y:S01]  /*23e00*/  IMAD.MOV.U32 R5, RZ, RZ, R18 ;  /* 0x000000ffff057224 */ /* 0x000fe200078e0012 */
[----:B------:R-:W-:Y:S01]  /*23e10*/  IADD3 R12, P0, R12, UR14, RZ ;  /* 0x0000000e0c0c7c10 */ /* 0x000fe2000ff1e0ff */
[----:B------:R-:W4:Y:S04]  /*23e20*/  LDL.LU R18, [R1+0xed8] ;  /* 0x000ed80001127983 */ /* 0x000f280000300800 */
[----:B------:R-:W-:Y:S04]  /*23e30*/  STL [R1+0xeb4], R12 ;  /* 0x000eb40c01007387 */ /* 0x000fe80000100800 */
[----:B------:R1:W-:Y:S02]  /*23e40*/  LDGSTS.E [R3+0x5800], desc[UR12][R4.64], P4 ;  /* 0x0580000004037fae */ /* 0x0003e4000a12184c */
[----:B-1----:R-:W-:Y:S01]  /*23e50*/  IMAD.MOV.U32 R4, RZ, RZ, R7 ;  /* 0x000000ffff047224 */ /* 0x002fe200078e0007 */
[----:B------:R-:W-:-:S05]  /*23e60*/  IADD3.X R17, R17, UR10, RZ, P1, !PT ;  /* 0x0000000a11117c10 */ /* 0x000fca0008ffe4ff */
[----:B------:R1:W-:Y:S01]  /*23e70*/  STL [R1+0xea8], R17 ;  /* 0x000ea81101007387 */ /* 0x0003e20000100800 */
[----:B------:R-:W-:-:S03]  /*23e80*/  IMAD.MOV.U32 R5, RZ, RZ, R17 ;  /* 0x000000ffff057224 */ /* 0x000fc600078e0011 */
[----:B------:R-:W4:Y:S04]  /*23e90*/  LDL.LU R2, [R1+0xee4] ;  /* 0x000ee40001027983 */ /* 0x000f280000300800 */
[----:B------:R-:W4:Y:S01]  /*23ea0*/  LDL.LU R7, [R1+0xee0] ;  /* 0x000ee00001077983 */ /* 0x000f220000300800 */
[----:B------:R-:W-:-:S03]  /*23eb0*/  IADD3 R10, P1, R10, UR14, RZ ;  /* 0x0000000e0a0a7c10 */ /* 0x000fc6000ff3e0ff */
[----:B------:R1:W-:Y:S01]  /*23ec0*/  LDGSTS.E [R3+0x5c00], desc[UR12][R4.64], P4 ;  /* 0x05c0000004037fae */ /* 0x0003e2000a12184c */
[----:B------:R-:W-:-:S03]  /*23ed0*/  IADD3.X R20, R20, UR10, RZ, P0, !PT ;  /* 0x0000000a14147c10 */ /* 0x000fc600087fe4ff */
[----:B------:R-:W-:Y:S04]  /*23ee0*/  STL [R1+0xebc], R10 ;  /* 0x000ebc0a01007387 */ /* 0x000fe80000100800 */
[----:B------:R-:W-:Y:S04]  /*23ef0*/  STL [R1+0xeb0], R20 ;  /* 0x000eb01401007387 */ /* 0x000fe80000100800 */
[----:B-1----:R-:W4:Y:S01]  /*23f00*/  LDL.LU R17, [R1+0xe58] ;  /* 0x000e580001117983 */ /* 0x002f220000300800 */
[----:B------:R-:W-:Y:S02]  /*23f10*/  IMAD.MOV.U32 R4, RZ, RZ, R12 ;  /* 0x000000ffff047224 */ /* 0x000fe400078e000c */
[----:B------:R-:W-:Y:S01]  /*23f20*/  IMAD.MOV.U32 R5, RZ, RZ, R20 ;  /* 0x000000ffff057224 */ /* 0x000fe200078e0014 */
[----:B------:R-:W4:Y:S04]  /*23f30*/  LDL.LU R21, [R1+0xe54] ;  /* 0x000e540001157983 */ /* 0x000f280000300800 */
[----:B------:R1:W-:Y:S01]  /*23f40*/  LDGSTS.E [R3+0x6000], desc[UR12][R4.64], P4 ;  /* 0x0600000004037fae */ /* 0x0003e2000a12184c */
[----:B--2---:R-:W-:-:S02]  /*23f50*/  IADD3 R11, P0, R11, UR14, RZ ;  /* 0x0000000e0b0b7c10 */ /* 0x004fc4000ff1e0ff */
[----:B---3--:R-:W-:-:S03]  /*23f60*/  IADD3.X R16, R16, UR10, RZ, P1, !PT ;  /* 0x0000000a10107c10 */ /* 0x008fc60008ffe4ff */
[----:B------:R-:W-:Y:S01]  /*23f70*/  STL [R1+0xec4], R11 ;  /* 0x000ec40b01007387 */ /* 0x000fe20000100800 */
[----:B-1----:R-:W-:Y:S01]  /*23f80*/  IMAD.MOV.U32 R4, RZ, RZ, R10 ;  /* 0x000000ffff047224 */ /* 0x002fe200078e000a */
[----:B------:R-:W-:Y:S02]  /*23f90*/  MOV R5, R16 ;  /* 0x0000001000057202 */ /* 0x000fe40000000f00 */
[----:B------:R1:W-:Y:S04]  /*23fa0*/  STL [R1+0xeb8], R16 ;  /* 0x000eb81001007387 */ /* 0x0003e80000100800 */
[----:B------:R-:W2:Y:S04]  /*23fb0*/  LDL.LU R12, [R1+0xd60] ;  /* 0x000d6000010c7983 */ /* 0x000ea80000300800 */
[----:B------:R3:W-:Y:S01]  /*23fc0*/  LDGSTS.E [R3+0x6400], desc[UR12][R4.64], P4 ;  /* 0x0640000004037fae */ /* 0x0007e2000a12184c */
[----:B----4-:R-:W-:-:S03]  /*23fd0*/  IADD3 R6, P1, R6, UR14, RZ ;  /* 0x0000000e06067c10 */ /* 0x010fc6000ff3e0ff */
[----:B-1----:R-:W4:Y:S01]  /*23fe0*/  LDL.LU R16, [R1+0xd5c] ;  /* 0x000d5c0001107983 */ /* 0x002f220000300800 */
[----:B------:R-:W-:-:S03]  /*23ff0*/  IADD3.X R19, R19, UR10, RZ, P0, !PT ;  /* 0x0000000a13137c10 */ /* 0x000fc600087fe4ff */
[----:B------:R-:W-:Y:S04]  /*24000*/  STL [R1+0xecc], R6 ;  /* 0x000ecc0601007387 */ /* 0x000fe80000100800 */
[----:B------:R-:W-:Y:S01]  /*24010*/  STL [R1+0xec0], R19 ;  /* 0x000ec01301007387 */ /* 0x000fe20000100800 */
[----:B---3--:R-:W-:-:S03]  /*24020*/  IMAD.MOV.U32 R4, RZ, RZ, R11 ;  /* 0x000000ffff047224 */ /* 0x008fc600078e000b */
[----:B------:R-:W3:Y:S01]  /*24030*/  LDL.LU R10, [R1+0xd68] ;  /* 0x000d6800010a7983 */ /* 0x000ee20000300800 */
[----:B------:R-:W-:-:S03]  /*24040*/  IMAD.MOV.U32 R5, RZ, RZ, R19 ;  /* 0x000000ffff057224 */ /* 0x000fc600078e0013 */
[----:B------:R-:W3:Y:S04]  /*24050*/  LDL.LU R11, [R1+0xd70] ;  /* 0x000d7000010b7983 */ /* 0x000ee80000300800 */
[----:B------:R1:W-:Y:S01]  /*24060*/  LDGSTS.E [R3+0x6800], desc[UR12][R4.64], P4 ;  /* 0x0680000004037fae */ /* 0x0003e2000a12184c */
[----:B------:R-:W-:Y:S01]  /*24070*/  IADD3 R13, P0, R13, UR14, RZ ;  /* 0x0000000e0d0d7c10 */ /* 0x000fe2000ff1e0ff */
[----:B-1----:R-:W-:Y:S01]  /*24080*/  IMAD.MOV.U32 R4, RZ, RZ, R6 ;  /* 0x000000ffff047224 */ /* 0x002fe200078e0006 */
[----:B------:R-:W-:-:S03]  /*24090*/  IADD3.X R14, R14, UR10, RZ, P1, !PT ;  /* 0x0000000a0e0e7c10 */ /* 0x000fc60008ffe4ff */
[----:B------:R-:W-:Y:S02]  /*240a0*/  STL [R1+0xed4], R13 ;  /* 0x000ed40d01007387 */ /* 0x000fe40000100800 */
[----:B------:R-:W-:Y:S02]  /*240b0*/  IMAD.MOV.U32 R5, RZ, RZ, R14 ;  /* 0x000000ffff057224 */ /* 0x000fe400078e000e */
[----:B------:R1:W-:Y:S04]  /*240c0*/  STL [R1+0xec8], R14 ;  /* 0x000ec80e01007387 */ /* 0x0003e80000100800 */
[----:B------:R1:W-:Y:S01]  /*240d0*/  LDGSTS.E [R3+0x6c00], desc[UR12][R4.64], P4 ;  /* 0x06c0000004037fae */ /* 0x0003e2000a12184c */
[----:B------:R-:W-:-:S03]  /*240e0*/  IADD3.X R15, R15, UR10, RZ, P0, !PT ;  /* 0x0000000a0f0f7c10 */ /* 0x000fc600087fe4ff */
[----:B-1----:R-:W3:Y:S01]  /*240f0*/  LDL.LU R14, [R1+0xd64] ;  /* 0x000d6400010e7983 */ /* 0x002ee20000300800 */
[----:B------:R-:W-:Y:S01]  /*24100*/  IADD3 R9, P1, R9, UR14, RZ ;  /* 0x0000000e09097c10 */ /* 0x000fe2000ff3e0ff */
[----:B------:R-:W-:-:S04]  /*24110*/  IMAD.MOV.U32 R5, RZ, RZ, R15 ;  /* 0x000000ffff057224 */ /* 0x000fc800078e000f */
[----:B------:R-:W-:Y:S04]  /*24120*/  STL [R1+0xedc], R9 ;  /* 0x000edc0901007387 */ /* 0x000fe80000100800 */
[----:B------:R1:W-:Y:S04]  /*24130*/  STL [R1+0xed0], R15 ;  /* 0x000ed00f01007387 */ /* 0x0003e80000100800 */
[----:B------:R-:W3:Y:S04]  /*24140*/  LDL.LU R6, [R1+0xd78] ;  /* 0x000d780001067983 */ /* 0x000ee80000300800 */
[----:B-1----:R-:W3:Y:S01]  /*24150*/  LDL.LU R15, [R1+0xd6c] ;  /* 0x000d6c00010f7983 */ /* 0x002ee20000300800 */
[----:B------:R-:W-:Y:S01]  /*24160*/  IADD3.X R18, R18, UR10, RZ, P1, !PT ;  /* 0x0000000a12127c10 */ /* 0x000fe20008ffe4ff */
[----:B------:R-:W-:-:S05]  /*24170*/  IMAD.MOV.U32 R4, RZ, RZ, R13 ;  /* 0x000000ffff047224 */ /* 0x000fca00078e000d */
[----:B------:R1:W-:Y:S02]  /*24180*/  LDGSTS.E [R3+0x7000], desc[UR12][R4.64], P4 ;  /* 0x0700000004037fae */ /* 0x0003e4000a12184c */
[----:B-1----:R-:W-:Y:S01]  /*24190*/  MOV R4, R9 ;  /* 0x0000000900047202 */ /* 0x002fe20000000f00 */
[----:B------:R-:W-:-:S05]  /*241a0*/  IMAD.MOV.U32 R5, RZ, RZ, R18 ;  /* 0x000000ffff057224 */ /* 0x000fca00078e0012 */
[----:B------:R1:W-:Y:S01]  /*241b0*/  LDGSTS.E [R3+0x7400], desc[UR12][R4.64], P4 ;  /* 0x0740000004037fae */ /* 0x0003e2000a12184c */
[----:B------:R-:W-:-:S04]  /*241c0*/  IADD3 R2, P0, R2, UR14, RZ ;  /* 0x0000000e02027c10 */ /* 0x000fc8000ff1e0ff */
[----:B------:R-:W-:Y:S01]  /*241d0*/  IADD3.X R7, R7, UR10, RZ, P0, !PT ;  /* 0x0000000a07077c10 */ /* 0x000fe200087fe4ff */
[----:B------:R-:W-:Y:S04]  /*241e0*/  STL [R1+0xee4], R2 ;  /* 0x000ee40201007387 */ /* 0x000fe80000100800 */
[----:B------:R1:W-:Y:S04]  /*241f0*/  STL [R1+0xed8], R18 ;  /* 0x000ed81201007387 */ /* 0x0003e80000100800 */
[----:B------:R-:W3:Y:S04]  /*24200*/  LDL.LU R13, [R1+0xd80] ;  /* 0x000d8000010d7983 */ /* 0x000ee80000300800 */
[----:B------:R-:W3:Y:S01]  /*24210*/  LDL.LU R19, [R1+0xd74] ;  /* 0x000d740001137983 */ /* 0x000ee20000300800 */
[----:B------:R-:W-:-:S05]  /*24220*/  IADD3 R17, P1, R17, UR14, RZ ;  /* 0x0000000e11117c10 */ /* 0x000fca000ff3e0ff */
[----:B------:R-:W-:Y:S04]  /*24230*/  STL [R1+0xe58], R17 ;  /* 0x000e581101007387 */ /* 0x000fe80000100800 */
[----:B------:R1:W-:Y:S04]  /*24240*/  STL [R1+0xee0], R7 ;  /* 0x000ee00701007387 */ /* 0x0003e80000100800 */
[----:B------:R-:W3:Y:S04]  /*24250*/  LDL.LU R9, [R1+0xd88] ;  /* 0x000d880001097983 */ /* 0x000ee80000300800 */
[----:B-1----:R-:W3:Y:S01]  /*24260*/  LDL.LU R18, [R1+0xd7c] ;  /* 0x000d7c0001127983 */ /* 0x002ee20000300800 */
[----:B------:R-:W-:Y:S01]  /*24270*/  IADD3.X R21, R21, UR10, RZ, P1, !PT ;  /* 0x0000000a15157c10 */ /* 0x000fe20008ffe4ff */
[----:B------:R-:W-:Y:S01]  /*24280*/  IMAD.MOV.U32 R5, RZ, RZ, R7 ;  /* 0x000000ffff057224 */ /* 0x000fe200078e0007 */
[----:B------:R-:W-:Y:S01]  /*24290*/  SHF.R.S32.HI R7, RZ, 0x5, R41 ;  /* 0x00000005ff077819 */ /* 0x000fe20000011429 */
[----:B------:R-:W-:Y:S01]  /*242a0*/  IMAD.MOV.U32 R4, RZ, RZ, R2 ;  /* 0x000000ffff047224 */ /* 0x000fe200078e0002 */
[----:B--2---:R-:W-:Y:S01]  /*242b0*/  IADD3 R12, P0, R12, UR14, RZ ;  /* 0x0000000e0c0c7c10 */ /* 0x004fe2000ff1e0ff */
[----:B------:R-:W-:Y:S01]  /*242c0*/  IMAD.SHL.U32 R2, R44, 0x4, RZ ;  /* 0x000000042c027824 */ /* 0x000fe200078e00ff */
[----:B------:R-:W-:-:S02]  /*242d0*/  SGXT R7, R7, 0x1 ;  /* 0x000000010707781a */ /* 0x000fc40000000200 */
[----:B------:R1:W-:Y:S04]  /*242e0*/  LDGSTS.E [R3+0x7800], desc[UR12][R4.64], P4 ;  /* 0x0780000004037fae */ /* 0x0003e8000a12184c */
[----:B------:R2:W-:Y:S01]  /*242f0*/  STL [R1+0xd60], R12 ;  /* 0x000d600c01007387 */ /* 0x0005e20000100800 */
[----:B----4-:R-:W-:-:S03]  /*24300*/  IADD3.X R16, R16, UR10, RZ, P0, !PT ;  /* 0x0000000a10107c10 */ /* 0x010fc600087fe4ff */
[----:B------:R-:W-:Y:S01]  /*24310*/  STL [R1+0xe54], R21 ;  /* 0x000e541501007387 */ /* 0x000fe20000100800 */
[----:B------:R-:W-:-:S03]  /*24320*/  LOP3.LUT R2, R2, 0x90, R7, 0x78, !PT ;  /* 0x0000009002027812 */ /* 0x000fc600078e7807 */
[----:B------:R-:W4:Y:S01]  /*24330*/  LDL.LU R20, [R1+0xd90] ;  /* 0x000d900001147983 */ /* 0x000f220000300800 */
[----:B---3--:R-:W-:Y:S01]  /*24340*/  IADD3 R10, P1, R10, UR14, RZ ;  /* 0x0000000e0a0a7c10 */ /* 0x008fe2000ff3e0ff */
[----:B-1----:R-:W-:Y:S02]  /*24350*/  IMAD.MOV.U32 R4, RZ, RZ, R17 ;  /* 0x000000ffff047224 */ /* 0x002fe400078e0011 */
[----:B------:R-:W-:Y:S02]  /*24360*/  IMAD.MOV.U32 R5, RZ, RZ, R21 ;  /* 0x000000ffff057224 */ /* 0x000fe400078e0015 */
[----:B------:R-:W-:Y:S04]  /*24370*/  STL [R1+0xd68], R10 ;  /* 0x000d680a01007387 */ /* 0x000fe80000100800 */
[----:B------:R1:W-:Y:S04]  /*24380*/  STL [R1+0xd5c], R16 ;  /* 0x000d5c1001007387 */ /* 0x0003e80000100800 */
[----:B------:R-:W3:Y:S01]  /*24390*/  LDL.LU R17, [R1+0xd84] ;  /* 0x000d840001117983 */ /* 0x000ee20000300800 */
[----:B------:R-:W-:-:S02]  /*243a0*/  LOP3.LUT R2, R2, 0x20, RZ, 0x3c, !PT ;  /* 0x0000002002027812 */ /* 0x000fc400078e3cff */
[----:B------:R-:W-:Y:S01]  /*243b0*/  IADD3 R11, P0, R11, UR14, RZ ;  /* 0x0000000e0b0b7c10 */ /* 0x000fe2000ff1e0ff */
[----:B------:R-:W3:Y:S04]  /*243c0*/  LDL.LU R7, [R1+0xd98] ;  /* 0x000d980001077983 */ /* 0x000ee80000300800 */
[----:B------:R2:W-:Y:S01]  /*243d0*/  LDGSTS.E [R3+0x7c00], desc[UR12][R4.64], P4 ;  /* 0x07c0000004037fae */ /* 0x0005e2000a12184c */
[----:B------:R-:W-:-:S03]  /*243e0*/  IADD3 R2, R2, UR6, RZ ;  /* 0x0000000602027c10 */ /* 0x000fc6000fffe0ff */
[----:B------:R-:W3:Y:S01]  /*243f0*/  LDL.LU R3, [R1+0xd8c] ;  /* 0x000d8c0001037983 */ /* 0x000ee20000300800 */
[----:B--2---:R-:W-:Y:S02]  /*24400*/  IMAD.MOV.U32 R4, RZ, RZ, R12 ;  /* 0x000000ffff047224 */ /* 0x004fe400078e000c */
[----:B------:R-:W-:Y:S01]  /*24410*/  IMAD.MOV.U32 R5, RZ, RZ, R16 ;  /* 0x000000ffff057224 */ /* 0x000fe200078e0010 */
[----:B------:R-:W-:Y:S04]  /*24420*/  STL [R1+0xd70], R11 ;  /* 0x000d700b01007387 */ /* 0x000fe80000100800 */
[----:B------:R2:W-:Y:S01]  /*24430*/  LDGSTS.E [R2+0x100], desc[UR12][R4.64], P4 ;  /* 0x0010000004027fae */ /* 0x0005e2000a12184c */
[----:B------:R-:W-:-:S05]  /*24440*/  IADD3.X R14, R14, UR10, RZ, P1, !PT ;  /* 0x0000000a0e0e7c10 */ /* 0x000fca0008ffe4ff */
[----:B------:R1:W-:Y:S04]  /*24450*/  STL [R1+0xd64], R14 ;  /* 0x000d640e01007387 */ /* 0x0003e80000100800 */
[----:B------:R-:W3:Y:S01]  /*24460*/  LDL.LU R12, [R1+0xda0] ;  /* 0x000da000010c7983 */ /* 0x000ee20000300800 */
[----:B--2---:R-:W-:-:S03]  /*24470*/  IMAD.MOV.U32 R5, RZ, RZ, R14 ;  /* 0x000000ffff057224 */ /* 0x004fc600078e000e */
[----:B-1----:R-:W2:Y:S01]  /*24480*/  LDL.LU R16, [R1+0xd94] ;  /* 0x000d940001107983 */ /* 0x002ea20000300800 */
[----:B------:R-:W-:Y:S02]  /*24490*/  IADD3 R6, P1, R6, UR14, RZ ;  /* 0x0000000e06067c10 */ /* 0x000fe4000ff3e0ff */
[----:B------:R-:W-:-:S03]  /*244a0*/  IADD3.X R15, R15, UR10, RZ, P0, !PT ;  /* 0x0000000a0f0f7c10 */ /* 0x000fc600087fe4ff */
[----:B------:R-:W-:Y:S01]  /*244b0*/  STL [R1+0xd78], R6 ;  /* 0x000d780601007387 */ /* 0x000fe20000100800 */
[----:B------:R-:W-:-:S03]  /*244c0*/  IMAD.MOV.U32 R4, RZ, RZ, R10 ;  /* 0x000000ffff047224 */ /* 0x000fc600078e000a */
[----:B------:R1:W-:Y:S04]  /*244d0*/  STL [R1+0xd6c], R15 ;  /* 0x000d6c0f01007387 */ /* 0x0003e80000100800 */
[----:B------:R-:W2:Y:S04]  /*244e0*/  LDL.LU R14, [R1+0xd9c] ;  /* 0x000d9c00010e7983 */ /* 0x000ea80000300800 */
[----:B------:R-:W2:Y:S04]  /*244f0*/  LDL.LU R10, [R1+0xda8] ;  /* 0x000da800010a7983 */ /* 0x000ea80000300800 */
[----:B------:R1:W-:Y:S02]  /*24500*/  LDGSTS.E [R2+0x500], desc[UR12][R4.64], P4 ;  /* 0x0050000004027fae */ /* 0x0003e4000a12184c */
[----:B-1----:R-:W-:-:S02]  /*24510*/  IMAD.MOV.U32 R4, RZ, RZ, R11 ;  /* 0x000000ffff047224 */ /* 0x002fc400078e000b */
[----:B------:R-:W-:Y:S02]  /*24520*/  IMAD.MOV.U32 R5, RZ, RZ, R15 ;  /* 0x000000ffff057224 */ /* 0x000fe400078e000f */
[----:B------:R-:W2:Y:S04]  /*24530*/  LDL.LU R15, [R1+0xda4] ;  /* 0x000da400010f7983 */ /* 0x000ea80000300800 */
[----:B------:R1:W-:Y:S02]  /*24540*/  LDGSTS.E [R2+0x900], desc[UR12][R4.64], P4 ;  /* 0x0090000004027fae */ /* 0x0003e4000a12184c */
[----:B-1----:R-:W-:Y:S02]  /*24550*/  MOV R4, R6 ;  /* 0x0000000600047202 */ /* 0x002fe40000000f00 */
[----:B------:R-:W-:-:S02]  /*24560*/  IADD3 R13, P0, R13, UR14, RZ ;  /* 0x0000000e0d0d7c10 */ /* 0x000fc4000ff1e0ff */
[----:B------:R-:W-:-:S03]  /*24570*/  IADD3.X R19, R19, UR10, RZ, P1, !PT ;  /* 0x0000000a13137c10 */ /* 0x000fc60008ffe4ff */
[----:B------:R-:W-:Y:S04]  /*24580*/  STL [R1+0xd80], R13 ;  /* 0x000d800d01007387 */ /* 0x000fe80000100800 */
[----:B------:R1:W-:Y:S01]  /*24590*/  STL [R1+0xd74], R19 ;  /* 0x000d741301007387 */ /* 0x0003e20000100800 */
[----:B------:R-:W-:-:S03]  /*245a0*/  IMAD.MOV.U32 R5, RZ, RZ, R19 ;  /* 0x000000ffff057224 */ /* 0x000fc600078e0013 */
[----:B------:R-:W2:Y:S04]  /*245b0*/  LDL.LU R11, [R1+0xdb0] ;  /* 0x000db000010b7983 */ /* 0x000ea80000300800 */
[----:B------:R1:W-:Y:S01]  /*245c0*/  LDGSTS.E [R2+0xd00], desc[UR12][R4.64], P4 ;  /* 0x00d0000004027fae */ /* 0x0003e2000a12184c */
[----:B------:R-:W-:-:S03]  /*245d0*/  IADD3 R9, P1, R9, UR14, RZ ;  /* 0x0000000e09097c10 */ /* 0x000fc6000ff3e0ff */
[----:B-1----:R-:W2:Y:S01]  /*245e0*/  LDL.LU R19, [R1+0xdac] ;  /* 0x000dac0001137983 */ /* 0x002ea20000300800 */
[----:B------:R-:W-:-:S03]  /*245f0*/  IADD3.X R18, R18, UR10, RZ, P0, !PT ;  /* 0x0000000a12127c10 */ /* 0x000fc600087fe4ff */
[----:B------:R-:W-:Y:S04]  /*24600*/  STL [R1+0xd88], R9 ;  /* 0x000d880901007387 */ /* 0x000fe80000100800 */
[----:B------:R1:W-:Y:S04]  /*24610*/  STL [R1+0xd7c], R18 ;  /* 0x000d7c1201007387 */ /* 0x0003e80000100800 */
[----:B------:R-:W2:Y:S01]  /*24620*/  LDL.LU R6, [R1+0xdb8] ;  /* 0x000db80001067983 */ /* 0x000ea20000300800 */
[----:B------:R-:W-:Y:S02]  /*24630*/  IMAD.MOV.U32 R4, RZ, RZ, R13 ;  /* 0x000000ffff047224 */ /* 0x000fe400078e000d */
[----:B------:R-:W-:-:S02]  /*24640*/  IMAD.MOV.U32 R5, RZ, RZ, R18 ;  /* 0x000000ffff057224 */ /* 0x000fc400078e0012 */
[----:B-1----:R-:W2:Y:S04]  /*24650*/  LDL.LU R18, [R1+0xdb4] ;  /* 0x000db40001127983 */ /* 0x002ea80000300800 */
[----:B------:R1:W-:Y:S01]  /*24660*/  LDGSTS.E [R2+0x1100], desc[UR12][R4.64], P4 ;  /* 0x0110000004027fae */ /* 0x0003e2000a12184c */
[----:B----4-:R-:W-:-:S05]  /*24670*/  IADD3 R20, P0, R20, UR14, RZ ;  /* 0x0000000e14147c10 */ /* 0x010fca000ff1e0ff */
[----:B------:R-:W-:Y:S01]  /*24680*/  STL [R1+0xd90], R20 ;  /* 0x000d901401007387 */ /* 0x000fe20000100800 */
[----:B-1----:R-:W-:Y:S01]  /*24690*/  IMAD.MOV.U32 R4, RZ, RZ, R9 ;  /* 0x000000ffff047224 */ /* 0x002fe200078e0009 */
[----:B---3--:R-:W-:Y:S02]  /*246a0*/  IADD3.X R17, R17, UR10, RZ, P1, !PT ;  /* 0x0000000a11117c10 */ /* 0x008fe40008ffe4ff */
[----:B------:R-:W-:-:S03]  /*246b0*/  IADD3 R7, P1, R7, UR14, RZ ;  /* 0x0000000e07077c10 */ /* 0x000fc6000ff3e0ff */
[----:B------:R-:W-:Y:S01]  /*246c0*/  IMAD.MOV.U32 R5, RZ, RZ, R17 ;  /* 0x000000ffff057224 */ /* 0x000fe200078e0011 */
[----:B------:R1:W-:Y:S04]  /*246d0*/  STL [R1+0xd84], R17 ;  /* 0x000d841101007387 */ /* 0x0003e80000100800 */
[----:B------:R-:W3:Y:S04]  /*246e0*/  LDL.LU R13, [R1+0xdc0] ;  /* 0x000dc000010d7983 */ /* 0x000ee80000300800 */
[----:B------:R4:W-:Y:S04]  /*246f0*/  LDGSTS.E [R2+0x1500], desc[UR12][R4.64], P4 ;  /* 0x0150000004027fae */ /* 0x0009e8000a12184c */
[----:B-1----:R-:W3:Y:S01]  /*24700*/  LDL.LU R17, [R1+0xdbc] ;  /* 0x000dbc0001117983 */ /* 0x002ee20000300800 */
[----:B------:R-:W-:-:S03]  /*24710*/  IADD3.X R3, R3, UR10, RZ, P0, !PT ;  /* 0x0000000a03037c10 */ /* 0x000fc600087fe4ff */
[----:B------:R-:W-:Y:S04]  /*24720*/  STL [R1+0xd98], R7 ;  /* 0x000d980701007387 */ /* 0x000fe80000100800 */
[----:B------:R1:W-:Y:S01]  /*24730*/  STL [R1+0xd8c], R3 ;  /* 0x000d8c0301007387 */ /* 0x0003e20000100800 */
[----:B----4-:R-:W-:Y:S01]  /*24740*/  IMAD.MOV.U32 R4, RZ, RZ, R20 ;  /* 0x000000ffff047224 */ /* 0x010fe200078e0014 */
[----:B------:R-:W-:Y:S02]  /*24750*/  MOV R5, R3 ;  /* 0x0000000300057202 */ /* 0x000fe40000000f00 */
[----:B------:R-:W4:Y:S04]  /*24760*/  LDL.LU R9, [R1+0xdc8] ;  /* 0x000dc80001097983 */ /* 0x000f280000300800 */
[----:B------:R2:W-:Y:S04]  /*24770*/  LDGSTS.E [R2+0x1900], desc[UR12][R4.64], P4 ;  /* 0x0190000004027fae */ /* 0x0005e8000a12184c */
[----:B-1----:R-:W4:Y:S01]  /*24780*/  LDL.LU R3, [R1+0xdd0] ;  /* 0x000dd00001037983 */ /* 0x002f220000300800 */
[----:B------:R-:W-:-:S02]  /*24790*/  IADD3 R12, P0, R12, UR14, RZ ;  /* 0x0000000e0c0c7c10 */ /* 0x000fc4000ff1e0ff */
[----:B--2---:R-:W-:Y:S01]  /*247a0*/  IADD3.X R16, R16, UR10, RZ, P1, !PT ;  /* 0x0000000a10107c10 */ /* 0x004fe20008ffe4ff */
[----:B------:R-:W-:Y:S02]  /*247b0*/  IMAD.MOV.U32 R4, RZ, RZ, R7 ;  /* 0x000000ffff047224 */ /* 0x000fe400078e0007 */
[----:B------:R-:W-:Y:S02]  /*247c0*/  STL [R1+0xda0], R12 ;  /* 0x000da00c01007387 */ /* 0x000fe40000100800 */
[----:B------:R-:W-:Y:S02]  /*247d0*/  IMAD.MOV.U32 R5, RZ, RZ, R16 ;  /* 0x000000ffff057224 */ /* 0x000fe400078e0010 */
[----:B------:R1:W-:Y:S04]  /*247e0*/  STL [R1+0xd94], R16 ;  /* 0x000d941001007387 */ /* 0x0003e80000100800 */
[----:B------:R2:W-:Y:S04]  /*247f0*/  LDGSTS.E [R2+0x1d00], desc[UR12][R4.64], P4 ;  /* 0x01d0000004027fae */ /* 0x0005e8000a12184c */
[----:B-1----:R-:W4:Y:S01]  /*24800*/  LDL.LU R16, [R1+0xdc4] ;  /* 0x000dc40001107983 */ /* 0x002f220000300800 */
[----:B------:R-:W-:-:S02]  /*24810*/  IADD3.X R14, R14, UR10, RZ, P0, !PT ;  /* 0x0000000a0e0e7c10 */ /* 0x000fc400087fe4ff */
[----:B------:R-:W-:-:S03]  /*24820*/  IADD3 R10, P1, R10, UR14, RZ ;  /* 0x0000000e0a0a7c10 */ /* 0x000fc6000ff3e0ff */
[----:B--2---:R-:W-:Y:S02]  /*24830*/  IMAD.MOV.U32 R5, RZ, RZ, R14 ;  /* 0x000000ffff057224 */ /* 0x004fe400078e000e */
[----:B------:R-:W-:Y:S04]  /*24840*/  STL [R1+0xda8], R10 ;  /* 0x000da80a01007387 */ /* 0x000fe80000100800 */
[----:B------:R1:W-:Y:S04]  /*24850*/  STL [R1+0xd9c], R14 ;  /* 0x000d9c0e01007387 */ /* 0x0003e80000100800 */
[----:B------:R-:W2:Y:S04]  /*24860*/  LDL.LU R7, [R1+0xdd8] ;  /* 0x000dd80001077983 */ /* 0x000ea80000300800 */
[----:B-1----:R-:W2:Y:S01]  /*24870*/  LDL.LU R14, [R1+0xdcc] ;  /* 0x000dcc00010e7983 */ /* 0x002ea20000300800 */
[----:B------:R-:W-:Y:S01]  /*24880*/  IADD3.X R15, R15, UR10, RZ, P1, !PT ;  /* 0x0000000a0f0f7c10 */ /* 0x000fe20008ffe4ff */
[----:B------:R-:W-:-:S05]  /*24890*/  IMAD.MOV.U32 R4, RZ, RZ, R12 ;  /* 0x000000ffff047224 */ /* 0x000fca00078e000c */
[----:B------:R1:W-:Y:S02]  /*248a0*/  LDGSTS.E [R2+0x2100], desc[UR12][R4.64], P4 ;  /* 0x0210000004027fae */ /* 0x0003e4000a12184c */
[----:B-1----:R-:W-:Y:S02]  /*248b0*/  IMAD.MOV.U32 R5, RZ, RZ, R15 ;  /* 0x000000ffff057224 */ /* 0x002fe400078e000f */
[----:B------:R-:W-:-:S05]  /*248c0*/  IMAD.MOV.U32 R4, RZ, RZ, R10 ;  /* 0x000000ffff047224 */ /* 0x000fca00078e000a */
[----:B------:R1:W-:Y:S01]  /*248d0*/  LDGSTS.E [R2+0x2500], desc[UR12][R4.64], P4 ;  /* 0x0250000004027fae */ /* 0x0003e2000a12184c */
[----:B------:R-:W-:-:S05]  /*248e0*/  IADD3 R11, P0, R11, UR14, RZ ;  /* 0x0000000e0b0b7c10 */ /* 0x000fca000ff1e0ff */
[----:B------:R-:W-:Y:S01]  /*248f0*/  STL [R1+0xdb0], R11 ;  /* 0x000db00b01007387 */ /* 0x000fe20000100800 */
[----:B------:R-:W-:-:S03]  /*24900*/  IADD3.X R19, R19, UR10, RZ, P0, !PT ;  /* 0x0000000a13137c10 */ /* 0x000fc600087fe4ff */
[----:B------:R1:W-:Y:S04]  /*24910*/  STL [R1+0xda4], R15 ;  /* 0x000da40f01007387 */ /* 0x0003e80000100800 */
[----:B------:R-:W2:Y:S04]  /*24920*/  LDL.LU R12, [R1+0xde0] ;  /* 0x000de000010c7983 */ /* 0x000ea80000300800 */
[----:B-1----:R-:W2:Y:S01]  /*24930*/  LDL.LU R15, [R1+0xdd4] ;  /* 0x000dd400010f7983 */ /* 0x002ea20000300800 */
[----:B------:R-:W-:-:S05]  /*24940*/  IADD3 R6, P1, R6, UR14, RZ ;  /* 0x0000000e06067c10 */ /* 0x000fca000ff3e0ff */
[----:B------:R-:W-:Y:S04]  /*24950*/  STL [R1+0xdb8], R6 ;  /* 0x000db80601007387 */ /* 0x000fe80000100800 */
[----:B------:R-:W-:Y:S04]  /*24960*/  STL [R1+0xdac], R19 ;  /* 0x000dac1301007387 */ /* 0x000fe80000100800 */
[----:B------:R-:W2:Y:S04]  /*24970*/  LDL.LU R10, [R1+0xde8] ;  /* 0x000de800010a7983 */ /* 0x000ea80000300800 */
[----:B------:R-:W2:Y:S01]  /*24980*/  LDL.LU R20, [R1+0xddc] ;  /* 0x000ddc0001147983 */ /* 0x000ea20000300800 */
[----:B------:R-:W-:Y:S01]  /*24990*/  IADD3.X R18, R18, UR10, RZ, P1, !PT ;  /* 0x0000000a12127c10 */ /* 0x000fe20008ffe4ff */
[----:B------:R-:W-:Y:S01]  /*249a0*/  IMAD.MOV.U32 R5, RZ, RZ, R19 ;  /* 0x000000ffff057224 */ /* 0x000fe200078e0013 */
[----:B------:R-:W-:-:S05]  /*249b0*/  MOV R4, R11 ;  /* 0x0000000b00047202 */ /* 0x000fca0000000f00 */
[----:B------:R1:W-:Y:S02]  /*249c0*/  LDGSTS.E [R2+0x2900], desc[UR12][R4.64], P4 ;  /* 0x0290000004027fae */ /* 0x0003e4000a12184c */
[----:B-1----:R-:W-:Y:S01]  /*249d0*/  IMAD.MOV.U32 R4, RZ, RZ, R6 ;  /* 0x000000ffff047224 */ /* 0x002fe200078e0006 */
[----:B---3--:R-:W-:Y:S01]  /*249e0*/  IADD3 R13, P0, R13, UR14, RZ ;  /* 0x0000000e0d0d7c10 */ /* 0x008fe2000ff1e0ff */
[----:B------:R-:W-:-:S04]  /*249f0*/  IMAD.MOV.U32 R5, RZ, RZ, R18 ;  /* 0x000000ffff057224 */ /* 0x000fc800078e0012 */
[----:B------:R-:W-:Y:S01]  /*24a00*/  STL [R1+0xdc0], R13 ;  /* 0x000dc00d01007387 */ /* 0x000fe20000100800 */
[----:B------:R-:W-:-:S03]  /*24a10*/  IADD3.X R17, R17, UR10, RZ, P0, !PT ;  /* 0x0000000a11117c10 */ /* 0x000fc600087fe4ff */
[----:B------:R1:W-:Y:S04]  /*24a20*/  STL [R1+0xdb4], R18 ;  /* 0x000db41201007387 */ /* 0x0003e80000100800 */
[----:B------:R-:W3:Y:S04]  /*24a30*/  LDL.LU R11, [R1+0xdf0] ;  /* 0x000df000010b7983 */ /* 0x000ee80000300800 */
[----:B------:R1:W-:Y:S01]  /*24a40*/  LDGSTS.E [R2+0x2d00], desc[UR12][R4.64], P4 ;  /* 0x02d0000004027fae */ /* 0x0003e2000a12184c */
[----:B----4-:R-:W-:-:S03]  /*24a50*/  IADD3 R9, P1, R9, UR14, RZ ;  /* 0x0000000e09097c10 */ /* 0x010fc6000ff3e0ff */
[----:B-1----:R-:W4:Y:S04]  /*24a60*/  LDL.LU R18, [R1+0xde4] ;  /* 0x000de40001127983 */ /* 0x002f280000300800 */
[----:B------:R-:W-:Y:S04]  /*24a70*/  STL [R1+0xdc8], R9 ;  /* 0x000dc80901007387 */ /* 0x000fe80000100800 */
[----:B------:R1:W-:Y:S01]  /*24a80*/  STL [R1+0xdbc], R17 ;  /* 0x000dbc1101007387 */ /* 0x0003e20000100800 */
[----:B------:R-:W-:Y:S01]  /*24a90*/  IADD3 R3, P0, R3, UR14, RZ ;  /* 0x0000000e03037c10 */ /* 0x000fe2000ff1e0ff */
[----:B------:R-:W-:-:S02]  /*24aa0*/  IMAD.MOV.U32 R4, RZ, RZ, R13 ;  /* 0x000000ffff047224 */ /* 0x000fc400078e000d */
[----:B------:R-:W4:Y:S01]  /*24ab0*/  LDL.LU R19, [R1+0xdec] ;  /* 0x000dec0001137983 */ /* 0x000f220000300800 */
[----:B------:R-:W-:-:S03]  /*24ac0*/  IMAD.MOV.U32 R5, RZ, RZ, R17 ;  /* 0x000000ffff057224 */ /* 0x000fc600078e0011 */
[----:B------:R-:W4:Y:S04]  /*24ad0*/  LDL.LU R6, [R1+0xdf8] ;  /* 0x000df80001067983 */ /* 0x000f280000300800 */
[----:B-1----:R-:W4:Y:S04]  /*24ae0*/  LDL.LU R17, [R1+0xdf4] ;  /* 0x000df40001117983 */ /* 0x002f280000300800 */
[----:B------:R-:W-:Y:S04]  /*24af0*/  STL [R1+0xdd0], R3 ;  /* 0x000dd00301007387 */ /* 0x000fe80000100800 */
[----:B------:R1:W-:Y:S01]  /*24b00*/  LDGSTS.E [R2+0x3100], desc[UR12][R4.64], P4 ;  /* 0x0310000004027fae */ /* 0x0003e2000a12184c */
[----:B------:R-:W-:-:S05]  /*24b10*/  IADD3.X R16, R16, UR10, RZ, P1, !PT ;  /* 0x0000000a10107c10 */ /* 0x000fca0008ffe4ff */
[----:B------:R1:W-:Y:S04]  /*24b20*/  STL [R1+0xdc4], R16 ;  /* 0x000dc41001007387 */ /* 0x0003e80000100800 */
[----:B------:R-:W4:Y:S01]  /*24b30*/  LDL.LU R13, [R1+0xe00] ;  /* 0x000e0000010d7983 */ /* 0x000f220000300800 */
[----:B-1----:R-:W-:Y:S01]  /*24b40*/  MOV R5, R16 ;  /* 0x0000001000057202 */ /* 0x002fe20000000f00 */
[----:B------:R-:W-:Y:S02]  /*24b50*/  IMAD.MOV.U32 R4, RZ, RZ, R9 ;  /* 0x000000ffff047224 */ /* 0x000fe400078e0009 */
[----:B------:R-:W4:Y:S01]  /*24b60*/  LDL.LU R16, [R1+0xdfc] ;  /* 0x000dfc0001107983 */ /* 0x000f220000300800 */
[----:B--2---:R-:W-:-:S03]  /*24b70*/  IADD3 R7, P1, R7, UR14, RZ ;  /* 0x0000000e07077c10 */ /* 0x004fc6000ff3e0ff */
[----:B------:R1:W-:Y:S01]  /*24b80*/  LDGSTS.E [R2+0x3500], desc[UR12][R4.64], P4 ;  /* 0x0350000004027fae */ /* 0x0003e2000a12184c */
[----:B------:R-:W-:-:S03]  /*24b90*/  IADD3.X R14, R14, UR10, RZ, P0, !PT ;  /* 0x0000000a0e0e7c10 */ /* 0x000fc600087fe4ff */
[----:B------:R-:W-:Y:S04]  /*24ba0*/  STL [R1+0xdd8], R7 ;  /* 0x000dd80701007387 */ /* 0x000fe80000100800 */
[----:B------:R2:W-:Y:S04]  /*24bb0*/  STL [R1+0xdcc], R14 ;  /* 0x000dcc0e01007387 */ /* 0x0005e80000100800 */
[----:B------:R-:W4:Y:S01]  /*24bc0*/  LDL.LU R9, [R1+0xe08] ;  /* 0x000e080001097983 */ /* 0x000f220000300800 */
[----:B-1----:R-:W-:Y:S02]  /*24bd0*/  IMAD.MOV.U32 R4, RZ, RZ, R3 ;  /* 0x000000ffff047224 */ /* 0x002fe400078e0003 */
[----:B------:R-:W-:-:S02]  /*24be0*/  IMAD.MOV.U32 R5, RZ, RZ, R14 ;  /* 0x000000ffff057224 */ /* 0x000fc400078e000e */
[----:B--2---:R-:W2:Y:S04]  /*24bf0*/  LDL.LU R14, [R1+0xe04] ;  /* 0x000e0400010e7983 */ /* 0x004ea80000300800 */
[----:B------:R1:W-:Y:S02]  /*24c00*/  LDGSTS.E [R2+0x3900], desc[UR12][R4.64], P4 ;  /* 0x0390000004027fae */ /* 0x0003e4000a12184c */
[----:B-1----:R-:W-:Y:S01]  /*24c10*/  IMAD.MOV.U32 R4, RZ, RZ, R7 ;  /* 0x000000ffff047224 */ /* 0x002fe200078e0007 */
[----:B------:R-:W-:Y:S02]  /*24c20*/  IADD3 R12, P0, R12, UR14, RZ ;  /* 0x0000000e0c0c7c10 */ /* 0x000fe4000ff1e0ff */
        /* <DEDUP_REMOVED lines=10> */
[----:B------:R-:W-:Y:S04]  /*24cd0*/  STL [R1+0xddc], R20 ;  /* 0x000ddc1401007387 */ /* 0x000fe80000100800 */
[----:B------:R-:W2:Y:S01]  /*24ce0*/  LDL.LU R7, [R1+0xe18] ;  /* 0x000e180001077983 */ /* 0x000ea20000300800 */
[----:B------:R-:W-:Y:S02]  /*24cf0*/  IMAD.MOV.U32 R4, RZ, RZ, R12 ;  /* 0x000000ffff047224 */ /* 0x000fe400078e000c */
[----:B------:R-:W-:Y:S01]  /*24d00*/  IMAD.MOV.U32 R5, RZ, RZ, R20 ;  /* 0x000000ffff057224 */ /* 0x000fe200078e0014 */
[----:B------:R-:W2:Y:S04]  /*24d10*/  LDL.LU R12, [R1+0xe20] ;  /* 0x000e2000010c7983 */ /* 0x000ea80000300800 */
[----:B------:R1:W-:Y:S02]  /*24d20*/  LDGSTS.E [R2+0x4100], desc[UR12][R4.64], P4 ;  /* 0x0410000004027fae */ /* 0x0003e4000a12184c */
[----:B-1----:R-:W-:-:S02]  /*24d30*/  MOV R4, R10 ;  /* 0x0000000a00047202 */ /* 0x002fc40000000f00 */
[----:B---3--:R-:W-:Y:S02]  /*24d40*/  IADD3 R11, P0, R11, UR14, RZ ;  /* 0x0000000e0b0b7c10 */ /* 0x008fe4000ff1e0ff */
[----:B----4-:R-:W-:-:S03]  /*24d50*/  IADD3.X R18, R18, UR10, RZ, P1, !PT ;  /* 0x0000000a12127c10 */ /* 0x010fc60008ffe4ff */
[----:B------:R-:W-:Y:S02]  /*24d60*/  STL [R1+0xdf0], R11 ;  /* 0x000df00b01007387 */ /* 0x000fe40000100800 */
[----:B------:R-:W-:Y:S02]  /*24d70*/  IMAD.MOV.U32 R5, RZ, RZ, R18 ;  /* 0x000000ffff057224 */ /* 0x000fe400078e0012 */
[----:B------:R1:W-:Y:S04]  /*24d80*/  STL [R1+0xde4], R18 ;  /* 0x000de41201007387 */ /* 0x0003e80000100800 */
[----:B------:R3:W-:Y:S01]  /*24d90*/  LDGSTS.E [R2+0x4500], desc[UR12][R4.64], P4 ;  /* 0x0450000004027fae */ /* 0x0007e2000a12184c */
[----:B------:R-:W-:Y:S02]  /*24da0*/  IADD3.X R19, R19, UR10, RZ, P0, !PT ;  /* 0x0000000a13137c10 */ /* 0x000fe400087fe4ff */
[----:B------:R-:W-:Y:S01]  /*24db0*/  IADD3 R6, P1, R6, UR14, RZ ;  /* 0x0000000e06067c10 */ /* 0x000fe2000ff3e0ff */
[----:B-1----:R-:W4:Y:S04]  /*24dc0*/  LDL.LU R18, [R1+0xe14] ;  /* 0x000e140001127983 */ /* 0x002f280000300800 */
[----:B------:R-:W-:Y:S01]  /*24dd0*/  STL [R1+0xdf8], R6 ;  /* 0x000df80601007387 */ /* 0x000fe20000100800 */
[----:B------:R-:W-:Y:S01]  /*24de0*/  IADD3.X R17, R17, UR10, RZ, P1, !PT ;  /* 0x0000000a11117c10 */ /* 0x000fe20008ffe4ff */
[----:B---3--:R-:W-:-:S02]  /*24df0*/  IMAD.MOV.U32 R4, RZ, RZ, R11 ;  /* 0x000000ffff047224 */ /* 0x008fc400078e000b */
[----:B------:R-:W-:Y:S01]  /*24e00*/  STL [R1+0xdec], R19 ;  /* 0x000dec1301007387 */ /* 0x000fe20000100800 */
[----:B------:R-:W-:-:S03]  /*24e10*/  IMAD.MOV.U32 R5, RZ, RZ, R19 ;  /* 0x000000ffff057224 */ /* 0x000fc600078e0013 */
[----:B------:R-:W3:Y:S04]  /*24e20*/  LDL.LU R10, [R1+0xe28] ;  /* 0x000e2800010a7983 */ /* 0x000ee80000300800 */
[----:B------:R-:W3:Y:S04]  /*24e30*/  LDL.LU R20, [R1+0xe1c] ;  /* 0x000e1c0001147983 */ /* 0x000ee80000300800 */
[----:B------:R1:W-:Y:S01]  /*24e40*/  LDGSTS.E [R2+0x4900], desc[UR12][R4.64], P4 ;  /* 0x0490000004027fae */ /* 0x0003e2000a12184c */
[----:B------:R-:W-:-:S05]  /*24e50*/  IADD3 R13, P0, R13, UR14, RZ ;  /* 0x0000000e0d0d7c10 */ /* 0x000fca000ff1e0ff */
[----:B------:R-:W-:Y:S01]  /*24e60*/  STL [R1+0xe00], R13 ;  /* 0x000e000d01007387 */ /* 0x000fe20000100800 */
[----:B------:R-:W-:-:S03]  /*24e70*/  IADD3.X R16, R16, UR10, RZ, P0, !PT ;  /* 0x0000000a10107c10 */ /* 0x000fc600087fe4ff */
[----:B------:R1:W-:Y:S02]  /*24e80*/  STL [R1+0xdf4], R17 ;  /* 0x000df41101007387 */ /* 0x0003e40000100800 */
[----:B-1----:R-:W-:Y:S02]  /*24e90*/  IMAD.MOV.U32 R5, RZ, RZ, R17 ;  /* 0x000000ffff057224 */ /* 0x002fe400078e0011 */
[----:B------:R-:W3:Y:S01]  /*24ea0*/  LDL.LU R11, [R1+0xe30] ;  /* 0x000e3000010b7983 */ /* 0x000ee20000300800 */
[----:B------:R-:W-:-:S03]  /*24eb0*/  IMAD.MOV.U32 R4, RZ, RZ, R6 ;  /* 0x000000ffff047224 */ /* 0x000fc600078e0006 */
[----:B------:R-:W3:Y:S04]  /*24ec0*/  LDL.LU R17, [R1+0xe24] ;  /* 0x000e240001117983 */ /* 0x000ee80000300800 */
[----:B------:R1:W-:Y:S01]  /*24ed0*/  LDGSTS.E [R2+0x4d00], desc[UR12][R4.64], P4 ;  /* 0x04d0000004027fae */ /* 0x0003e2000a12184c */
[----:B------:R-:W-:-:S05]  /*24ee0*/  IADD3 R9, P1, R9, UR14, RZ ;  /* 0x0000000e09097c10 */ /* 0x000fca000ff3e0ff */
[----:B------:R-:W-:Y:S04]  /*24ef0*/  STL [R1+0xe08], R9 ;  /* 0x000e080901007387 */ /* 0x000fe80000100800 */
[----:B------:R1:W-:Y:S04]  /*24f00*/  STL [R1+0xdfc], R16 ;  /* 0x000dfc1001007387 */ /* 0x0003e80000100800 */
[----:B------:R-:W3:Y:S04]  /*24f10*/  LDL.LU R6, [R1+0xe38] ;  /* 0x000e380001067983 */ /* 0x000ee80000300800 */
[----:B------:R-:W3:Y:S01]  /*24f20*/  LDL.LU R19, [R1+0xe2c] ;  /* 0x000e2c0001137983 */ /* 0x000ee20000300800 */
[----:B--2---:R-:W-:Y:S01]  /*24f30*/  IADD3.X R14, R14, UR10, RZ, P1, !PT ;  /* 0x0000000a0e0e7c10 */ /* 0x004fe20008ffe4ff */
[----:B-1----:R-:W-:Y:S01]  /*24f40*/  IMAD.MOV.U32 R4, RZ, RZ, R13 ;  /* 0x000000ffff047224 */ /* 0x002fe200078e000d */
[----:B------:R-:W-:-:S05]  /*24f50*/  MOV R5, R16 ;  /* 0x0000001000057202 */ /* 0x000fca0000000f00 */
        /* <DEDUP_REMOVED lines=8> */
[----:B------:R-:W3:Y:S04]  /*24fe0*/  LDL.LU R13, [R1+0xe40] ;  /* 0x000e4000010d7983 */ /* 0x000ee80000300800 */
[----:B------:R-:W3:Y:S01]  /*24ff0*/  LDL.LU R16, [R1+0xe34] ;  /* 0x000e340001107983 */ /* 0x000ee20000300800 */
[----:B------:R-:W-:-:S05]  /*25000*/  IADD3 R7, P1, R7, UR14, RZ ;  /* 0x0000000e07077c10 */ /* 0x000fca000ff3e0ff */
[----:B------:R-:W-:Y:S04]  /*25010*/  STL [R1+0xe18], R7 ;  /* 0x000e180701007387 */ /* 0x000fe80000100800 */
[----:B------:R1:W-:Y:S04]  /*25020*/  STL [R1+0xe0c], R15 ;  /* 0x000e0c0f01007387 */ /* 0x0003e80000100800 */
[----:B--2---:R-:W2:Y:S04]  /*25030*/  LDL.LU R14, [R1+0xe3c] ;  /* 0x000e3c00010e7983 */ /* 0x004ea80000300800 */
[----:B------:R-:W2:Y:S01]  /*25040*/  LDL.LU R9, [R1+0xe48] ;  /* 0x000e480001097983 */ /* 0x000ea20000300800 */
[----:B------:R-:W-:Y:S01]  /*25050*/  IADD3 R12, P0, R12, UR14, RZ ;  /* 0x0000000e0c0c7c10 */ /* 0x000fe2000ff1e0ff */
[----:B-1----:R-:W-:-:S02]  /*25060*/  IMAD.MOV.U32 R4, RZ, RZ, R3 ;  /* 0x000000ffff047224 */ /* 0x002fc400078e0003 */
[----:B------:R-:W-:Y:S02]  /*25070*/  IMAD.MOV.U32 R5, RZ, RZ, R15 ;  /* 0x000000ffff057224 */ /* 0x000fe400078e000f */
[----:B------:R-:W2:Y:S04]  /*25080*/  LDL.LU R15, [R1+0xe44] ;  /* 0x000e4400010f7983 */ /* 0x000ea80000300800 */
[----:B------:R-:W-:Y:S04]  /*25090*/  STL [R1+0xe20], R12 ;  /* 0x000e200c01007387 */ /* 0x000fe80000100800 */
[----:B------:R1:W-:Y:S02]  /*250a0*/  LDGSTS.E [R2+0x5900], desc[UR12][R4.64], P4 ;  /* 0x0590000004027fae */ /* 0x0003e4000a12184c */
[----:B-1----:R-:W-:Y:S01]  /*250b0*/  IMAD.MOV.U32 R4, RZ, RZ, R7 ;  /* 0x000000ffff047224 */ /* 0x002fe200078e0007 */
[----:B----4-:R-:W-:-:S05]  /*250c0*/  IADD3.X R18, R18, UR10, RZ, P1, !PT ;  /* 0x0000000a12127c10 */ /* 0x010fca0008ffe4ff */
[----:B------:R1:W-:Y:S01]  /*250d0*/  STL [R1+0xe14], R18 ;  /* 0x000e141201007387 */ /* 0x0003e20000100800 */
[----:B------:R-:W-:-:S03]  /*250e0*/  IMAD.MOV.U32 R5, RZ, RZ, R18 ;  /* 0x000000ffff057224 */ /* 0x000fc600078e0012 */
[----:B------:R-:W4:Y:S01]  /*250f0*/  LDL.LU R3, [R1+0xe50] ;  /* 0x000e500001037983 */ /* 0x000f220000300800 */
[----:B---3--:R-:W-:-:S03]  /*25100*/  IADD3 R10, P1, R10, UR14, RZ ;  /* 0x0000000e0a0a7c10 */ /* 0x008fc6000ff3e0ff */
[----:B------:R-:W3:Y:S01]  /*25110*/  LDL.LU R7, [R1+0xe4c] ;  /* 0x000e4c0001077983 */ /* 0x000ee20000300800 */
[----:B------:R-:W-:-:S03]  /*25120*/  IADD3.X R20, R20, UR10, RZ, P0, !PT ;  /* 0x0000000a14147c10 */ /* 0x000fc600087fe4ff */
[----:B------:R-:W-:Y:S04]  /*25130*/  STL [R1+0xe28], R10 ;  /* 0x000e280a01007387 */ /* 0x000fe80000100800 */
[----:B------:R-:W-:Y:S04]  /*25140*/  STL [R1+0xe1c], R20 ;  /* 0x000e1c1401007387 */ /* 0x000fe80000100800 */
[----:B-1----:R-:W3:Y:S04]  /*25150*/  LDL.LU R18, [R1+0xd58] ;  /* 0x000d580001127983 */ /* 0x002ee80000300800 */
[----:B------:R1:W-:Y:S04]  /*25160*/  LDGSTS.E [R2+0x5d00], desc[UR12][R4.64], P4 ;  /* 0x05d0000004027fae */ /* 0x0003e8000a12184c */
[----:B------:R-:W3:Y:S01]  /*25170*/  LDL.LU R21, [R1+0xd54] ;  /* 0x000d540001157983 */ /* 0x000ee20000300800 */
[----:B------:R-:W-:-:S02]  /*25180*/  IADD3 R11, P0, R11, UR14, RZ ;  /* 0x0000000e0b0b7c10 */ /* 0x000fc4000ff1e0ff */
[----:B-1----:R-:W-:Y:S01]  /*25190*/  MOV R4, R12 ;  /* 0x0000000c00047202 */ /* 0x002fe20000000f00 */
[----:B------:R-:W-:Y:S01]  /*251a0*/  IMAD.MOV.U32 R5, RZ, RZ, R20 ;  /* 0x000000ffff057224 */ /* 0x000fe200078e0014 */
[----:B------:R-:W-:Y:S01]  /*251b0*/  IADD3.X R17, R17, UR10, RZ, P1, !PT ;  /* 0x0000000a11117c10 */ /* 0x000fe20008ffe4ff */
[----:B------:R-:W-:Y:S04]  /*251c0*/  STL [R1+0xe30], R11 ;  /* 0x000e300b01007387 */ /* 0x000fe80000100800 */
[----:B------:R1:W-:Y:S04]  /*251d0*/  STL [R1+0xe24], R17 ;  /* 0x000e241101007387 */ /* 0x0003e80000100800 */
[----:B------:R1:W-:Y:S04]  /*251e0*/  LDGSTS.E [R2+0x6100], desc[UR12][R4.64], P4 ;  /* 0x0610000004027fae */ /* 0x0003e8000a12184c */
[----:B------:R-:W3:Y:S01]  /*251f0*/  LDL.LU R12, [R1+0xb58] ;  /* 0x000b5800010c7983 */ /* 0x000ee20000300800 */
[----:B------:R-:W-:-:S02]  /*25200*/  IADD3 R6, P1, R6, UR14, RZ ;  /* 0x0000000e06067c10 */ /* 0x000fc4000ff3e0ff */
[----:B------:R-:W-:Y:S01]  /*25210*/  IADD3.X R19, R19, UR10, RZ, P0, !PT ;  /* 0x0000000a13137c10 */ /* 0x000fe200087fe4ff */
[----:B-1----:R-:W-:Y:S02]  /*25220*/  IMAD.MOV.U32 R5, RZ, RZ, R17 ;  /* 0x000000ffff057224 */ /* 0x002fe400078e0011 */
[----:B------:R-:W3:Y:S01]  /*25230*/  LDL.LU R17, [R1+0xb54] ;  /* 0x000b540001117983 */ /* 0x000ee20000300800 */
[----:B------:R-:W-:-:S03]  /*25240*/  IMAD.MOV.U32 R4, RZ, RZ, R10 ;  /* 0x000000ffff047224 */ /* 0x000fc600078e000a */
[----:B------:R-:W-:Y:S04]  /*25250*/  STL [R1+0xe38], R6 ;  /* 0x000e380601007387 */ /* 0x000fe80000100800 */
[----:B------:R-:W-:Y:S04]  /*25260*/  STL [R1+0xe2c], R19 ;  /* 0x000e2c1301007387 */ /* 0x000fe80000100800 */
[----:B------:R-:W3:Y:S04]  /*25270*/  LDL.LU R10, [R1+0xb68] ;  /* 0x000b6800010a7983 */ /* 0x000ee80000300800 */
[----:B------:R1:W-:Y:S02]  /*25280*/  LDGSTS.E [R2+0x6500], desc[UR12][R4.64], P4 ;  /* 0x0650000004027fae */ /* 0x0003e4000a12184c */
[----:B-1----:R-:W-:-:S02]  /*25290*/  IMAD.MOV.U32 R4, RZ, RZ, R11 ;  /* 0x000000ffff047224 */ /* 0x002fc400078e000b */
[----:B------:R-:W-:Y:S01]  /*252a0*/  IMAD.MOV.U32 R5, RZ, RZ, R19 ;  /* 0x000000ffff057224 */ /* 0x000fe200078e0013 */
[----:B------:R-:W3:Y:S04]  /*252b0*/  LDL.LU R11, [R1+0xb78] ;  /* 0x000b7800010b7983 */ /* 0x000ee80000300800 */
[----:B------:R1:W-:Y:S02]  /*252c0*/  LDGSTS.E [R2+0x6900], desc[UR12][R4.64], P4 ;  /* 0x0690000004027fae */ /* 0x0003e4000a12184c */
[----:B-1----:R-:W-:Y:S01]  /*252d0*/  IMAD.MOV.U32 R4, RZ, RZ, R6 ;  /* 0x000000ffff047224 */ /* 0x002fe200078e0006 */
[----:B------:R-:W-:Y:S02]  /*252e0*/  IADD3 R13, P0, R13, UR14, RZ ;  /* 0x0000000e0d0d7c10 */ /* 0x000fe4000ff1e0ff */
[----:B------:R-:W-:-:S03]  /*252f0*/  IADD3.X R16, R16, UR10, RZ, P1, !PT ;  /* 0x0000000a10107c10 */ /* 0x000fc60008ffe4ff */
[----:B------:R-:W-:Y:S01]  /*25300*/  STL [R1+0xe40], R13 ;  /* 0x000e400d01007387 */ /* 0x000fe20000100800 */
[----:B------:R-:W-:-:S03]  /*25310*/  MOV R5, R16 ;  /* 0x0000001000057202 */ /* 0x000fc60000000f00 */
[----:B------:R1:W-:Y:S04]  /*25320*/  STL [R1+0xe34], R16 ;  /* 0x000e341001007387 */ /* 0x0003e80000100800 */
[----:B------:R2:W-:Y:S04]  /*25330*/  LDGSTS.E [R2+0x6d00], desc[UR12][R4.64], P4 ;  /* 0x06d0000004027fae */ /* 0x0005e8000a12184c */
[----:B-1----:R-:W3:Y:S01]  /*25340*/  LDL.LU R16, [R1+0xb64] ;  /* 0x000b640001107983 */ /* 0x002ee20000300800 */
[----:B--2---:R-:W-:Y:S02]  /*25350*/  IADD3.X R14, R14, UR10, RZ, P0, !PT ;  /* 0x0000000a0e0e7c10 */ /* 0x004fe400087fe4ff */
[----:B------:R-:W-:-:S03]  /*25360*/  IADD3 R9, P1, R9, UR14, RZ ;  /* 0x0000000e09097c10 */ /* 0x000fc6000ff3e0ff */
[----:B------:R-:W-:Y:S02]  /*25370*/  IMAD.MOV.U32 R5, RZ, RZ, R14 ;  /* 0x000000ffff057224 */ /* 0x000fe400078e000e */
[----:B------:R-:W-:Y:S04]  /*25380*/  STL [R1+0xe48], R9 ;  /* 0x000e480901007387 */ /* 0x000fe80000100800 */
[----:B------:R1:W-:Y:S04]  /*25390*/  STL [R1+0xe3c], R14 ;  /* 0x000e3c0e01007387 */ /* 0x0003e80000100800 */
[----:B------:R-:W2:Y:S04]  /*253a0*/  LDL.LU R6, [R1+0xb88] ;  /* 0x000b880001067983 */ /* 0x000ea80000300800 */
[----:B-1----:R-:W2:Y:S01]  /*253b0*/  LDL.LU R14, [R1+0xb74] ;  /* 0x000b7400010e7983 */ /* 0x002ea20000300800 */
[----:B------:R-:W-:Y:S01]  /*253c0*/  IADD3.X R15, R15, UR10, RZ, P1, !PT ;  /* 0x0000000a0f0f7c10 */ /* 0x000fe20008ffe4ff */
[----:B------:R-:W-:-:S05]  /*253d0*/  IMAD.MOV.U32 R4, RZ, RZ, R13 ;  /* 0x000000ffff047224 */ /* 0x000fca00078e000d */
[----:B------:R1:W-:Y:S02]  /*253e0*/  LDGSTS.E [R2+0x7100], desc[UR12][R4.64], P4 ;  /* 0x0710000004027fae */ /* 0x0003e4000a12184c */
[----:B-1----:R-:W-:Y:S01]  /*253f0*/  IMAD.MOV.U32 R4, RZ, RZ, R9 ;  /* 0x000000ffff047224 */ /* 0x002fe200078e0009 */
[----:B----4-:R-:W-:Y:S01]  /*25400*/  IADD3 R3, P0, R3, UR14, RZ ;  /* 0x0000000e03037c10 */ /* 0x010fe2000ff1e0ff */
[----:B------:R-:W-:-:S03]  /*25410*/  IMAD.MOV.U32 R5, RZ, RZ, R15 ;  /* 0x000000ffff057224 */ /* 0x000fc600078e000f */
[----:B---3--:R-:W-:Y:S01]  /*25420*/  IADD3.X R7, R7, UR10, RZ, P0, !PT ;  /* 0x0000000a07077c10 */ /* 0x008fe200087fe4ff */
[----:B------:R-:W-:Y:S04]  /*25430*/  STL [R1+0xe50], R3 ;  /* 0x000e500301007387 */ /* 0x000fe80000100800 */
[----:B------:R1:W-:Y:S04]  /*25440*/  STL [R1+0xe44], R15 ;  /* 0x000e440f01007387 */ /* 0x0003e80000100800 */
[----:B------:R-:W3:Y:S01]  /*25450*/  LDL.LU R13, [R1+0xb98] ;  /* 0x000b9800010d7983 */ /* 0x000ee20000300800 */
[----:B------:R-:W-:-:S03]  /*25460*/  IADD3 R18, P1, R18, UR14, RZ ;  /* 0x0000000e12127c10 */ /* 0x000fc6000ff3e0ff */
[----:B------:R-:W4:Y:S04]  /*25470*/  LDL.LU R19, [R1+0xb84] ;  /* 0x000b840001137983 */ /* 0x000f280000300800 */
[----:B------:R-:W-:Y:S04]  /*25480*/  STL [R1+0xd58], R18 ;  /* 0x000d581201007387 */ /* 0x000fe80000100800 */
[----:B------:R1:W-:Y:S01]  /*25490*/  STL [R1+0xe4c], R7 ;  /* 0x000e4c0701007387 */ /* 0x0003e20000100800 */
[----:B------:R-:W-:-:S03]  /*254a0*/  IADD3.X R21, R21, UR10, RZ, P1, !PT ;  /* 0x0000000a15157c10 */ /* 0x000fc60008ffe4ff */
[----:B------:R-:W4:Y:S04]  /*254b0*/  LDL.LU R9, [R1+0xba8] ;  /* 0x000ba80001097983 */ /* 0x000f280000300800 */
[----:B-1----:R-:W4:Y:S04]  /*254c0*/  LDL.LU R15, [R1+0xb94] ;  /* 0x000b9400010f7983 */ /* 0x002f280000300800 */
[----:B------:R1:W-:Y:S01]  /*254d0*/  LDGSTS.E [R2+0x7500], desc[UR12][R4.64], P4 ;  /* 0x0750000004027fae */ /* 0x0003e2000a12184c */
[----:B------:R-:W-:Y:S01]  /*254e0*/  IADD3 R12, P0, R12, UR14, RZ ;  /* 0x0000000e0c0c7c10 */ /* 0x000fe2000ff1e0ff */
[----:B-1----:R-:W-:-:S02]  /*254f0*/  IMAD.MOV.U32 R4, RZ, RZ, R3 ;  /* 0x000000ffff047224 */ /* 0x002fc400078e0003 */
[----:B------:R-:W-:Y:S01]  /*25500*/  IMAD.MOV.U32 R5, RZ, RZ, R7 ;  /* 0x000000ffff057224 */ /* 0x000fe200078e0007 */
[----:B------:R-:W-:Y:S01]  /*25510*/  SHF.R.S32.HI R7, RZ, 0x5, R41 ;  /* 0x00000005ff077819 */ /* 0x000fe20000011429 */
[----:B------:R1:W-:Y:S01]  /*25520*/  STL [R1+0xb58], R12 ;  /* 0x000b580c01007387 */ /* 0x0003e20000100800 */
[----:B------:R-:W-:Y:S02]  /*25530*/  SHF.L.U32 R3, R44, 0x2, RZ ;  /* 0x000000022c037819 */ /* 0x000fe400000006ff */
[----:B------:R-:W-:Y:S01]  /*25540*/  SGXT R7, R7, 0x1 ;  /* 0x000000010707781a */ /* 0x000fe20000000200 */
[----:B------:R-:W-:Y:S01]  /*25550*/  STL [R1+0xd54], R21 ;  /* 0x000d541501007387 */ /* 0x000fe20000100800 */
[----:B------:R-:W-:-:S03]  /*25560*/  IADD3.X R17, R17, UR10, RZ, P0, !PT ;  /* 0x0000000a11117c10 */ /* 0x000fc600087fe4ff */
[----:B------:R-:W4:Y:S04]  /*25570*/  LDL.LU R20, [R1+0xbb8] ;  /* 0x000bb80001147983 */ /* 0x000f280000300800 */
[----:B------:R1:W-:Y:S01]  /*25580*/  LDGSTS.E [R2+0x7900], desc[UR12][R4.64], P4 ;  /* 0x0790000004027fae */ /* 0x0003e2000a12184c */
[----:B------:R-:W-:-:S05]  /*25590*/  IADD3 R10, P1, R10, UR14, RZ ;  /* 0x0000000e0a0a7c10 */ /* 0x000fca000ff3e0ff */
[----:B------:R-:W-:Y:S01]  /*255a0*/  STL [R1+0xb68], R10 ;  /* 0x000b680a01007387 */ /* 0x000fe20000100800 */
[----:B-1----:R-:W-:Y:S02]  /*255b0*/  IMAD.MOV.U32 R4, RZ, RZ, R18 ;  /* 0x000000ffff047224 */ /* 0x002fe400078e0012 */
[----:B------:R-:W-:Y:S01]  /*255c0*/  IMAD.MOV.U32 R5, RZ, RZ, R21 ;  /* 0x000000ffff057224 */ /* 0x000fe200078e0015 */
[----:B------:R1:W-:Y:S01]  /*255d0*/  STL [R1+0xb54], R17 ;  /* 0x000b541101007387 */ /* 0x0003e20000100800 */
[----:B------:R-:W-:-:S03]  /*255e0*/  LOP3.LUT R3, R3, 0x90, R7, 0x78, !PT ;  /* 0x0000009003037812 */ /* 0x000fc600078e7807 */
[----:B------:R-:W4:Y:S04]  /*255f0*/  LDL.LU R18, [R1+0xba4] ;  /* 0x000ba40001127983 */ /* 0x000f280000300800 */
[----:B------:R-:W4:Y:S04]  /*25600*/  LDL.LU R7, [R1+0xbc8] ;  /* 0x000bc80001077983 */ /* 0x000f280000300800 */
[----:B------:R1:W-:Y:S01]  /*25610*/  LDGSTS.E [R2+0x7d00], desc[UR12][R4.64], P4 ;  /* 0x07d0000004027fae */ /* 0x0003e2000a12184c */
[----:B------:R-:W-:Y:S02]  /*25620*/  LOP3.LUT R3, R3, 0x40, RZ, 0x3c, !PT ;  /* 0x0000004003037812 */ /* 0x000fe400078e3cff */
[----:B------:R-:W-:Y:S01]  /*25630*/  IADD3 R11, P0, R11, UR14, RZ ;  /* 0x0000000e0b0b7c10 */ /* 0x000fe2000ff1e0ff */
[----:B------:R-:W4:Y:S02]  /*25640*/  LDL.LU R2, [R1+0xbb4] ;  /* 0x000bb40001027983 */ /* 0x000f240000300800 */
[----:B------:R-:W-:-:S02]  /*25650*/  VIADD R3, R3, UR6 ;  /* 0x0000000603037c36 */ /* 0x000fc40008000000 */
[----:B-1----:R-:W-:Y:S01]  /*25660*/  IMAD.MOV.U32 R4, RZ, RZ, R12 ;  /* 0x000000ffff047224 */ /* 0x002fe200078e000c */
[----:B------:R-:W-:Y:S01]  /*25670*/  STL [R1+0xb78], R11 ;  /* 0x000b780b01007387 */ /* 0x000fe20000100800 */
[----:B------:R-:W-:-:S05]  /*25680*/  IMAD.MOV.U32 R5, RZ, RZ, R17 ;  /* 0x000000ffff057224 */ /* 0x000fca00078e0011 */
[----:B------:R1:W-:Y:S02]  /*25690*/  LDGSTS.E [R3+0x200], desc[UR12][R4.64], P4 ;  /* 0x0020000004037fae */ /* 0x0003e4000a12184c */
[----:B-1----:R-:W-:Y:S01]  /*256a0*/  IMAD.MOV.U32 R4, RZ, RZ, R10 ;  /* 0x000000ffff047224 */ /* 0x002fe200078e000a */
[----:B------:R-:W-:-:S05]  /*256b0*/  IADD3.X R16, R16, UR10, RZ, P1, !PT ;  /* 0x0000000a10107c10 */ /* 0x000fca0008ffe4ff */
[----:B------:R1:W-:Y:S01]  /*256c0*/  STL [R1+0xb64], R16 ;  /* 0x000b641001007387 */ /* 0x0003e20000100800 */
[----:B------:R-:W-:-:S03]  /*256d0*/  MOV R5, R16 ;  /* 0x0000001000057202 */ /* 0x000fc60000000f00 */
[----:B------:R-:W4:Y:S04]  /*256e0*/  LDL.LU R12, [R1+0xbd8] ;  /* 0x000bd800010c7983 */ /* 0x000f280000300800 */
[----:B------:R-:W4:Y:S04]  /*256f0*/  LDL.LU R17, [R1+0xbc4] ;  /* 0x000bc40001117983 */ /* 0x000f280000300800 */
[----:B------:R1:W-:Y:S01]  /*25700*/  LDGSTS.E [R3+0x600], desc[UR12][R4.64], P4 ;  /* 0x0060000004037fae */ /* 0x0003e2000a12184c */
[----:B--2---:R-:W-:Y:S02]  /*25710*/  IADD3 R6, P1, R6, UR14, RZ ;  /* 0x0000000e06067c10 */ /* 0x004fe4000ff3e0ff */
[----:B------:R-:W-:-:S03]  /*25720*/  IADD3.X R14, R14, UR10, RZ, P0, !PT ;  /* 0x0000000a0e0e7c10 */ /* 0x000fc600087fe4ff */
[----:B------:R-:W-:Y:S04]  /*25730*/  STL [R1+0xb88], R6 ;  /* 0x000b880601007387 */ /* 0x000fe80000100800 */
[----:B------:R2:W-:Y:S04]  /*25740*/  STL [R1+0xb74], R14 ;  /* 0x000b740e01007387 */ /* 0x0005e80000100800 */
[----:B-1----:R-:W4:Y:S04]  /*25750*/  LDL.LU R16, [R1+0xbd4] ;  /* 0x000bd40001107983 */ /* 0x002f280000300800 */
[----:B------:R-:W4:Y:S01]  /*25760*/  LDL.LU R10, [R1+0xbe8] ;  /* 0x000be800010a7983 */ /* 0x000f220000300800 */
[----:B------:R-:W-:-:S02]  /*25770*/  IMAD.MOV.U32 R4, RZ, RZ, R11 ;  /* 0x000000ffff047224 */ /* 0x000fc400078e000b */
[----:B------:R-:W-:Y:S02]  /*25780*/  IMAD.MOV.U32 R5, RZ, RZ, R14 ;  /* 0x000000ffff057224 */ /* 0x000fe400078e000e */
[----:B--2---:R-:W2:Y:S04]  /*25790*/  LDL.LU R14, [R1+0xbe4] ;  /* 0x000be400010e7983 */ /* 0x004ea80000300800 */
[----:B------:R1:W-:Y:S01]  /*257a0*/  LDGSTS.E [R3+0xa00], desc[UR12][R4.64], P4 ;  /* 0x00a0000004037fae */ /* 0x0003e2000a12184c */
[----:B---3--:R-:W-:Y:S02]  /*257b0*/  IADD3 R13, P0, R13, UR14, RZ ;  /* 0x0000000e0d0d7c10 */ /* 0x008fe4000ff1e0ff */
[----:B----4-:R-:W-:-:S03]  /*257c0*/  IADD3.X R19, R19, UR10, RZ, P1, !PT ;  /* 0x0000000a13137c10 */ /* 0x010fc60008ffe4ff */
[----:B------:R-:W-:Y:S01]  /*257d0*/  STL [R1+0xb98], R13 ;  /* 0x000b980d01007387 */ /* 0x000fe20000100800 */
[----:B-1----:R-:W-:-:S03]  /*257e0*/  IMAD.MOV.U32 R4, RZ, RZ, R6 ;  /* 0x000000ffff047224 */ /* 0x002fc600078e0006 */
[----:B------:R1:W-:Y:S01]  /*257f0*/  STL [R1+0xb84], R19 ;  /* 0x000b841301007387 */ /* 0x0003e20000100800 */
[----:B------:R-:W-:-:S03]  /*25800*/  IMAD.MOV.U32 R5, RZ, RZ, R19 ;  /* 0x000000ffff057224 */ /* 0x000fc600078e0013 */
[----:B------:R-:W3:Y:S01]  /*25810*/  LDL.LU R11, [R1+0xbf8] ;  /* 0x000bf800010b7983 */ /* 0x000ee20000300800 */
[----:B------:R-:W-:-:S03]  /*25820*/  IADD3 R9, P1, R9, UR14, RZ ;  /* 0x0000000e09097c10 */ /* 0x000fc6000ff3e0ff */
[----:B------:R4:W-:Y:S01]  /*25830*/  LDGSTS.E [R3+0xe00], desc[UR12][R4.64], P4 ;  /* 0x00e0000004037fae */ /* 0x0009e2000a12184c */
[----:B------:R-:W-:-:S03]  /*25840*/  IADD3.X R15, R15, UR10, RZ, P0, !PT ;  /* 0x0000000a0f0f7c10 */ /* 0x000fc600087fe4ff */
[----:B-1----:R-:W3:Y:S04]  /*25850*/  LDL.LU R19, [R1+0xbf4] ;  /* 0x000bf40001137983 */ /* 0x002ee80000300800 */
[----:B------:R-:W-:Y:S04]  /*25860*/  STL [R1+0xba8], R9 ;  /* 0x000ba80901007387 */ /* 0x000fe80000100800 */
[----:B------:R1:W-:Y:S04]  /*25870*/  STL [R1+0xb94], R15 ;  /* 0x000b940f01007387 */ /* 0x0003e80000100800 */
[----:B------:R-:W3:Y:S01]  /*25880*/  LDL.LU R6, [R1+0xc08] ;  /* 0x000c080001067983 */ /* 0x000ee20000300800 */
[----:B----4-:R-:W-:-:S02]  /*25890*/  IMAD.MOV.U32 R4, RZ, RZ, R13 ;  /* 0x000000ffff047224 */ /* 0x010fc400078e000d */
[----:B------:R-:W-:Y:S02]  /*258a0*/  IMAD.MOV.U32 R5, RZ, RZ, R15 ;  /* 0x000000ffff057224 */ /* 0x000fe400078e000f */
[----:B-1----:R-:W4:Y:S04]  /*258b0*/  LDL.LU R15, [R1+0xc04] ;  /* 0x000c0400010f7983 */ /* 0x002f280000300800 */
[----:B------:R1:W-:Y:S01]  /*258c0*/  LDGSTS.E [R3+0x1200], desc[UR12][R4.64], P4 ;  /* 0x0120000004037fae */ /* 0x0003e2000a12184c */
[----:B------:R-:W-:-:S05]  /*258d0*/  IADD3 R20, P0, R20, UR14, RZ ;  /* 0x0000000e14147c10 */ /* 0x000fca000ff1e0ff */
[----:B------:R-:W-:Y:S01]  /*258e0*/  STL [R1+0xbb8], R20 ;  /* 0x000bb81401007387 */ /* 0x000fe20000100800 */
[----:B-1----:R-:W-:Y:S02]  /*258f0*/  MOV R4, R9 ;  /* 0x0000000900047202 */ /* 0x002fe40000000f00 */
[----:B------:R-:W-:Y:S02]  /*25900*/  IADD3.X R18, R18, UR10, RZ, P1, !PT ;  /* 0x0000000a12127c10 */ /* 0x000fe40008ffe4ff */
[----:B------:R-:W-:-:S03]  /*25910*/  IADD3 R7, P1, R7, UR14, RZ ;  /* 0x0000000e07077c10 */ /* 0x000fc6000ff3e0ff */
[----:B------:R1:W-:Y:S01]  /*25920*/  STL [R1+0xba4], R18 ;  /* 0x000ba41201007387 */ /* 0x0003e20000100800 */
[----:B------:R-:W-:-:S03]  /*25930*/  IMAD.MOV.U32 R5, RZ, RZ, R18 ;  /* 0x000000ffff057224 */ /* 0x000fc600078e0012 */
[----:B------:R-:W4:Y:S04]  /*25940*/  LDL.LU R13, [R1+0xc18] ;  /* 0x000c1800010d7983 */ /* 0x000f280000300800 */
[----:B------:R1:W-:Y:S04]  /*25950*/  LDGSTS.E [R3+0x1600], desc[UR12][R4.64], P4 ;  /* 0x0160000004037fae */ /* 0x0003e8000a12184c */
[----:B-1----:R-:W4:Y:S01]  /*25960*/  LDL.LU R18, [R1+0xc14] ;  /* 0x000c140001127983 */ /* 0x002f220000300800 */
[----:B------:R-:W-:-:S03]  /*25970*/  IADD3.X R2, R2, UR10, RZ, P0, !PT ;  /* 0x0000000a02027c10 */ /* 0x000fc600087fe4ff */
[----:B------:R-:W-:Y:S04]  /*25980*/  STL [R1+0xbc8], R7 ;  /* 0x000bc80701007387 */ /* 0x000fe80000100800 */
[----:B------:R1:W-:Y:S04]  /*25990*/  STL [R1+0xbb4], R2 ;  /* 0x000bb40201007387 */ /* 0x0003e80000100800 */
[----:B------:R-:W4:Y:S01]  /*259a0*/  LDL.LU R9, [R1+0xc28] ;  /* 0x000c280001097983 */ /* 0x000f220000300800 */
[----:B------:R-:W-:Y:S02]  /*259b0*/  IMAD.MOV.U32 R4, RZ, RZ, R20 ;  /* 0x000000ffff047224 */ /* 0x000fe400078e0014 */
[----:B------:R-:W-:-:S02]  /*259c0*/  IMAD.MOV.U32 R5, RZ, RZ, R2 ;  /* 0x000000ffff057224 */ /* 0x000fc400078e0002 */
[----:B-1----:R-:W4:Y:S04]  /*259d0*/  LDL.LU R2, [R1+0xc38] ;  /* 0x000c380001027983 */ /* 0x002f280000300800 */
[----:B------:R1:W-:Y:S02]  /*259e0*/  LDGSTS.E [R3+0x1a00], desc[UR12][R4.64], P4 ;  /* 0x01a0000004037fae */ /* 0x0003e4000a12184c */
[----:B-1----:R-:W-:Y:S01]  /*259f0*/  IMAD.MOV.U32 R4, RZ, RZ, R7 ;  /* 0x000000ffff047224 */ /* 0x002fe200078e0007 */
[----:B------:R-:W-:Y:S02]  /*25a00*/  IADD3 R12, P0, R12, UR14, RZ ;  /* 0x0000000e0c0c7c10 */ /* 0x000fe4000ff1e0ff */
[----:B------:R-:W-:-:S03]  /*25a10*/  IADD3.X R17, R17, UR10, RZ, P1, !PT ;  /* 0x0000000a11117c10 */ /* 0x000fc60008ffe4ff */
[----:B------:R-:W-:Y:S02]  /*25a20*/  STL [R1+0xbd8], R12 ;  /* 0x000bd80c01007387 */ /* 0x000fe40000100800 */
[----:B------:R-:W-:Y:S02]  /*25a30*/  IMAD.MOV.U32 R5, RZ, RZ, R17 ;  /* 0x000000ffff057224 */ /* 0x000fe400078e0011 */
[----:B------:R1:W-:Y:S04]  /*25a40*/  STL [R1+0xbc4], R17 ;  /* 0x000bc41101007387 */ /* 0x0003e80000100800 */
[----:B------:R2:W-:Y:S04]  /*25a50*/  LDGSTS.E [R3+0x1e00], desc[UR12][R4.64], P4 ;  /* 0x01e0000004037fae */ /* 0x0005e8000a12184c */
[----:B-1----:R-:W4:Y:S01]  /*25a60*/  LDL.LU R17, [R1+0xc24] ;  /* 0x000c240001117983 */ /* 0x002f220000300800 */
[----:B------:R-:W-:-:S02]  /*25a70*/  IADD3.X R16, R16, UR10, RZ, P0, !PT ;  /* 0x0000000a10107c10 */ /* 0x000fc400087fe4ff */
[----:B------:R-:W-:Y:S02]  /*25a80*/  IADD3 R10, P1, R10, UR14, RZ ;  /* 0x0000000e0a0a7c10 */ /* 0x000fe4000ff3e0ff */
[----:B--2---:R-:W-:-:S03]  /*25a90*/  MOV R5, R16 ;  /* 0x0000001000057202 */ /* 0x004fc60000000f00 */
[----:B------:R-:W-:Y:S04]  /*25aa0*/  STL [R1+0xbe8], R10 ;  /* 0x000be80a01007387 */ /* 0x000fe80000100800 */
[----:B------:R1:W-:Y:S04]  /*25ab0*/  STL [R1+0xbd4], R16 ;  /* 0x000bd41001007387 */ /* 0x0003e80000100800 */
[----:B------:R-:W2:Y:S04]  /*25ac0*/  LDL.LU R7, [R1+0xc48] ;  /* 0x000c480001077983 */ /* 0x000ea80000300800 */
[----:B-1----:R-:W2:Y:S01]  /*25ad0*/  LDL.LU R16, [R1+0xc34] ;  /* 0x000c340001107983 */ /* 0x002ea20000300800 */
[----:B------:R-:W-:Y:S01]  /*25ae0*/  IADD3.X R14, R14, UR10, RZ, P1, !PT ;  /* 0x0000000a0e0e7c10 */ /* 0x000fe20008ffe4ff */
[----:B------:R-:W-:-:S05]  /*25af0*/  IMAD.MOV.U32 R4, RZ, RZ, R12 ;  /* 0x000000ffff047224 */ /* 0x000fca00078e000c */
[----:B------:R1:W-:Y:S01]  /*25b00*/  LDGSTS.E [R3+0x2200], desc[UR12][R4.64], P4 ;  /* 0x0220000004037fae */ /* 0x0003e2000a12184c */
[----:B---3--:R-:W-:Y:S01]  /*25b10*/  IADD3 R11, P0, R11, UR14, RZ ;  /* 0x0000000e0b0b7c10 */ /* 0x008fe2000ff1e0ff */
[----:B-1----:R-:W-:-:S04]  /*25b20*/  IMAD.MOV.U32 R4, RZ, RZ, R10 ;  /* 0x000000ffff047224 */ /* 0x002fc800078e000a */
[----:B------:R-:W-:Y:S01]  /*25b30*/  STL [R1+0xbf8], R11 ;  /* 0x000bf80b01007387 */ /* 0x000fe20000100800 */
[----:B------:R-:W-:-:S03]  /*25b40*/  IADD3.X R19, R19, UR10, RZ, P0, !PT ;  /* 0x0000000a13137c10 */ /* 0x000fc600087fe4ff */
[----:B------:R1:W-:Y:S01]  /*25b50*/  STL [R1+0xbe4], R14 ;  /* 0x000be40e01007387 */ /* 0x0003e20000100800 */
[----:B------:R-:W-:-:S03]  /*25b60*/  IMAD.MOV.U32 R5, RZ, RZ, R14 ;  /* 0x000000ffff057224 */ /* 0x000fc600078e000e */
[----:B------:R-:W3:Y:S04]  /*25b70*/  LDL.LU R12, [R1+0xce0] ;  /* 0x000ce000010c7983 */ /* 0x000ee80000300800 */
[----:B------:R-:W3:Y:S01]  /*25b80*/  LDL.LU R10, [R1+0xc44] ;  /* 0x000c4400010a7983 */ /* 0x000ee20000300800 */
[----:B------:R-:W-:-:S03]  /*25b90*/  IADD3 R6, P1, R6, UR14, RZ ;  /* 0x0000000e06067c10 */ /* 0x000fc6000ff3e0ff */
[----:B------:R4:W-:Y:S04]  /*25ba0*/  LDGSTS.E [R3+0x2600], desc[UR12][R4.64], P4 ;  /* 0x0260000004037fae */ /* 0x0009e8000a12184c */
[----:B------:R-:W-:Y:S04]  /*25bb0*/  STL [R1+0xc08], R6 ;  /* 0x000c080601007387 */ /* 0x000fe80000100800 */
[----:B------:R-:W-:Y:S04]  /*25bc0*/  STL [R1+0xbf4], R19 ;  /* 0x000bf41301007387 */ /* 0x000fe80000100800 */
[----:B-1----:R-:W3:Y:S01]  /*25bd0*/  LDL.LU R14, [R1+0xce8] ;  /* 0x000ce800010e7983 */ /* 0x002ee20000300800 */
[----:B----4-:R-:W-:-:S03]  /*25be0*/  IADD3.X R15, R15, UR10, RZ, P1, !PT ;  /* 0x0000000a0f0f7c10 */ /* 0x010fc60008ffe4ff */
[----:B------:R-:W4:Y:S01]  /*25bf0*/  LDL.LU R20, [R1+0xc54] ;  /* 0x000c540001147983 */ /* 0x000f220000300800 */
[----:B------:R-:W-:Y:S02]  /*25c00*/  IMAD.MOV.U32 R4, RZ, RZ, R11 ;  /* 0x000000ffff047224 */ /* 0x000fe400078e000b */
[----:B------:R-:W-:-:S05]  /*25c10*/  IMAD.MOV.U32 R5, RZ, RZ, R19 ;  /* 0x000000ffff057224 */ /* 0x000fca00078e0013 */
[----:B------:R1:W-:Y:S02]  /*25c20*/  LDGSTS.E [R3+0x2a00], desc[UR12][R4.64], P4 ;  /* 0x02a0000004037fae */ /* 0x0003e4000a12184c */
[----:B-1----:R-:W-:Y:S01]  /*25c30*/  IMAD.MOV.U32 R5, RZ, RZ, R15 ;  /* 0x000000ffff057224 */ /* 0x002fe200078e000f */
[----:B------:R-:W-:-:S05]  /*25c40*/  IADD3 R13, P0, R13, UR14, RZ ;  /* 0x0000000e0d0d7c10 */ /* 0x000fca000ff1e0ff */
[----:B------:R-:W-:Y:S01]  /*25c50*/  STL [R1+0xc18], R13 ;  /* 0x000c180d01007387 */ /* 0x000fe20000100800 */
[----:B------:R-:W-:-:S03]  /*25c60*/  IADD3.X R18, R18, UR10, RZ, P0, !PT ;  /* 0x0000000a12127c10 */ /* 0x000fc600087fe4ff */
[----:B------:R1:W-:Y:S04]  /*25c70*/  STL [R1+0xc04], R15 ;  /* 0x000c040f01007387 */ /* 0x0003e80000100800 */
[----:B------:R-:W4:Y:S01]  /*25c80*/  LDL.LU R11, [R1+0xcf0] ;  /* 0x000cf000010b7983 */ /* 0x000f220000300800 */
[----:B------:R-:W-:-:S03]  /*25c90*/  IADD3 R9, P1, R9, UR14, RZ ;  /* 0x0000000e09097c10 */ /* 0x000fc6000ff3e0ff */
[----:B-1----:R-:W4:Y:S01]  /*25ca0*/  LDL.LU R15, [R1+0xce4] ;  /* 0x000ce400010f7983 */ /* 0x002f220000300800 */
[----:B------:R-:W-:-:S03]  /*25cb0*/  IMAD.MOV.U32 R4, RZ, RZ, R6 ;  /* 0x000000ffff047224 */ /* 0x000fc600078e0006 */
[----:B------:R-:W-:Y:S04]  /*25cc0*/  STL [R1+0xc28], R9 ;  /* 0x000c280901007387 */ /* 0x000fe80000100800 */
[----:B------:R1:W-:Y:S04]  /*25cd0*/  STL [R1+0xc14], R18 ;  /* 0x000c141201007387 */ /* 0x0003e80000100800 */
[----:B------:R-:W4:Y:S04]  /*25ce0*/  LDL.LU R19, [R1+0xcec] ;  /* 0x000cec0001137983 */ /* 0x000f280000300800 */
[----:B------:R-:W4:Y:S01]  /*25cf0*/  LDL.LU R6, [R1+0xcf8] ;  /* 0x000cf80001067983 */ /* 0x000f220000300800 */
[----:B------:R-:W-:-:S03]  /*25d00*/  IADD3 R2, P0, R2, UR14, RZ ;  /* 0x0000000e02027c10 */ /* 0x000fc6000ff1e0ff */
[----:B------:R1:W-:Y:S02]  /*25d10*/  LDGSTS.E [R3+0x2e00], desc[UR12][R4.64], P4 ;  /* 0x02e0000004037fae */ /* 0x0003e4000a12184c */
[----:B-1----:R-:W-:Y:S01]  /*25d20*/  MOV R4, R13 ;  /* 0x0000000d00047202 */ /* 0x002fe20000000f00 */
[----:B------:R-:W-:Y:S02]  /*25d30*/  IMAD.MOV.U32 R5, RZ, RZ, R18 ;  /* 0x000000ffff057224 */ /* 0x000fe400078e0012 */
        /* <DEDUP_REMOVED lines=8> */
[----:B------:R2:W-:Y:S04]  /*25dc0*/  LDGSTS.E [R3+0x3600], desc[UR12][R4.64], P4 ;  /* 0x0360000004037fae */ /* 0x0005e8000a12184c */
[----:B-1----:R-:W4:Y:S01]  /*25dd0*/  LDL.LU R17, [R1+0xcfc] ;  /* 0x000cfc0001117983 */ /* 0x002f220000300800 */
[----:B--2---:R-:W-:Y:S02]  /*25de0*/  IADD3 R7, P1, R7, UR14, RZ ;  /* 0x0000000e07077c10 */ /* 0x004fe4000ff3e0ff */
        /* <DEDUP_REMOVED lines=8> */
[----:B---3--:R-:W-:Y:S02]  /*25e70*/  IADD3 R12, P0, R12, UR14, RZ ;  /* 0x0000000e0c0c7c10 */ /* 0x008fe4000ff1e0ff */
[----:B------:R-:W-:-:S03]  /*25e80*/  IADD3.X R10, R10, UR10, RZ, P1, !PT ;  /* 0x0000000a0a0a7c10 */ /* 0x000fc60008ffe4ff */
[----:B------:R-:W-:Y:S01]  /*25e90*/  STL [R1+0xce0], R12 ;  /* 0x000ce00c01007387 */ /* 0x000fe20000100800 */
[----:B-1----:R-:W-:Y:S01]  /*25ea0*/  IMAD.MOV.U32 R4, RZ, RZ, R7 ;  /* 0x000000ffff047224 */ /* 0x002fe200078e0007 */
[----:B------:R-:W-:Y:S02]  /*25eb0*/  MOV R5, R10 ;  /* 0x0000000a00057202 */ /* 0x000fe40000000f00 */
[----:B------:R1:W-:Y:S04]  /*25ec0*/  STL [R1+0xc44], R10 ;  /* 0x000c440a01007387 */ /* 0x0003e80000100800 */
[----:B------:R-:W3:Y:S04]  /*25ed0*/  LDL.LU R2, [R1+0xd10] ;  /* 0x000d100001027983 */ /* 0x000ee80000300800 */
[----:B------:R4:W-:Y:S01]  /*25ee0*/  LDGSTS.E [R3+0x3e00], desc[UR12][R4.64], P4 ;  /* 0x03e0000004037fae */ /* 0x0009e2000a12184c */
[----:B------:R-:W-:-:S03]  /*25ef0*/  IADD3 R14, P1, R14, UR14, RZ ;  /* 0x0000000e0e0e7c10 */ /* 0x000fc6000ff3e0ff */
[----:B-1----:R-:W3:Y:S01]  /*25f00*/  LDL.LU R10, [R1+0xd0c] ;  /* 0x000d0c00010a7983 */ /* 0x002ee20000300800 */
[----:B----4-:R-:W-:-:S03]  /*25f10*/  IADD3.X R20, R20, UR10, RZ, P0, !PT ;  /* 0x0000000a14147c10 */ /* 0x010fc600087fe4ff */
[----:B------:R-:W-:Y:S04]  /*25f20*/  STL [R1+0xce8], R14 ;  /* 0x000ce80e01007387 */ /* 0x000fe80000100800 */
[----:B------:R-:W-:Y:S01]  /*25f30*/  STL [R1+0xc54], R20 ;  /* 0x000c541401007387 */ /* 0x000fe20000100800 */
[----:B------:R-:W-:-:S03]  /*25f40*/  IMAD.MOV.U32 R4, RZ, RZ, R12 ;  /* 0x000000ffff047224 */ /* 0x000fc600078e000c */
[----:B------:R-:W4:Y:S01]  /*25f50*/  LDL.LU R7, [R1+0xd18] ;  /* 0x000d180001077983 */ /* 0x000f220000300800 */
[----:B------:R-:W-:-:S03]  /*25f60*/  IMAD.MOV.U32 R5, RZ, RZ, R20 ;  /* 0x000000ffff057224 */ /* 0x000fc600078e0014 */
[----:B------:R-:W4:Y:S04]  /*25f70*/  LDL.LU R12, [R1+0xd20] ;  /* 0x000d2000010c7983 */ /* 0x000f280000300800 */
[----:B------:R1:W-:Y:S02]  /*25f80*/  LDGSTS.E [R3+0x4200], desc[UR12][R4.64], P4 ;  /* 0x0420000004037fae */ /* 0x0003e4000a12184c */
[----:B-1----:R-:W-:Y:S01]  /*25f90*/  IMAD.MOV.U32 R4, RZ, RZ, R14 ;  /* 0x000000ffff047224 */ /* 0x002fe200078e000e */
[----:B------:R-:W-:Y:S02]  /*25fa0*/  IADD3 R11, P0, R11, UR14, RZ ;  /* 0x0000000e0b0b7c10 */ /* 0x000fe4000ff1e0ff */
[----:B------:R-:W-:-:S03]  /*25fb0*/  IADD3.X R15, R15, UR10, RZ, P1, !PT ;  /* 0x0000000a0f0f7c10 */ /* 0x000fc60008ffe4ff */
        /* <DEDUP_REMOVED lines=8> */
[----:B------:R-:W-:-:S03]  /*26040*/  IMAD.MOV.U32 R5, RZ, RZ, R19 ;  /* 0x000000ffff057224 */ /* 0x000fc600078e0013 */
[----:B------:R1:W-:Y:S04]  /*26050*/  STL [R1+0xcec], R19 ;  /* 0x000cec1301007387 */ /* 0x0003e80000100800 */
[----:B------:R-:W4:Y:S04]  /*26060*/  LDL.LU R14, [R1+0xd28] ;  /* 0x000d2800010e7983 */ /* 0x000f280000300800 */
[----:B-1----:R-:W4:Y:S01]  /*26070*/  LDL.LU R19, [R1+0xd1c] ;  /* 0x000d1c0001137983 */ /* 0x002f220000300800 */
[----:B------:R-:W-:Y:S01]  /*26080*/  IADD3.X R18, R18, UR10, RZ, P1, !PT ;  /* 0x0000000a12127c10 */ /* 0x000fe20008ffe4ff */
[----:B------:R-:W-:-:S05]  /*26090*/  IMAD.MOV.U32 R4, RZ, RZ, R11 ;  /* 0x000000ffff047224 */ /* 0x000fca00078e000b */
[----:B------:R1:W-:Y:S02]  /*260a0*/  LDGSTS.E [R3+0x4a00], desc[UR12][R4.64], P4 ;  /* 0x04a0000004037fae */ /* 0x0003e4000a12184c */
[----:B-1----:R-:W-:Y:S01]  /*260b0*/  MOV R4, R6 ;  /* 0x0000000600047202 */ /* 0x002fe20000000f00 */
[----:B------:R-:W-:-:S05]  /*260c0*/  IMAD.MOV.U32 R5, RZ, RZ, R18 ;  /* 0x000000ffff057224 */ /* 0x000fca00078e0012 */
[----:B------:R1:W-:Y:S01]  /*260d0*/  LDGSTS.E [R3+0x4e00], desc[UR12][R4.64], P4 ;  /* 0x04e0000004037fae */ /* 0x0003e2000a12184c */
[----:B------:R-:W-:-:S05]  /*260e0*/  IADD3 R13, P0, R13, UR14, RZ ;  /* 0x0000000e0d0d7c10 */ /* 0x000fca000ff1e0ff */
[----:B------:R-:W-:Y:S01]  /*260f0*/  STL [R1+0xd00], R13 ;  /* 0x000d000d01007387 */ /* 0x000fe20000100800 */
[----:B------:R-:W-:-:S03]  /*26100*/  IADD3.X R17, R17, UR10, RZ, P0, !PT ;  /* 0x0000000a11117c10 */ /* 0x000fc600087fe4ff */
[----:B------:R1:W-:Y:S04]  /*26110*/  STL [R1+0xcf4], R18 ;  /* 0x000cf41201007387 */ /* 0x0003e80000100800 */
[----:B------:R-:W4:Y:S04]  /*26120*/  LDL.LU R11, [R1+0xd30] ;  /* 0x000d3000010b7983 */ /* 0x000f280000300800 */
[----:B------:R-:W4:Y:S01]  /*26130*/  LDL.LU R20, [R1+0xd24] ;  /* 0x000d240001147983 */ /* 0x000f220000300800 */
[----:B--2---:R-:W-:-:S05]  /*26140*/  IADD3 R9, P1, R9, UR14, RZ ;  /* 0x0000000e09097c10 */ /* 0x004fca000ff3e0ff */
[----:B------:R-:W-:Y:S04]  /*26150*/  STL [R1+0xd08], R9 ;  /* 0x000d080901007387 */ /* 0x000fe80000100800 */
[----:B------:R2:W-:Y:S04]  /*26160*/  STL [R1+0xcfc], R17 ;  /* 0x000cfc1101007387 */ /* 0x0005e80000100800 */
[----:B------:R-:W4:Y:S04]  /*26170*/  LDL.LU R6, [R1+0xd38] ;  /* 0x000d380001067983 */ /* 0x000f280000300800 */
[----:B-1----:R-:W4:Y:S01]  /*26180*/  LDL.LU R18, [R1+0xd2c] ;  /* 0x000d2c0001127983 */ /* 0x002f220000300800 */
[----:B------:R-:W-:Y:S01]  /*26190*/  IADD3.X R16, R16, UR10, RZ, P1, !PT ;  /* 0x0000000a10107c10 */ /* 0x000fe20008ffe4ff */
[----:B------:R-:W-:-:S02]  /*261a0*/  IMAD.MOV.U32 R4, RZ, RZ, R13 ;  /* 0x000000ffff047224 */ /* 0x000fc400078e000d */
[----:B------:R-:W-:-:S05]  /*261b0*/  IMAD.MOV.U32 R5, RZ, RZ, R17 ;  /* 0x000000ffff057224 */ /* 0x000fca00078e0011 */
[----:B------:R1:W-:Y:S01]  /*261c0*/  LDGSTS.E [R3+0x5200], desc[UR12][R4.64], P4 ;  /* 0x0520000004037fae */ /* 0x0003e2000a12184c */
[----:B---3--:R-:W-:-:S05]  /*261d0*/  IADD3 R2, P0, R2, UR14, RZ ;  /* 0x0000000e02027c10 */ /* 0x008fca000ff1e0ff */
[----:B------:R-:W-:Y:S01]  /*261e0*/  STL [R1+0xd10], R2 ;  /* 0x000d100201007387 */ /* 0x000fe20000100800 */
[----:B------:R-:W-:-:S03]  /*261f0*/  IADD3.X R10, R10, UR10, RZ, P0, !PT ;  /* 0x0000000a0a0a7c10 */ /* 0x000fc600087fe4ff */
[----:B------:R3:W-:Y:S01]  /*26200*/  STL [R1+0xd04], R16 ;  /* 0x000d041001007387 */ /* 0x0007e20000100800 */
[----:B-1----:R-:W-:-:S03]  /*26210*/  IMAD.MOV.U32 R4, RZ, RZ, R9 ;  /* 0x000000ffff047224 */ /* 0x002fc600078e0009 */
[----:B------:R-:W3:Y:S01]  /*26220*/  LDL.LU R13, [R1+0xd40] ;  /* 0x000d4000010d7983 */ /* 0x000ee20000300800 */
[----:B------:R-:W-:-:S03]  /*26230*/  IMAD.MOV.U32 R5, RZ, RZ, R16 ;  /* 0x000000ffff057224 */ /* 0x000fc600078e0010 */
[----:B--2---:R-:W2:Y:S01]  /*26240*/  LDL.LU R17, [R1+0xd34] ;  /* 0x000d340001117983 */ /* 0x004ea20000300800 */
[----:B----4-:R-:W-:-:S03]  /*26250*/  IADD3 R7, P1, R7, UR14, RZ ;  /* 0x0000000e07077c10 */ /* 0x010fc6000ff3e0ff */
[----:B------:R1:W-:Y:S04]  /*26260*/  LDGSTS.E [R3+0x5600], desc[UR12][R4.64], P4 ;  /* 0x0560000004037fae */ /* 0x0003e8000a12184c */
[----:B------:R-:W-:Y:S04]  /*26270*/  STL [R1+0xd18], R7 ;  /* 0x000d180701007387 */ /* 0x000fe80000100800 */
[----:B------:R4:W-:Y:S01]  /*26280*/  STL [R1+0xd0c], R10 ;  /* 0x000d0c0a01007387 */ /* 0x0009e20000100800 */
[----:B------:R-:W-:-:S03]  /*26290*/  IADD3 R12, P0, R12, UR14, RZ ;  /* 0x0000000e0c0c7c10 */ /* 0x000fc6000ff1e0ff */
[----:B---3--:R-:W3:Y:S04]  /*262a0*/  LDL.LU R16, [R1+0xd3c] ;  /* 0x000d3c0001107983 */ /* 0x008ee80000300800 */
[----:B------:R-:W3:Y:S01]  /*262b0*/  LDL.LU R9, [R1+0xd48] ;  /* 0x000d480001097983 */ /* 0x000ee20000300800 */
[----:B-1----:R-:W-:Y:S01]  /*262c0*/  IMAD.MOV.U32 R4, RZ, RZ, R2 ;  /* 0x000000ffff047224 */ /* 0x002fe200078e0002 */
[----:B------:R-:W-:Y:S02]  /*262d0*/  MOV R5, R10 ;  /* 0x0000000a00057202 */ /* 0x000fe40000000f00 */
[----:B----4-:R-:W4:Y:S04]  /*262e0*/  LDL.LU R10, [R1+0xd44] ;  /* 0x000d4400010a7983 */ /* 0x010f280000300800 */
[----:B------:R-:W-:Y:S04]  /*262f0*/  STL [R1+0xd20], R12 ;  /* 0x000d200c01007387 */ /* 0x000fe80000100800 */
[----:B------:R1:W-:Y:S02]  /*26300*/  LDGSTS.E [R3+0x5a00], desc[UR12][R4.64], P4 ;  /* 0x05a0000004037fae */ /* 0x0003e4000a12184c */
[----:B-1----:R-:W-:Y:S01]  /*26310*/  IMAD.MOV.U32 R4, RZ, RZ, R7 ;  /* 0x000000ffff047224 */ /* 0x002fe200078e0007 */
[----:B------:R-:W-:-:S05]  /*26320*/  IADD3.X R15, R15, UR10, RZ, P1, !PT ;  /* 0x0000000a0f0f7c10 */ /* 0x000fca0008ffe4ff */
[----:B------:R1:W-:Y:S04]  /*26330*/  STL [R1+0xd14], R15 ;  /* 0x000d140f01007387 */ /* 0x0003e80000100800 */
[----:B------:R-:W4:Y:S01]  /*26340*/  LDL.LU R2, [R1+0xd50] ;  /* 0x000d500001027983 */ /* 0x000f220000300800 */
[----:B------:R-:W-:-:S03]  /*26350*/  IADD3 R14, P1, R14, UR14, RZ ;  /* 0x0000000e0e0e7c10 */ /* 0x000fc6000ff3e0ff */
[----:B------:R-:W4:Y:S01]  /*26360*/  LDL.LU R7, [R1+0xd4c] ;  /* 0x000d4c0001077983 */ /* 0x000f220000300800 */
[----:B------:R-:W-:-:S03]  /*26370*/  IADD3.X R19, R19, UR10, RZ, P0, !PT ;  /* 0x0000000a13137c10 */ /* 0x000fc600087fe4ff */
[----:B------:R-:W-:Y:S01]  /*26380*/  STL [R1+0xd28], R14 ;  /* 0x000d280e01007387 */ /* 0x000fe20000100800 */
[----:B------:R-:W-:-:S03]  /*26390*/  IMAD.MOV.U32 R5, RZ, RZ, R15 ;  /* 0x000000ffff057224 */ /* 0x000fc600078e000f */
[----:B------:R1:W-:Y:S04]  /*263a0*/  STL [R1+0xd1c], R19 ;  /* 0x000d1c1301007387 */ /* 0x0003e80000100800 */
[----:B-1----:R-:W4:Y:S04]  /*263b0*/  LDL.LU R15, [R1+0xcd4] ;  /* 0x000cd400010f7983 */ /* 0x002f280000300800 */
[----:B------:R1:W-:Y:S02]  /*263c0*/  LDGSTS.E [R3+0x5e00], desc[UR12][R4.64], P4 ;  /* 0x05e0000004037fae */ /* 0x0003e4000a12184c */
[----:B-1----:R-:W-:-:S02]  /*263d0*/  IMAD.MOV.U32 R5, RZ, RZ, R19 ;  /* 0x000000ffff057224 */ /* 0x002fc400078e0013 */
[----:B------:R-:W-:Y:S01]  /*263e0*/  IMAD.MOV.U32 R4, RZ, RZ, R12 ;  /* 0x000000ffff047224 */ /* 0x000fe200078e000c */
[----:B------:R-:W4:Y:S04]  /*263f0*/  LDL.LU R19, [R1+0xcd0] ;  /* 0x000cd00001137983 */ /* 0x000f280000300800 */
[----:B------:R1:W-:Y:S02]  /*26400*/  LDGSTS.E [R3+0x6200], desc[UR12][R4.64], P4 ;  /* 0x0620000004037fae */ /* 0x0003e4000a12184c */
[----:B-1----:R-:W-:Y:S01]  /*26410*/  IMAD.MOV.U32 R4, RZ, RZ, R14 ;  /* 0x000000ffff047224 */ /* 0x002fe200078e000e */
[----:B------:R-:W-:Y:S02]  /*26420*/  IADD3 R11, P0, R11, UR14, RZ ;  /* 0x0000000e0b0b7c10 */ /* 0x000fe4000ff1e0ff */
[----:B------:R-:W-:-:S03]  /*26430*/  IADD3.X R20, R20, UR10, RZ, P1, !PT ;  /* 0x0000000a14147c10 */ /* 0x000fc60008ffe4ff */
[----:B------:R1:W-:Y:S04]  /*26440*/  STL [R1+0xd30], R11 ;  /* 0x000d300b01007387 */ /* 0x0003e80000100800 */
[----:B------:R-:W-:Y:S04]  /*26450*/  STL [R1+0xd24], R20 ;  /* 0x000d241401007387 */ /* 0x000fe80000100800 */
[----:B------:R-:W4:Y:S04]  /*26460*/  LDL.LU R12, [R1+0xb60] ;  /* 0x000b6000010c7983 */ /* 0x000f280000300800 */
[----:B------:R-:W4:Y:S01]  /*26470*/  LDL.LU R21, [R1+0xb5c] ;  /* 0x000b5c0001157983 */ /* 0x000f220000300800 */
[----:B------:R-:W-:-:S02]  /*26480*/  IADD3 R6, P1, R6, UR14, RZ ;  /* 0x0000000e06067c10 */ /* 0x000fc4000ff3e0ff */
[----:B------:R-:W-:-:S03]  /*26490*/  IADD3.X R18, R18, UR10, RZ, P0, !PT ;  /* 0x0000000a12127c10 */ /* 0x000fc600087fe4ff */
[----:B------:R-:W-:Y:S04]  /*264a0*/  STL [R1+0xd38], R6 ;  /* 0x000d380601007387 */ /* 0x000fe80000100800 */
[----:B------:R2:W-:Y:S04]  /*264b0*/  STL [R1+0xd2c], R18 ;  /* 0x000d2c1201007387 */ /* 0x0005e80000100800 */
[----:B------:R-:W4:Y:S01]  /*264c0*/  LDL.LU R14, [R1+0xb70] ;  /* 0x000b7000010e7983 */ /* 0x000f220000300800 */
[----:B------:R-:W-:-:S05]  /*264d0*/  IMAD.MOV.U32 R5, RZ, RZ, R20 ;  /* 0x000000ffff057224 */ /* 0x000fca00078e0014 */
[----:B------:R1:W-:Y:S02]  /*264e0*/  LDGSTS.E [R3+0x6600], desc[UR12][R4.64], P4 ;  /* 0x0660000004037fae */ /* 0x0003e4000a12184c */
[----:B-1----:R-:W-:Y:S01]  /*264f0*/  MOV R4, R11 ;  /* 0x0000000b00047202 */ /* 0x002fe20000000f00 */
[----:B------:R-:W-:Y:S01]  /*26500*/  IMAD.MOV.U32 R5, RZ, RZ, R18 ;  /* 0x000000ffff057224 */ /* 0x000fe200078e0012 */
[----:B------:R-:W4:Y:S04]  /*26510*/  LDL.LU R11, [R1+0xb80] ;  /* 0x000b8000010b7983 */ /* 0x000f280000300800 */
[----:B------:R1:W-:Y:S01]  /*26520*/  LDGSTS.E [R3+0x6a00], desc[UR12][R4.64], P4 ;  /* 0x06a0000004037fae */ /* 0x0003e2000a12184c */
[----:B------:R-:W-:Y:S02]  /*26530*/  IADD3 R13, P0, R13, UR14, RZ ;  /* 0x0000000e0d0d7c10 */ /* 0x000fe4000ff1e0ff */
[----:B--2---:R-:W-:-:S03]  /*26540*/  IADD3.X R17, R17, UR10, RZ, P1, !PT ;  /* 0x0000000a11117c10 */ /* 0x004fc60008ffe4ff */
[----:B------:R-:W-:Y:S04]  /*26550*/  STL [R1+0xd40], R13 ;  /* 0x000d400d01007387 */ /* 0x000fe80000100800 */
[----:B------:R-:W-:Y:S01]  /*26560*/  STL [R1+0xd34], R17 ;  /* 0x000d341101007387 */ /* 0x000fe20000100800 */
[----:B-1----:R-:W-:Y:S02]  /*26570*/  IMAD.MOV.U32 R4, RZ, RZ, R6 ;  /* 0x000000ffff047224 */ /* 0x002fe400078e0006 */
[----:B------:R-:W-:Y:S01]  /*26580*/  IMAD.MOV.U32 R5, RZ, RZ, R17 ;  /* 0x000000ffff057224 */ /* 0x000fe200078e0011 */
[----:B------:R-:W2:Y:S04]  /*26590*/  LDL.LU R18, [R1+0xb6c] ;  /* 0x000b6c0001127983 */ /* 0x000ea80000300800 */
[----:B------:R1:W-:Y:S01]  /*265a0*/  LDGSTS.E [R3+0x6e00], desc[UR12][R4.64], P4 ;  /* 0x06e0000004037fae */ /* 0x0003e2000a12184c */
[----:B---3--:R-:W-:-:S02]  /*265b0*/  IADD3.X R16, R16, UR10, RZ, P0, !PT ;  /* 0x0000000a10107c10 */ /* 0x008fc400087fe4ff */
[----:B------:R-:W-:-:S05]  /*265c0*/  IADD3 R9, P1, R9, UR14, RZ ;  /* 0x0000000e09097c10 */ /* 0x000fca000ff3e0ff */
[----:B------:R-:W-:Y:S01]  /*265d0*/  STL [R1+0xd48], R9 ;  /* 0x000d480901007387 */ /* 0x000fe20000100800 */
[----:B-1----:R-:W-:-:S03]  /*265e0*/  IMAD.MOV.U32 R5, RZ, RZ, R16 ;  /* 0x000000ffff057224 */ /* 0x002fc600078e0010 */
[----:B------:R1:W-:Y:S01]  /*265f0*/  STL [R1+0xd3c], R16 ;  /* 0x000d3c1001007387 */ /* 0x0003e20000100800 */
[----:B----4-:R-:W-:-:S03]  /*26600*/  IADD3.X R10, R10, UR10, RZ, P1, !PT ;  /* 0x0000000a0a0a7c10 */ /* 0x010fc60008ffe4ff */
[----:B------:R-:W3:Y:S04]  /*26610*/  LDL.LU R6, [R1+0xb90] ;  /* 0x000b900001067983 */ /* 0x000ee80000300800 */
[----:B-1----:R-:W4:Y:S01]  /*26620*/  LDL.LU R16, [R1+0xb7c] ;  /* 0x000b7c0001107983 */ /* 0x002f220000300800 */
[----:B------:R-:W-:-:S05]  /*26630*/  IMAD.MOV.U32 R4, RZ, RZ, R13 ;  /* 0x000000ffff047224 */ /* 0x000fca00078e000d */
[----:B------:R1:W-:Y:S02]  /*26640*/  LDGSTS.E [R3+0x7200], desc[UR12][R4.64], P4 ;  /* 0x0720000004037fae */ /* 0x0003e4000a12184c */
[----:B-1----:R-:W-:Y:S01]  /*26650*/  IMAD.MOV.U32 R4, RZ, RZ, R9 ;  /* 0x000000ffff047224 */ /* 0x002fe200078e0009 */
[----:B------:R-:W-:-:S04]  /*26660*/  IADD3 R2, P0, R2, UR14, RZ ;  /* 0x0000000e02027c10 */ /* 0x000fc8000ff1e0ff */
[----:B------:R-:W-:Y:S01]  /*26670*/  IADD3.X R7, R7, UR10, RZ, P0, !PT ;  /* 0x0000000a07077c10 */ /* 0x000fe200087fe4ff */
[----:B------:R-:W-:Y:S04]  /*26680*/  STL [R1+0xd50], R2 ;  /* 0x000d500201007387 */ /* 0x000fe80000100800 */
[----:B------:R-:W-:Y:S04]  /*26690*/  STL [R1+0xd44], R10 ;  /* 0x000d440a01007387 */ /* 0x000fe80000100800 */
[----:B------:R-:W4:Y:S04]  /*266a0*/  LDL.LU R13, [R1+0xba0] ;  /* 0x000ba000010d7983 */ /* 0x000f280000300800 */
[----:B------:R-:W4:Y:S01]  /*266b0*/  LDL.LU R17, [R1+0xb8c] ;  /* 0x000b8c0001117983 */ /* 0x000f220000300800 */
[----:B------:R-:W-:-:S05]  /*266c0*/  IADD3 R15, P1, R15, UR14, RZ ;  /* 0x0000000e0f0f7c10 */ /* 0x000fca000ff3e0ff */
[----:B------:R-:W-:Y:S04]  /*266d0*/  STL [R1+0xcd4], R15 ;  /* 0x000cd40f01007387 */ /* 0x000fe80000100800 */
[----:B------:R1:W-:Y:S04]  /*266e0*/  STL [R1+0xd4c], R7 ;  /* 0x000d4c0701007387 */ /* 0x0003e80000100800 */
[----:B------:R-:W4:Y:S01]  /*266f0*/  LDL.LU R9, [R1+0xbb0] ;  /* 0x000bb00001097983 */ /* 0x000f220000300800 */
[----:B------:R-:W-:-:S03]  /*26700*/  MOV R5, R10 ;  /* 0x0000000a00057202 */ /* 0x000fc60000000f00 */
[----:B------:R-:W4:Y:S01]  /*26710*/  LDL.LU R20, [R1+0xb9c] ;  /* 0x000b9c0001147983 */ /* 0x000f220000300800 */
[----:B------:R-:W-:-:S03]  /*26720*/  IADD3.X R19, R19, UR10, RZ, P1, !PT ;  /* 0x0000000a13137c10 */ /* 0x000fc60008ffe4ff */
[----:B------:R1:W-:Y:S02]  /*26730*/  LDGSTS.E [R3+0x7600], desc[UR12][R4.64], P4 ;  /* 0x0760000004037fae */ /* 0x0003e4000a12184c */
[----:B-1----:R-:W-:Y:S02]  /*26740*/  IMAD.MOV.U32 R4, RZ, RZ, R2 ;  /* 0x000000ffff047224 */ /* 0x002fe400078e0002 */
[----:B------:R-:W-:-:S05]  /*26750*/  IMAD.MOV.U32 R5, RZ, RZ, R7 ;  /* 0x000000ffff057224 */ /* 0x000fca00078e0007 */
[----:B------:R1:W-:Y:S02]  /*26760*/  LDGSTS.E [R3+0x7a00], desc[UR12][R4.64], P4 ;  /* 0x07a0000004037fae */ /* 0x0003e4000a12184c */
[----:B-1----:R-:W-:Y:S01]  /*26770*/  IMAD.MOV.U32 R4, RZ, RZ, R15 ;  /* 0x000000ffff047224 */ /* 0x002fe200078e000f */
[----:B------:R-:W-:-:S04]  /*26780*/  IADD3 R12, P0, R12, UR14, RZ ;  /* 0x0000000e0c0c7c10 */ /* 0x000fc8000ff1e0ff */
[----:B------:R-:W-:Y:S01]  /*26790*/  IADD3.X R21, R21, UR10, RZ, P0, !PT ;  /* 0x0000000a15157c10 */ /* 0x000fe200087fe4ff */
[----:B------:R-:W-:Y:S04]  /*267a0*/  STL [R1+0xb60], R12 ;  /* 0x000b600c01007387 */ /* 0x000fe80000100800 */
[----:B------:R1:W-:Y:S04]  /*267b0*/  STL [R1+0xcd0], R19 ;  /* 0x000cd01301007387 */ /* 0x0003e80000100800 */
[----:B------:R-:W4:Y:S01]  /*267c0*/  LDL.LU R7, [R1+0xbc0] ;  /* 0x000bc00001077983 */ /* 0x000f220000300800 */
[----:B------:R-:W-:-:S05]  /*267d0*/  IADD3 R14, P1, R14, UR14, RZ ;  /* 0x0000000e0e0e7c10 */ /* 0x000fca000ff3e0ff */
[----:B------:R-:W-:Y:S04]  /*267e0*/  STL [R1+0xb70], R14 ;  /* 0x000b700e01007387 */ /* 0x000fe80000100800 */
[----:B------:R-:W-:Y:S04]  /*267f0*/  STL [R1+0xb5c], R21 ;  /* 0x000b5c1501007387 */ /* 0x000fe80000100800 */
[----:B------:R-:W4:Y:S01]  /*26800*/  LDL.LU R15, [R1+0xbac] ;  /* 0x000bac00010f7983 */ /* 0x000f220000300800 */
[----:B------:R-:W-:Y:S01]  /*26810*/  SHF.R.S32.HI R10, RZ, 0x5, R45 ;  /* 0x00000005ff0a7819 */ /* 0x000fe2000001142d */
[----:B------:R-:W-:-:S03]  /*26820*/  IMAD.SHL.U32 R2, R22, 0x4, RZ ;  /* 0x0000000416027824 */ /* 0x000fc600078e00ff */
[----:B------:R-:W-:Y:S01]  /*26830*/  SGXT R10, R10, 0x1 ;  /* 0x000000010a0a781a */ /* 0x000fe20000000200 */
[----:B------:R-:W-:Y:S01]  /*26840*/  IMAD.MOV.U32 R5, RZ, RZ, R19 ;  /* 0x000000ffff057224 */ /* 0x000fe200078e0013 */
[----:B------:R-:W-:Y:S01]  /*26850*/  IADD3 R11, P0, R11, UR14, RZ ;  /* 0x0000000e0b0b7c10 */ /* 0x000fe2000ff1e0ff */
[----:B-1----:R-:W4:Y:S01]  /*26860*/  LDL.LU R19, [R1+0xbbc] ;  /* 0x000bbc0001137983 */ /* 0x002f220000300800 */
[----:B------:R-:W-:-:S03]  /*26870*/  LOP3.LUT R2, R2, 0x90, R10, 0x78, !PT ;  /* 0x0000009002027812 */ /* 0x000fc600078e780a */
[----:B------:R-:W4:Y:S01]  /*26880*/  LDL.LU R10, [R1+0xbd0] ;  /* 0x000bd000010a7983 */ /* 0x000f220000300800 */
[----:B------:R-:W-:-:S03]  /*26890*/  LOP3.LUT R2, R2, 0x60, RZ, 0x3c, !PT ;  /* 0x0000006002027812 */ /* 0x000fc600078e3cff */
[----:B------:R1:W-:Y:S02]  /*268a0*/  LDGSTS.E [R3+0x7e00], desc[UR12][R4.64], P4 ;  /* 0x07e0000004037fae */ /* 0x0003e4000a12184c */
[----:B------:R-:W-:Y:S01]  /*268b0*/  VIADD R2, R2, UR6 ;  /* 0x0000000602027c36 */ /* 0x000fe20008000000 */
[----:B--2---:R-:W-:Y:S02]  /*268c0*/  IADD3.X R18, R18, UR10, RZ, P1, !PT ;  /* 0x0000000a12127c10 */ /* 0x004fe40008ffe4ff */
[----:B-1----:R-:W-:Y:S01]  /*268d0*/  MOV R4, R12 ;  /* 0x0000000c00047202 */ /* 0x002fe20000000f00 */
[----:B------:R-:W-:Y:S01]  /*268e0*/  IMAD.MOV.U32 R5, RZ, RZ, R21 ;  /* 0x000000ffff057224 */ /* 0x000fe200078e0015 */
[----:B------:R-:W2:Y:S04]  /*268f0*/  LDL.LU R12, [R1+0xbcc] ;  /* 0x000bcc00010c7983 */ /* 0x000ea80000300800 */
[----:B------:R-:W-:Y:S04]  /*26900*/  STL [R1+0xb80], R11 ;  /* 0x000b800b01007387 */ /* 0x000fe80000100800 */
[----:B------:R1:W-:Y:S04]  /*26910*/  STL [R1+0xb6c], R18 ;  /* 0x000b6c1201007387 */ /* 0x0003e80000100800 */
[----:B------:R1:W-:Y:S04]  /*26920*/  LDGSTS.E [R2+0x300], desc[UR12][R4.64], P4 ;  /* 0x0030000004027fae */ /* 0x0003e8000a12184c */
[----:B------:R-:W2:Y:S01]  /*26930*/  LDL.LU R3, [R1+0xbe0] ;  /* 0x000be00001037983 */ /* 0x000ea20000300800 */
[----:B---3--:R-:W-:-:S02]  /*26940*/  IADD3 R6, P1, R6, UR14, RZ ;  /* 0x0000000e06067c10 */ /* 0x008fc4000ff3e0ff */
[----:B----4-:R-:W-:Y:S01]  /*26950*/  IADD3.X R16, R16, UR10, RZ, P0, !PT ;  /* 0x0000000a10107c10 */ /* 0x010fe200087fe4ff */
[----:B-1----:R-:W-:Y:S02]  /*26960*/  IMAD.MOV.U32 R5, RZ, RZ, R18 ;  /* 0x000000ffff057224 */ /* 0x002fe400078e0012 */
[----:B------:R-:W3:Y:S01]  /*26970*/  LDL.LU R18, [R1+0xbdc] ;  /* 0x000bdc0001127983 */ /* 0x000ee20000300800 */
[----:B------:R-:W-:-:S03]  /*26980*/  IMAD.MOV.U32 R4, RZ, RZ, R14 ;  /* 0x000000ffff047224 */ /* 0x000fc600078e000e */
[----:B------:R-:W-:Y:S04]  /*26990*/  STL [R1+0xb90], R6 ;  /* 0x000b900601007387 */ /* 0x000fe80000100800 */
[----:B------:R1:W-:Y:S04]  /*269a0*/  STL [R1+0xb7c], R16 ;  /* 0x000b7c1001007387 */ /* 0x0003e80000100800 */
[----:B------:R-:W4:Y:S04]  /*269b0*/  LDL.LU R14, [R1+0xbf0] ;  /* 0x000bf000010e7983 */ /* 0x000f280000300800 */
[----:B------:R1:W-:Y:S02]  /*269c0*/  LDGSTS.E [R2+0x700], desc[UR12][R4.64], P4 ;  /* 0x0070000004027fae */ /* 0x0003e4000a12184c */
[----:B-1----:R-:W-:-:S02]  /*269d0*/  IMAD.MOV.U32 R4, RZ, RZ, R11 ;  /* 0x000000ffff047224 */ /* 0x002fc400078e000b */
[----:B------:R-:W-:Y:S02]  /*269e0*/  IMAD.MOV.U32 R5, RZ, RZ, R16 ;  /* 0x000000ffff057224 */ /* 0x000fe400078e0010 */
[----:B------:R-:W4:Y:S04]  /*269f0*/  LDL.LU R16, [R1+0xbec] ;  /* 0x000bec0001107983 */ /* 0x000f280000300800 */
[----:B------:R1:W-:Y:S01]  /*26a00*/  LDGSTS.E [R2+0xb00], desc[UR12][R4.64], P4 ;  /* 0x00b0000004027fae */ /* 0x0003e2000a12184c */
[----:B------:R-:W-:Y:S02]  /*26a10*/  IADD3 R13, P0, R13, UR14, RZ ;  /* 0x0000000e0d0d7c10 */ /* 0x000fe4000ff1e0ff */
[----:B------:R-:W-:-:S03]  /*26a20*/  IADD3.X R17, R17, UR10, RZ, P1, !PT ;  /* 0x0000000a11117c10 */ /* 0x000fc60008ffe4ff */
[----:B------:R-:W-:Y:S04]  /*26a30*/  STL [R1+0xba0], R13 ;  /* 0x000ba00d01007387 */ /* 0x000fe80000100800 */
[----:B------:R1:W-:Y:S02]  /*26a40*/  STL [R1+0xb8c], R17 ;  /* 0x000b8c1101007387 */ /* 0x0003e40000100800 */
[----:B-1----:R-:W-:Y:S02]  /*26a50*/  MOV R5, R17 ;  /* 0x0000001100057202 */ /* 0x002fe40000000f00 */
[----:B------:R-:W4:Y:S01]  /*26a60*/  LDL.LU R11, [R1+0xc00] ;  /* 0x000c0000010b7983 */ /* 0x000f220000300800 */
[----:B------:R-:W-:-:S03]  /*26a70*/  IADD3 R9, P1, R9, UR14, RZ ;  /* 0x0000000e09097c10 */ /* 0x000fc6000ff3e0ff */
[----:B------:R-:W4:Y:S01]  /*26a80*/  LDL.LU R17, [R1+0xbfc] ;  /* 0x000bfc0001117983 */ /* 0x000f220000300800 */
[----:B------:R-:W-:-:S03]  /*26a90*/  IADD3.X R20, R20, UR10, RZ, P0, !PT ;  /* 0x0000000a14147c10 */ /* 0x000fc600087fe4ff */
[----:B------:R-:W-:Y:S01]  /*26aa0*/  STL [R1+0xbb0], R9 ;  /* 0x000bb00901007387 */ /* 0x000fe20000100800 */
[----:B------:R-:W-:-:S03]  /*26ab0*/  IMAD.MOV.U32 R4, RZ, RZ, R6 ;  /* 0x000000ffff047224 */ /* 0x000fc600078e0006 */
[----:B------:R-:W-:Y:S04]  /*26ac0*/  STL [R1+0xb9c], R20 ;  /* 0x000b9c1401007387 */ /* 0x000fe80000100800 */
[----:B------:R-:W4:Y:S04]  /*26ad0*/  LDL.LU R6, [R1+0xc10] ;  /* 0x000c100001067983 */ /* 0x000f280000300800 */
[----:B------:R1:W-:Y:S02]  /*26ae0*/  LDGSTS.E [R2+0xf00], desc[UR12][R4.64], P4 ;  /* 0x00f0000004027fae */ /* 0x0003e4000a12184c */
[----:B-1----:R-:W-:-:S02]  /*26af0*/  IMAD.MOV.U32 R4, RZ, RZ, R13 ;  /* 0x000000ffff047224 */ /* 0x002fc400078e000d */
[----:B------:R-:W-:Y:S01]  /*26b00*/  IMAD.MOV.U32 R5, RZ, RZ, R20 ;  /* 0x000000ffff057224 */ /* 0x000fe200078e0014 */
[----:B------:R-:W4:Y:S04]  /*26b10*/  LDL.LU R13, [R1+0xc20] ;  /* 0x000c2000010d7983 */ /* 0x000f280000300800 */
[----:B------:R1:W-:Y:S01]  /*26b20*/  LDGSTS.E [R2+0x1300], desc[UR12][R4.64], P4 ;  /* 0x0130000004027fae */ /* 0x0003e2000a12184c */
[----:B------:R-:W-:-:S05]  /*26b30*/  IADD3 R7, P0, R7, UR14, RZ ;  /* 0x0000000e07077c10 */ /* 0x000fca000ff1e0ff */
[----:B------:R-:W-:Y:S01]  /*26b40*/  STL [R1+0xbc0], R7 ;  /* 0x000bc00701007387 */ /* 0x000fe20000100800 */
[----:B------:R-:W-:-:S05]  /*26b50*/  IADD3.X R15, R15, UR10, RZ, P1, !PT ;  /* 0x0000000a0f0f7c10 */ /* 0x000fca0008ffe4ff */
[----:B------:R1:W-:Y:S02]  /*26b60*/  STL [R1+0xbac], R15 ;  /* 0x000bac0f01007387 */ /* 0x0003e40000100800 */
[----:B-1----:R-:W-:Y:S02]  /*26b70*/  IMAD.MOV.U32 R5, RZ, RZ, R15 ;  /* 0x000000ffff057224 */ /* 0x002fe400078e000f */
[----:B------:R-:W4:Y:S01]  /*26b80*/  LDL.LU R15, [R1+0xc0c] ;  /* 0x000c0c00010f7983 */ /* 0x000f220000300800 */
[----:B------:R-:W-:Y:S01]  /*26b90*/  IADD3 R10, P1, R10, UR14, RZ ;  /* 0x0000000e0a0a7c10 */ /* 0x000fe2000ff3e0ff */
[----:B------:R-:W-:Y:S01]  /*26ba0*/  IMAD.MOV.U32 R4, RZ, RZ, R9 ;  /* 0x000000ffff047224 */ /* 0x000fe200078e0009 */
[----:B------:R-:W-:-:S03]  /*26bb0*/  IADD3.X R19, R19, UR10, RZ, P0, !PT ;  /* 0x0000000a13137c10 */ /* 0x000fc600087fe4ff */
[----:B------:R1:W-:Y:S04]  /*26bc0*/  STL [R1+0xbd0], R10 ;  /* 0x000bd00a01007387 */ /* 0x0003e80000100800 */
[----:B------:R-:W-:Y:S04]  /*26bd0*/  STL [R1+0xbbc], R19 ;  /* 0x000bbc1301007387 */ /* 0x000fe80000100800 */
[----:B------:R-:W4:Y:S01]  /*26be0*/  LDL.LU R9, [R1+0xc30] ;  /* 0x000c300001097983 */ /* 0x000f220000300800 */
[----:B--2---:R-:W-:-:S03]  /*26bf0*/  IADD3.X R12, R12, UR10, RZ, P1, !PT ;  /* 0x0000000a0c0c7c10 */ /* 0x004fc60008ffe4ff */
[----:B------:R2:W-:Y:S04]  /*26c00*/  LDGSTS.E [R2+0x1700], desc[UR12][R4.64], P4 ;  /* 0x0170000004027fae */ /* 0x0005e8000a12184c */
[----:B------:R-:W4:Y:S01]  /*26c10*/  LDL.LU R21, [R1+0xc1c] ;  /* 0x000c1c0001157983 */ /* 0x000f220000300800 */
[----:B--2---:R-:W-:Y:S01]  /*26c20*/  IMAD.MOV.U32 R4, RZ, RZ, R7 ;  /* 0x000000ffff047224 */ /* 0x004fe200078e0007 */
[----:B------:R-:W-:Y:S01]  /*26c30*/  IADD3 R3, P0, R3, UR14, RZ ;  /* 0x0000000e03037c10 */ /* 0x000fe2000ff1e0ff */
[----:B------:R-:W-:-:S04]  /*26c40*/  IMAD.MOV.U32 R5, RZ, RZ, R19 ;  /* 0x000000ffff057224 */ /* 0x000fc800078e0013 */
[----:B------:R-:W-:Y:S04]  /*26c50*/  STL [R1+0xbe0], R3 ;  /* 0x000be00301007387 */ /* 0x000fe80000100800 */
[----:B------:R2:W-:Y:S01]  /*26c60*/  STL [R1+0xbcc], R12 ;  /* 0x000bcc0c01007387 */ /* 0x0005e20000100800 */
[----:B---3--:R-:W-:-:S03]  /*26c70*/  IADD3.X R18, R18, UR10, RZ, P0, !PT ;  /* 0x0000000a12127c10 */ /* 0x008fc600087fe4ff */
[----:B------:R3:W-:Y:S04]  /*26c80*/  LDGSTS.E [R2+0x1b00], desc[UR12][R4.64], P4 ;  /* 0x01b0000004027fae */ /* 0x0007e8000a12184c */
[----:B------:R-:W2:Y:S01]  /*26c90*/  LDL.LU R7, [R1+0xc40] ;  /* 0x000c400001077983 */ /* 0x000ea20000300800 */
[----:B----4-:R-:W-:Y:S02]  /*26ca0*/  IADD3 R14, P1, R14, UR14, RZ ;  /* 0x0000000e0e0e7c10 */ /* 0x010fe4000ff3e0ff */
[----:B---3--:R-:W-:Y:S02]  /*26cb0*/  MOV R4, R10 ;  /* 0x0000000a00047202 */ /* 0x008fe40000000f00 */
[----:B-1----:R-:W3:Y:S01]  /*26cc0*/  LDL.LU R10, [R1+0xc2c] ;  /* 0x000c2c00010a7983 */ /* 0x002ee20000300800 */
[----:B------:R-:W-:-:S03]  /*26cd0*/  IMAD.MOV.U32 R5, RZ, RZ, R12 ;  /* 0x000000ffff057224 */ /* 0x000fc600078e000c */
[----:B------:R-:W-:Y:S04]  /*26ce0*/  STL [R1+0xbf0], R14 ;  /* 0x000bf00e01007387 */ /* 0x000fe80000100800 */
[----:B------:R1:W-:Y:S04]  /*26cf0*/  STL [R1+0xbdc], R18 ;  /* 0x000bdc1201007387 */ /* 0x0003e80000100800 */
[----:B--2---:R-:W2:Y:S04]  /*26d00*/  LDL.LU R12, [R1+0xc50] ;  /* 0x000c5000010c7983 */ /* 0x004ea80000300800 */
[----:B------:R-:W4:Y:S01]  /*26d10*/  LDL.LU R20, [R1+0xc3c] ;  /* 0x000c3c0001147983 */ /* 0x000f220000300800 */
[----:B------:R-:W-:-:S03]  /*26d20*/  IADD3.X R16, R16, UR10, RZ, P1, !PT ;  /* 0x0000000a10107c10 */ /* 0x000fc60008ffe4ff */
[----:B------:R1:W-:Y:S02]  /*26d30*/  LDGSTS.E [R2+0x1f00], desc[UR12][R4.64], P4 ;  /* 0x01f0000004027fae */ /* 0x0003e4000a12184c */
[----:B-1----:R-:W-:Y:S02]  /*26d40*/  IMAD.MOV.U32 R4, RZ, RZ, R3 ;  /* 0x000000ffff047224 */ /* 0x002fe400078e0003 */
[----:B------:R-:W-:Y:S01]  /*26d50*/  IMAD.MOV.U32 R5, RZ, RZ, R18 ;  /* 0x000000ffff057224 */ /* 0x000fe200078e0012 */
[----:B------:R-:W-:-:S04]  /*26d60*/  IADD3 R11, P0, R11, UR14, RZ ;  /* 0x0000000e0b0b7c10 */ /* 0x000fc8000ff1e0ff */
[----:B------:R1:W-:Y:S04]  /*26d70*/  LDGSTS.E [R2+0x2300], desc[UR12][R4.64], P4 ;  /* 0x0230000004027fae */ /* 0x0003e8000a12184c */
[----:B------:R-:W-:Y:S01]  /*26d80*/  STL [R1+0xc00], R11 ;  /* 0x000c000b01007387 */ /* 0x000fe20000100800 */
[----:B------:R-:W-:-:S03]  /*26d90*/  IADD3.X R17, R17, UR10, RZ, P0, !PT ;  /* 0x0000000a11117c10 */ /* 0x000fc600087fe4ff */
[----:B------:R1:W-:Y:S04]  /*26da0*/  STL [R1+0xbec], R16 ;  /* 0x000bec1001007387 */ /* 0x0003e80000100800 */
[----:B------:R-:W4:Y:S01]  /*26db0*/  LDL.LU R3, [R1+0xc5c] ;  /* 0x000c5c0001037983 */ /* 0x000f220000300800 */
[----:B------:R-:W-:-:S03]  /*26dc0*/  IADD3 R6, P1, R6, UR14, RZ ;  /* 0x0000000e06067c10 */ /* 0x000fc6000ff3e0ff */
[----:B------:R-:W4:Y:S01]  /*26dd0*/  LDL.LU R19, [R1+0xc4c] ;  /* 0x000c4c0001137983 */ /* 0x000f220000300800 */
[----:B-1----:R-:W-:Y:S02]  /*26de0*/  IMAD.MOV.U32 R4, RZ, RZ, R14 ;  /* 0x000000ffff047224 */ /* 0x002fe400078e000e */
[----:B------:R-:W-:Y:S01]  /*26df0*/  IMAD.MOV.U32 R5, RZ, RZ, R16 ;  /* 0x000000ffff057224 */ /* 0x000fe200078e0010 */
[----:B------:R-:W-:Y:S04]  /*26e00*/  STL [R1+0xc10], R6 ;  /* 0x000c100601007387 */ /* 0x000fe80000100800 */
[----:B------:R1:W-:Y:S04]  /*26e10*/  STL [R1+0xbfc], R17 ;  /* 0x000bfc1101007387 */ /* 0x0003e80000100800 */
[----:B------:R-:W4:Y:S04]  /*26e20*/  LDL.LU R18, [R1+0xc58] ;  /* 0x000c580001127983 */ /* 0x000f280000300800 */
[----:B------:R-:W4:Y:S04]  /*26e30*/  LDL.LU R16, [R1+0xc64] ;  /* 0x000c640001107983 */ /* 0x000f280000300800 */
[----:B------:R1:W-:Y:S04]  /*26e40*/  LDGSTS.E [R2+0x2700], desc[UR12][R4.64], P4 ;  /* 0x0270000004027fae */ /* 0x0003e8000a12184c */
[----:B------:R-:W4:Y:S01]  /*26e50*/  LDL.LU R14, [R1+0xc6c] ;  /* 0x000c6c00010e7983 */ /* 0x000f220000300800 */
[----:B------:R-:W-:-:S02]  /*26e60*/  IADD3 R13, P0, R13, UR14, RZ ;  /* 0x0000000e0d0d7c10 */ /* 0x000fc4000ff1e0ff */
[----:B-1----:R-:W-:Y:S02]  /*26e70*/  MOV R5, R17 ;  /* 0x0000001100057202 */ /* 0x002fe40000000f00 */
[----:B------:R-:W4:Y:S01]  /*26e80*/  LDL.LU R17, [R1+0xc60] ;  /* 0x000c600001117983 */ /* 0x000f220000300800 */
[----:B------:R-:W-:-:S03]  /*26e90*/  IMAD.MOV.U32 R4, RZ, RZ, R11 ;  /* 0x000000ffff047224 */ /* 0x000fc600078e000b */
[----:B------:R-:W-:Y:S04]  /*26ea0*/  STL [R1+0xc20], R13 ;  /* 0x000c200d01007387 */ /* 0x000fe80000100800 */
[----:B------:R1:W-:Y:S01]  /*26eb0*/  LDGSTS.E [R2+0x2b00], desc[UR12][R4.64], P4 ;  /* 0x02b0000004027fae */ /* 0x0003e2000a12184c */
[----:B------:R-:W-:-:S05]  /*26ec0*/  IADD3.X R15, R15, UR10, RZ, P1, !PT ;  /* 0x0000000a0f0f7c10 */ /* 0x000fca0008ffe4ff */
[----:B------:R1:W-:Y:S02]  /*26ed0*/  STL [R1+0xc0c], R15 ;  /* 0x000c0c0f01007387 */ /* 0x0003e40000100800 */
[----:B-1----:R-:W-:Y:S02]  /*26ee0*/  IMAD.MOV.U32 R5, RZ, RZ, R15 ;  /* 0x000000ffff057224 */ /* 0x002fe400078e000f */
[----:B------:R-:W4:Y:S04]  /*26ef0*/  LDL.LU R11, [R1+0xc74] ;  /* 0x000c7400010b7983 */ /* 0x000f280000300800 */
[----:B------:R-:W4:Y:S01]  /*26f00*/  LDL.LU R15, [R1+0xc68] ;  /* 0x000c6800010f7983 */ /* 0x000f220000300800 */
[----:B------:R-:W-:Y:S01]  /*26f10*/  IADD3 R9, P1, R9, UR14, RZ ;  /* 0x0000000e09097c10 */ /* 0x000fe2000ff3e0ff */
[----:B------:R-:W-:Y:S01]  /*26f20*/  IMAD.MOV.U32 R4, RZ, RZ, R6 ;  /* 0x000000ffff047224 */ /* 0x000fe200078e0006 */
[----:B------:R-:W-:-:S03]  /*26f30*/  IADD3.X R21, R21, UR10, RZ, P0, !PT ;  /* 0x0000000a15157c10 */ /* 0x000fc600087fe4ff */
[----:B------:R1:W-:Y:S04]  /*26f40*/  STL [R1+0xc30], R9 ;  /* 0x000c300901007387 */ /* 0x0003e80000100800 */
[----:B------:R-:W-:Y:S04]  /*26f50*/  STL [R1+0xc1c], R21 ;  /* 0x000c1c1501007387 */ /* 0x000fe80000100800 */
[----:B------:R1:W-:Y:S04]  /*26f60*/  LDGSTS.E [R2+0x2f00], desc[UR12][R4.64], P4 ;  /* 0x02f0000004027fae */ /* 0x0003e8000a12184c */
[----:B------:R-:W4:Y:S01]  /*26f70*/  LDL.LU R6, [R1+0xc7c] ;  /* 0x000c7c0001067983 */ /* 0x000f220000300800 */
[----:B-1----:R-:W-:-:S02]  /*26f80*/  IMAD.MOV.U32 R4, RZ, RZ, R13 ;  /* 0x000000ffff047224 */ /* 0x002fc400078e000d */
[----:B------:R-:W-:Y:S01]  /*26f90*/  IMAD.MOV.U32 R5, RZ, RZ, R21 ;  /* 0x000000ffff057224 */ /* 0x000fe200078e0015 */
[----:B------:R-:W4:Y:S01]  /*26fa0*/  LDL.LU R13, [R1+0xc70] ;  /* 0x000c7000010d7983 */ /* 0x000f220000300800 */
[----:B------:R-:W-:-:S03]  /*26fb0*/  IADD3 R7, P0, R7, UR14, RZ ;  /* 0x0000000e07077c10 */ /* 0x000fc6000ff1e0ff */
[----:B------:R1:W-:Y:S04]  /*26fc0*/  LDGSTS.E [R2+0x3300], desc[UR12][R4.64], P4 ;  /* 0x0330000004027fae */ /* 0x0003e8000a12184c */
[----:B------:R-:W-:Y:S01]  /*26fd0*/  STL [R1+0xc40], R7 ;  /* 0x000c400701007387 */ /* 0x000fe20000100800 */
[----:B---3--:R-:W-:Y:S01]  /*26fe0*/  IADD3.X R10, R10, UR10, RZ, P1, !PT ;  /* 0x0000000a0a0a7c10 */ /* 0x008fe20008ffe4ff */
[----:B-1----:R-:W-:-:S04]  /*26ff0*/  IMAD.MOV.U32 R4, RZ, RZ, R9 ;  /* 0x000000ffff047224 */ /* 0x002fc800078e0009 */
[----:B------:R1:W-:Y:S01]  /*27000*/  STL [R1+0xc2c], R10 ;  /* 0x000c2c0a01007387 */ /* 0x0003e20000100800 */
[----:B------:R-:W-:-:S03]  /*27010*/  IMAD.MOV.U32 R5, RZ, RZ, R10 ;  /* 0x000000ffff057224 */ /* 0x000fc600078e000a */
[----:B------:R-:W3:Y:S01]  /*27020*/  LDL.LU R9, [R1+0xc78] ;  /* 0x000c780001097983 */ /* 0x000ee20000300800 */
[----:B--2---:R-:W-:-:S03]  /*27030*/  IADD3 R12, P1, R12, UR14, RZ ;  /* 0x0000000e0c0c7c10 */ /* 0x004fc6000ff3e0ff */
[----:B------:R2:W-:Y:S01]  /*27040*/  LDGSTS.E [R2+0x3700], desc[UR12][R4.64], P4 ;  /* 0x0370000004027fae */ /* 0x0005e2000a12184c */
[----:B----4-:R-:W-:-:S03]  /*27050*/  IADD3.X R20, R20, UR10, RZ, P0, !PT ;  /* 0x0000000a14147c10 */ /* 0x010fc600087fe4ff */
[----:B------:R4:W-:Y:S04]  /*27060*/  STL [R1+0xc50], R12 ;  /* 0x000c500c01007387 */ /* 0x0009e80000100800 */
[----:B------:R-:W-:Y:S04]  /*27070*/  STL [R1+0xc3c], R20 ;  /* 0x000c3c1401007387 */ /* 0x000fe80000100800 */
[----:B-1----:R-:W3:Y:S01]  /*27080*/  LDL.LU R10, [R1+0xc84] ;  /* 0x000c8400010a7983 */ /* 0x002ee20000300800 */
[----:B--2---:R-:W-:Y:S01]  /*27090*/  MOV R4, R7 ;  /* 0x0000000700047202 */ /* 0x004fe20000000f00 */
[----:B------:R-:W-:-:S02]  /*270a0*/  IMAD.MOV.U32 R5, RZ, RZ, R20 ;  /* 0x000000ffff057224 */ /* 0x000fc400078e0014 */
[----:B------:R-:W2:Y:S04]  /*270b0*/  LDL.LU R7, [R1+0xc8c] ;  /* 0x000c8c0001077983 */ /* 0x000ea80000300800 */
[----:B------:R1:W-:Y:S02]  /*270c0*/  LDGSTS.E [R2+0x3b00], desc[UR12][R4.64], P4 ;  /* 0x03b0000004027fae */ /* 0x0003e4000a12184c */
[----:B-1----:R-:W-:Y:S01]  /*270d0*/  IMAD.MOV.U32 R4, RZ, RZ, R12 ;  /* 0x000000ffff047224 */ /* 0x002fe200078e000c */
[----:B------:R-:W-:Y:S02]  /*270e0*/  IADD3 R3, P0, R3, UR14, RZ ;  /* 0x0000000e03037c10 */ /* 0x000fe4000ff1e0ff */
[----:B------:R-:W-:-:S03]  /*270f0*/  IADD3.X R19, R19, UR10, RZ, P1, !PT ;  /* 0x0000000a13137c10 */ /* 0x000fc60008ffe4ff */
[----:B------:R1:W-:Y:S02]  /*27100*/  STL [R1+0xc5c], R3 ;  /* 0x000c5c0301007387 */ /* 0x0003e40000100800 */
[----:B------:R-:W-:Y:S02]  /*27110*/  IMAD.MOV.U32 R5, RZ, RZ, R19 ;  /* 0x000000ffff057224 */ /* 0x000fe400078e0013 */
[----:B------:R1:W-:Y:S04]  /*27120*/  STL [R1+0xc4c], R19 ;  /* 0x000c4c1301007387 */ /* 0x0003e80000100800 */
[----:B----4-:R-:W4:Y:S01]  /*27130*/  LDL.LU R12, [R1+0xc80] ;  /* 0x000c8000010c7983 */ /* 0x010f220000300800 */
[----:B------:R-:W-:-:S03]  /*27140*/  IADD3.X R18, R18, UR10, RZ, P0, !PT ;  /* 0x0000000a12127c10 */ /* 0x000fc600087fe4ff */
[----:B------:R1:W-:Y:S01]  /*27150*/  LDGSTS.E [R2+0x3f00], desc[UR12][R4.64], P4 ;  /* 0x03f0000004027fae */ /* 0x0003e2000a12184c */
[----:B------:R-:W-:-:S05]  /*27160*/  IADD3 R16, P1, R16, UR14, RZ ;  /* 0x0000000e10107c10 */ /* 0x000fca000ff3e0ff */
[----:B------:R-:W-:Y:S01]  /*27170*/  STL [R1+0xc64], R16 ;  /* 0x000c641001007387 */ /* 0x000fe20000100800 */
[----:B------:R-:W-:-:S03]  /*27180*/  IADD3 R14, P0, R14, UR14, RZ ;  /* 0x0000000e0e0e7c10 */ /* 0x000fc6000ff1e0ff */
[----:B------:R-:W-:Y:S01]  /*27190*/  STL [R1+0xc58], R18 ;  /* 0x000c581201007387 */ /* 0x000fe20000100800 */
[----:B-1----:R-:W-:-:S03]  /*271a0*/  IMAD.MOV.U32 R4, RZ, RZ, R3 ;  /* 0x000000ffff047224 */ /* 0x002fc600078e0003 */
[----:B------:R-:W4:Y:S01]  /*271b0*/  LDL.LU R3, [R1+0xc94] ;  /* 0x000c940001037983 */ /* 0x000f220000300800 */
[----:B------:R-:W-:-:S03]  /*271c0*/  IADD3.X R17, R17, UR10, RZ, P1, !PT ;  /* 0x0000000a11117c10 */ /* 0x000fc60008ffe4ff */
[----:B------:R-:W-:Y:S04]  /*271d0*/  STL [R1+0xc6c], R14 ;  /* 0x000c6c0e01007387 */ /* 0x000fe80000100800 */
[----:B------:R1:W-:Y:S04]  /*271e0*/  STL [R1+0xc60], R17 ;  /* 0x000c601101007387 */ /* 0x0003e80000100800 */
[----:B------:R-:W4:Y:S01]  /*271f0*/  LDL.LU R24, [R1+0xc88] ;  /* 0x000c880001187983 */ /* 0x000f220000300800 */
[----:B------:R-:W-:Y:S02]  /*27200*/  IADD3 R11, P1, R11, UR14, RZ ;  /* 0x0000000e0b0b7c10 */ /* 0x000fe4000ff3e0ff */
[----:B------:R-:W-:-:S03]  /*27210*/  IADD3.X R15, R15, UR10, RZ, P0, !PT ;  /* 0x0000000a0f0f7c10 */ /* 0x000fc600087fe4ff */
[----:B------:R-:W-:Y:S04]  /*27220*/  STL [R1+0xc74], R11 ;  /* 0x000c740b01007387 */ /* 0x000fe80000100800 */
[----:B------:R2:W-:Y:S04]  /*27230*/  STL [R1+0xc68], R15 ;  /* 0x000c680f01007387 */ /* 0x0005e80000100800 */
[----:B------:R-:W4:Y:S04]  /*27240*/  LDL.LU R21, [R1+0xc9c] ;  /* 0x000c9c0001157983 */ /* 0x000f280000300800 */
[----:B------:R-:W4:Y:S01]  /*27250*/  LDL.LU R23, [R1+0xc90] ;  /* 0x000c900001177983 */ /* 0x000f220000300800 */
[----:B------:R-:W-:-:S05]  /*27260*/  IMAD.MOV.U32 R5, RZ, RZ, R18 ;  /* 0x000000ffff057224 */ /* 0x000fca00078e0012 */
[----:B------:R1:W-:Y:S01]  /*27270*/  LDGSTS.E [R2+0x4300], desc[UR12][R4.64], P4 ;  /* 0x0430000004027fae */ /* 0x0003e2000a12184c */
[----:B------:R-:W-:-:S05]  /*27280*/  IADD3 R6, P0, R6, UR14, RZ ;  /* 0x0000000e06067c10 */ /* 0x000fca000ff1e0ff */
[----:B------:R-:W-:Y:S01]  /*27290*/  STL [R1+0xc7c], R6 ;  /* 0x000c7c0601007387 */ /* 0x000fe20000100800 */
[----:B------:R-:W-:Y:S01]  /*272a0*/  IADD3.X R13, R13, UR10, RZ, P1, !PT ;  /* 0x0000000a0d0d7c10 */ /* 0x000fe20008ffe4ff */
[----:B-1----:R-:W-:Y:S01]  /*272b0*/  IMAD.MOV.U32 R4, RZ, RZ, R16 ;  /* 0x000000ffff047224 */ /* 0x002fe200078e0010 */
[----:B------:R-:W-:-:S03]  /*272c0*/  MOV R5, R17 ;  /* 0x0000001100057202 */ /* 0x000fc60000000f00 */
[----:B------:R1:W-:Y:S04]  /*272d0*/  STL [R1+0xc70], R13 ;  /* 0x000c700d01007387 */ /* 0x0003e80000100800 */
[----:B------:R-:W4:Y:S04]  /*272e0*/  LDL.LU R22, [R1+0xc98] ;  /* 0x000c980001167983 */ /* 0x000f280000300800 */
[----:B------:R-:W4:Y:S04]  /*272f0*/  LDL.LU R19, [R1+0xca4] ;  /* 0x000ca40001137983 */ /* 0x000f280000300800 */
[----:B------:R1:W-:Y:S04]  /*27300*/  LDGSTS.E [R2+0x4700], desc[UR12][R4.64], P4 ;  /* 0x0470000004027fae */ /* 0x0003e8000a12184c */
[----:B------:R-:W4:Y:S01]  /*27310*/  LDL.LU R17, [R1+0xcac] ;  /* 0x000cac0001117983 */ /* 0x000f220000300800 */
[----:B---3--:R-:W-:-:S03]  /*27320*/  IADD3.X R9, R9, UR10, RZ, P0, !PT ;  /* 0x0000000a09097c10 */ /* 0x008fc600087fe4ff */
[----:B------:R-:W3:Y:S01]  /*27330*/  LDL.LU R20, [R1+0xca0] ;  /* 0x000ca00001147983 */ /* 0x000ee20000300800 */
[----:B-1----:R-:W-:Y:S02]  /*27340*/  IMAD.MOV.U32 R4, RZ, RZ, R14 ;  /* 0x000000ffff047224 */ /* 0x002fe400078e000e */
[----:B------:R-:W-:-:S05]  /*27350*/  IMAD.MOV.U32 R5, RZ, RZ, R15 ;  /* 0x000000ffff057224 */ /* 0x000fca00078e000f */
[----:B------:R1:W-:Y:S01]  /*27360*/  LDGSTS.E [R2+0x4b00], desc[UR12][R4.64], P4 ;  /* 0x04b0000004027fae */ /* 0x0003e2000a12184c */
[----:B------:R-:W-:-:S05]  /*27370*/  IADD3 R10, P1, R10, UR14, RZ ;  /* 0x0000000e0a0a7c10 */ /* 0x000fca000ff3e0ff */
[----:B------:R-:W-:Y:S04]  /*27380*/  STL [R1+0xc84], R10 ;  /* 0x000c840a01007387 */ /* 0x000fe80000100800 */
[----:B------:R4:W-:Y:S01]  /*27390*/  STL [R1+0xc78], R9 ;  /* 0x000c780901007387 */ /* 0x0009e20000100800 */
[----:B-1----:R-:W-:Y:S02]  /*273a0*/  IMAD.MOV.U32 R4, RZ, RZ, R11 ;  /* 0x000000ffff047224 */ /* 0x002fe400078e000b */
[----:B------:R-:W-:Y:S01]  /*273b0*/  IMAD.MOV.U32 R5, RZ, RZ, R13 ;  /* 0x000000ffff057224 */ /* 0x000fe200078e000d */
[----:B------:R-:W3:Y:S01]  /*273c0*/  LDL.LU R18, [R1+0xca8] ;  /* 0x000ca80001127983 */ /* 0x000ee20000300800 */
[----:B--2---:R-:W-:-:S03]  /*273d0*/  IADD3 R7, P0, R7, UR14, RZ ;  /* 0x0000000e07077c10 */ /* 0x004fc6000ff1e0ff */
[----:B------:R-:W2:Y:S04]  /*273e0*/  LDL.LU R15, [R1+0xcb4] ;  /* 0x000cb400010f7983 */ /* 0x000ea80000300800 */
[----:B------:R1:W-:Y:S04]  /*273f0*/  LDGSTS.E [R2+0x4f00], desc[UR12][R4.64], P4 ;  /* 0x04f0000004027fae */ /* 0x0003e8000a12184c */
[----:B------:R-:W2:Y:S04]  /*27400*/  LDL.LU R13, [R1+0xcbc] ;  /* 0x000cbc00010d7983 */ /* 0x000ea80000300800 */
[----:B------:R-:W2:Y:S01]  /*27410*/  LDL.LU R16, [R1+0xcb0] ;  /* 0x000cb00001107983 */ /* 0x000ea20000300800 */
[----:B-1----:R-:W-:-:S02]  /*27420*/  IMAD.MOV.U32 R4, RZ, RZ, R6 ;  /* 0x000000ffff047224 */ /* 0x002fc400078e0006 */
[----:B------:R-:W-:Y:S01]  /*27430*/  IMAD.MOV.U32 R5, RZ, RZ, R9 ;  /* 0x000000ffff057224 */ /* 0x000fe200078e0009 */
[----:B------:R-:W-:Y:S04]  /*27440*/  STL [R1+0xc8c], R7 ;  /* 0x000c8c0701007387 */ /* 0x000fe80000100800 */
[----:B------:R1:W-:Y:S01]  /*27450*/  LDGSTS.E [R2+0x5300], desc[UR12][R4.64], P4 ;  /* 0x0530000004027fae */ /* 0x0003e2000a12184c */
[----:B----4-:R-:W-:-:S05]  /*27460*/  IADD3.X R12, R12, UR10, RZ, P1, !PT ;  /* 0x0000000a0c0c7c10 */ /* 0x010fca0008ffe4ff */
[----:B------:R4:W-:Y:S04]  /*27470*/  STL [R1+0xc80], R12 ;  /* 0x000c800c01007387 */ /* 0x0009e80000100800 */
[----:B------:R-:W2:Y:S01]  /*27480*/  LDL.LU R14, [R1+0xcb8] ;  /* 0x000cb800010e7983 */ /* 0x000ea20000300800 */
[----:B-1----:R-:W-:Y:S01]  /*27490*/  MOV R4, R10 ;  /* 0x0000000a00047202 */ /* 0x002fe20000000f00 */
[----:B------:R-:W-:Y:S02]  /*274a0*/  IMAD.MOV.U32 R5, RZ, RZ, R12 ;  /* 0x000000ffff057224 */ /* 0x000fe400078e000c */
[----:B------:R-:W2:Y:S04]  /*274b0*/  LDL.LU R11, [R1+0xcc4] ;  /* 0x000cc400010b7983 */ /* 0x000ea80000300800 */
[----:B------:R-:W2:Y:S01]  /*274c0*/  LDL.LU R9, [R1+0xccc] ;  /* 0x000ccc0001097983 */ /* 0x000ea20000300800 */
[----:B------:R-:W-:-:S03]  /*274d0*/  IADD3 R3, P1, R3, UR14, RZ ;  /* 0x0000000e03037c10 */ /* 0x000fc6000ff3e0ff */
[----:B------:R-:W2:Y:S04]  /*274e0*/  LDL.LU R6, [R1+0xcdc] ;  /* 0x000cdc0001067983 */ /* 0x000ea80000300800 */
[----:B----4-:R-:W4:Y:S04]  /*274f0*/  LDL.LU R12, [R1+0xcc0] ;  /* 0x000cc000010c7983 */ /* 0x010f280000300800 */
[----:B------:R1:W-:Y:S01]  /*27500*/  STL [R1+0xc94], R3 ;  /* 0x000c940301007387 */ /* 0x0003e20000100800 */
[----:B------:R-:W-:-:S03]  /*27510*/  IADD3.X R24, R24, UR10, RZ, P0, !PT ;  /* 0x0000000a18187c10 */ /* 0x000fc600087fe4ff */
[----:B------:R1:W-:Y:S04]  /*27520*/  LDGSTS.E [R2+0x5700], desc[UR12][R4.64], P4 ;  /* 0x0570000004027fae */ /* 0x0003e8000a12184c */
[----:B------:R2:W-:Y:S04]  /*27530*/  STL [R1+0xc88], R24 ;  /* 0x000c881801007387 */ /* 0x0005e80000100800 */
[----:B------:R-:W4:Y:S01]  /*27540*/  LDL.LU R10, [R1+0xcc8] ;  /* 0x000cc800010a7983 */ /* 0x000f220000300800 */
[----:B-1----:R-:W-:-:S03]  /*27550*/  IMAD.MOV.U32 R4, RZ, RZ, R7 ;  /* 0x000000ffff047224 */ /* 0x002fc600078e0007 */
[----:B------:R-:W4:Y:S01]  /*27560*/  LDL.LU R7, [R1+0xcd8] ;  /* 0x000cd80001077983 */ /* 0x000f220000300800 */
[----:B------:R-:W-:-:S05]  /*27570*/  IMAD.MOV.U32 R5, RZ, RZ, R24 ;  /* 0x000000ffff057224 */ /* 0x000fca00078e0018 */
[----:B------:R1:W-:Y:S02]  /*27580*/  LDGSTS.E [R2+0x5b00], desc[UR12][R4.64], P4 ;  /* 0x05b0000004027fae */ /* 0x0003e4000a12184c */
[----:B-1----:R-:W-:Y:S01]  /*27590*/  IMAD.MOV.U32 R4, RZ, RZ, R3 ;  /* 0x000000ffff047224 */ /* 0x002fe200078e0003 */
[----:B------:R-:W-:Y:S02]  /*275a0*/  IADD3 R21, P0, R21, UR14, RZ ;  /* 0x0000000e15157c10 */ /* 0x000fe4000ff1e0ff */
[----:B------:R-:W-:-:S03]  /*275b0*/  IADD3.X R23, R23, UR10, RZ, P1, !PT ;  /* 0x0000000a17177c10 */ /* 0x000fc60008ffe4ff */
[----:B------:R1:W-:Y:S04]  /*275c0*/  STL [R1+0xc9c], R21 ;  /* 0x000c9c1501007387 */ /* 0x0003e80000100800 */
[----:B------:R1:W-:Y:S04]  /*275d0*/  STL [R1+0xc90], R23 ;  /* 0x000c901701007387 */ /* 0x0003e80000100800 */
[----:B------:R-:W4:Y:S01]  /*275e0*/  LDL R3, [R1+0xf58] ;  /* 0x000f580001037983 */ /* 0x000f220000100800 */
[----:B------:R-:W-:-:S05]  /*275f0*/  IMAD.MOV.U32 R5, RZ, RZ, R23 ;  /* 0x000000ffff057224 */ /* 0x000fca00078e0017 */
[----:B------:R1:W-:Y:S01]  /*27600*/  LDGSTS.E [R2+0x5f00], desc[UR12][R4.64], P4 ;  /* 0x05f0000004027fae */ /* 0x0003e2000a12184c */
[----:B------:R-:W-:Y:S01]  /*27610*/  IADD3.X R22, R22, UR10, RZ, P0, !PT ;  /* 0x0000000a16167c10 */ /* 0x000fe200087fe4ff */
[----:B-1----:R-:W-:Y:S01]  /*27620*/  IMAD.MOV.U32 R4, RZ, RZ, R21 ;  /* 0x000000ffff047224 */ /* 0x002fe200078e0015 */
[----:B------:R-:W-:Y:S02]  /*27630*/  IADD3 R19, P1, R19, UR14, RZ ;  /* 0x0000000e13137c10 */ /* 0x000fe4000ff3e0ff */
[----:B------:R-:W-:-:S05]  /*27640*/  MOV R5, R22 ;  /* 0x0000001600057202 */ /* 0x000fca0000000f00 */
[----:B------:R1:W-:Y:S01]  /*27650*/  LDGSTS.E [R2+0x6300], desc[UR12][R4.64], P4 ;  /* 0x0630000004027fae */ /* 0x0003e2000a12184c */
[----:B------:R-:W-:Y:S02]  /*27660*/  IADD3 R17, P0, R17, UR14, RZ ;  /* 0x0000000e11117c10 */ /* 0x000fe4000ff1e0ff */
[----:B---3--:R-:W-:Y:S01]  /*27670*/  IADD3.X R20, R20, UR10, RZ, P1, !PT ;  /* 0x0000000a14147c10 */ /* 0x008fe20008ffe4ff */
[----:B-1----:R-:W-:-:S04]  /*27680*/  IMAD.MOV.U32 R4, RZ, RZ, R19 ;  /* 0x000000ffff047224 */ /* 0x002fc800078e0013 */
[----:B------:R-:W-:-:S05]  /*27690*/  IMAD.MOV.U32 R5, RZ, RZ, R20 ;  /* 0x000000ffff057224 */ /* 0x000fca00078e0014 */
[----:B------:R1:W-:Y:S01]  /*276a0*/  LDGSTS.E [R2+0x6700], desc[UR12][R4.64], P4 ;  /* 0x0670000004027fae */ /* 0x0003e2000a12184c */
[----:B------:R-:W-:Y:S01]  /*276b0*/  IADD3.X R18, R18, UR10, RZ, P0, !PT ;  /* 0x0000000a12127c10 */ /* 0x000fe200087fe4ff */
[----:B-1----:R-:W-:Y:S01]  /*276c0*/  IMAD.MOV.U32 R4, RZ, RZ, R17 ;  /* 0x000000ffff047224 */ /* 0x002fe200078e0011 */
[----:B--2---:R-:W-:-:S03]  /*276d0*/  IADD3 R15, P1, R15, UR14, RZ ;  /* 0x0000000e0f0f7c10 */ /* 0x004fc6000ff3e0ff */
[----:B------:R-:W-:Y:S01]  /*276e0*/  IMAD.MOV.U32 R5, RZ, RZ, R18 ;  /* 0x000000ffff057224 */ /* 0x000fe200078e0012 */
[----:B------:R1:W-:Y:S04]  /*276f0*/  STL [R1+0xca4], R19 ;  /* 0x000ca41301007387 */ /* 0x0003e80000100800 */
[----:B------:R1:W-:Y:S01]  /*27700*/  STL [R1+0xc98], R22 ;  /* 0x000c981601007387 */ /* 0x0003e20000100800 */
[----:B------:R-:W-:-:S03]  /*27710*/  IADD3 R13, P0, R13, UR14, RZ ;  /* 0x0000000e0d0d7c10 */ /* 0x000fc6000ff1e0ff */
[----:B------:R2:W-:Y:S01]  /*27720*/  LDGSTS.E [R2+0x6b00], desc[UR12][R4.64], P4 ;  /* 0x06b0000004027fae */ /* 0x0005e2000a12184c */
[----:B------:R-:W-:-:S03]  /*27730*/  IADD3.X R16, R16, UR10, RZ, P1, !PT ;  /* 0x0000000a10107c10 */ /* 0x000fc60008ffe4ff */
[----:B------:R1:W-:Y:S04]  /*27740*/  STL [R1+0xcac], R17 ;  /* 0x000cac1101007387 */ /* 0x0003e80000100800 */
[----:B------:R1:W-:Y:S01]  /*27750*/  STL [R1+0xca0], R20 ;  /* 0x000ca01401007387 */ /* 0x0003e20000100800 */
[----:B--2---:R-:W-:Y:S02]  /*27760*/  IMAD.MOV.U32 R4, RZ, RZ, R15 ;  /* 0x000000ffff047224 */ /* 0x004fe400078e000f */
[----:B------:R-:W-:Y:S01]  /*27770*/  IMAD.MOV.U32 R5, RZ, RZ, R16 ;  /* 0x000000ffff057224 */ /* 0x000fe200078e0010 */
[----:B------:R1:W-:Y:S04]  /*27780*/  STL [R1+0xcb4], R15 ;  /* 0x000cb40f01007387 */ /* 0x0003e80000100800 */
[----:B------:R1:W-:Y:S01]  /*27790*/  STL [R1+0xca8], R18 ;  /* 0x000ca81201007387 */ /* 0x0003e20000100800 */
[----:B------:R-:W-:-:S03]  /*277a0*/  IADD3.X R14, R14, UR10, RZ, P0, !PT ;  /* 0x0000000a0e0e7c10 */ /* 0x000fc600087fe4ff */
[----:B------:R1:W-:Y:S01]  /*277b0*/  STL [R1+0xcbc], R13 ;  /* 0x000cbc0d01007387 */ /* 0x0003e20000100800 */
[----:B------:R-:W-:-:S03]  /*277c0*/  IADD3 R11, P1, R11, UR14, RZ ;  /* 0x0000000e0b0b7c10 */ /* 0x000fc6000ff3e0ff */
[----:B------:R1:W-:Y:S01]  /*277d0*/  STL [R1+0xcb0], R16 ;  /* 0x000cb01001007387 */ /* 0x0003e20000100800 */
[----:B------:R-:W-:-:S03]  /*277e0*/  IADD3 R9, P2, R9, UR14, RZ ;  /* 0x0000000e09097c10 */ /* 0x000fc6000ff5e0ff */
[----:B------:R2:W-:Y:S01]  /*277f0*/  LDGSTS.E [R2+0x6f00], desc[UR12][R4.64], P4 ;  /* 0x06f0000004027fae */ /* 0x0005e2000a12184c */
[----:B------:R-:W-:-:S03]  /*27800*/  IADD3 R6, P0, R6, UR14, RZ ;  /* 0x0000000e06067c10 */ /* 0x000fc6000ff1e0ff */
[----:B------:R1:W-:Y:S01]  /*27810*/  STL [R1+0xcc4], R11 ;  /* 0x000cc40b01007387 */ /* 0x0003e20000100800 */
[----:B----4-:R-:W-:-:S03]  /*27820*/  IADD3.X R12, R12, UR10, RZ, P1, !PT ;  /* 0x0000000a0c0c7c10 */ /* 0x010fc60008ffe4ff */
[----:B------:R1:W-:Y:S01]  /*27830*/  STL [R1+0xcb8], R14 ;  /* 0x000cb80e01007387 */ /* 0x0003e20000100800 */
[----:B------:R-:W-:Y:S01]  /*27840*/  VIADD R8, R8, 0x1 ;  /* 0x0000000108087836 */ /* 0x000fe20000000000 */
[----:B--2---:R-:W-:Y:S01]  /*27850*/  MOV R4, R13 ;  /* 0x0000000d00047202 */ /* 0x004fe20000000f00 */
[----:B------:R-:W-:Y:S01]  /*27860*/  IMAD.MOV.U32 R5, RZ, RZ, R14 ;  /* 0x000000ffff057224 */ /* 0x000fe200078e000e */
[----:B------:R1:W-:Y:S04]  /*27870*/  STL [R1+0xccc], R9 ;  /* 0x000ccc0901007387 */ /* 0x0003e80000100800 */
[----:B------:R1:W-:Y:S01]  /*27880*/  STL [R1+0xcdc], R6 ;  /* 0x000cdc0601007387 */ /* 0x0003e20000100800 */
[----:B------:R-:W-:-:S03]  /*27890*/  IADD3.X R10, R10, UR10, RZ, P2, !PT ;  /* 0x0000000a0a0a7c10 */ /* 0x000fc600097fe4ff */
[----:B------:R1:W-:Y:S04]  /*278a0*/  STL [R1+0xcc0], R12 ;  /* 0x000cc00c01007387 */ /* 0x0003e80000100800 */
[----:B------:R2:W-:Y:S01]  /*278b0*/  LDGSTS.E [R2+0x7300], desc[UR12][R4.64], P4 ;  /* 0x0730000004027fae */ /* 0x0005e2000a12184c */
[----:B------:R-:W-:-:S03]  /*278c0*/  IADD3.X R7, R7, UR10, RZ, P0, !PT ;  /* 0x0000000a07077c10 */ /* 0x000fc600087fe4ff */
[----:B------:R1:W-:Y:S04]  /*278d0*/  STL [R1+0xcc8], R10 ;  /* 0x000cc80a01007387 */ /* 0x0003e80000100800 */
[----:B------:R1:W-:Y:S01]  /*278e0*/  STL [R1+0xcd8], R7 ;  /* 0x000cd80701007387 */ /* 0x0003e20000100800 */
[----:B--2---:R-:W-:-:S03]  /*278f0*/  IMAD.MOV.U32 R4, RZ, RZ, R11 ;  /* 0x000000ffff047224 */ /* 0x004fc600078e000b */
[----:B------:R1:W-:Y:S01]  /*27900*/  STL [R1+0x950], R8 ;  /* 0x0009500801007387 */ /* 0x0003e20000100800 */
[----:B------:R-:W-:-:S05]  /*27910*/  IMAD.MOV.U32 R5, RZ, RZ, R12 ;  /* 0x000000ffff057224 */ /* 0x000fca00078e000c */
[----:B------:R2:W-:Y:S02]  /*27920*/  LDGSTS.E [R2+0x7700], desc[UR12][R4.64], P4 ;  /* 0x0770000004027fae */ /* 0x0005e4000a12184c */
[----:B--2---:R-:W-:Y:S02]  /*27930*/  IMAD.MOV.U32 R4, RZ, RZ, R9 ;  /* 0x000000ffff047224 */ /* 0x004fe400078e0009 */
[----:B------:R-:W-:-:S05]  /*27940*/  IMAD.MOV.U32 R5, RZ, RZ, R10 ;  /* 0x000000ffff057224 */ /* 0x000fca00078e000a */
[----:B------:R2:W-:Y:S02]  /*27950*/  LDGSTS.E [R2+0x7b00], desc[UR12][R4.64], P4 ;  /* 0x07b0000004027fae */ /* 0x0005e4000a12184c */
[----:B--2---:R-:W-:Y:S01]  /*27960*/  IMAD.MOV.U32 R4, RZ, RZ, R6 ;  /* 0x000000ffff047224 */ /* 0x004fe200078e0006 */
[----:B------:R-:W-:-:S05]  /*27970*/  MOV R5, R7 ;  /* 0x0000000700057202 */ /* 0x000fca0000000f00 */
[----:B------:R1:W-:Y:S04]  /*27980*/  LDGSTS.E [R2+0x7f00], desc[UR12][R4.64], P4 ;  /* 0x07f0000004027fae */ /* 0x0003e8000a12184c */
[----:B------:R-:W0:Y:S01]  /*27990*/  LDGDEPBAR ;  /* 0x00000000000079af */ /* 0x000e220000000000 */
[----:B------:R-:W-:-:S13]  /*279a0*/  ISETP.NE.U32.AND P0, PT, R8, R3, PT ;  /* 0x000000030800720c */ /* 0x000fda0003f05070 */
[----:B-1----:R-:W-:Y:S05]  /*279b0*/  @P0 BRA `(.L_x_2) ;  /* 0xfffffeb000f00947 */ /* 0x002fea000383ffff */
.L_x_1:
[----:B------:R-:W2:Y:S01]  /*279c0*/  LDL.LU R4, [R1+0x3d0] ;  /* 0x0003d00001047983 */ /* 0x000ea20000300800 */
[----:B------:R-:W-:-:S04]  /*279d0*/  DEPBAR.LE SB0, 0x0 ;  /* 0x000080000000791a */ /* 0x000fc80000000000 */
[----:B------:R-:W2:Y:S01]  /*279e0*/  LDL.LU R5, [R1+0x3d8] ;  /* 0x0003d80001057983 */ /* 0x000ea20000300800 */
[----:B------:R-:W-:Y:S01]  /*279f0*/  UIADD3 UR4, UR7, UR4, URZ ;  /* 0x0000000407047290 */ /* 0x000fe2000fffe03f */
[----:B------:R-:W3:Y:S01]  /*27a00*/  S2R R2, SR_TID.X ;  /* 0x0000000000027919 */ /* 0x000ee20000002100 */
[----:B------:R-:W-:Y:S01]  /*27a10*/  IMAD.MOV.U32 R8, RZ, RZ, R164 ;  /* 0x000000ffff087224 */ /* 0x000fe200078e00a4 */
[----:B------:R-:W-:Y:S01]  /*27a20*/  MOV R11, R206 ;  /* 0x000000ce000b7202 */ /* 0x000fe20000000f00 */
[----:B------:R-:W-:Y:S01]  /*27a30*/  IMAD.MOV.U32 R9, RZ, RZ, R166 ;  /* 0x000000ffff097224 */ /* 0x000fe200078e00a6 */
[----:B------:R-:W2:Y:S01]  /*27a40*/  LDL.LU R6, [R1+0x250] ;  /* 0x0002500001067983 */ /* 0x000ea20000300800 */
[----:B------:R-:W-:Y:S01]  /*27a50*/  IMAD.MOV.U32 R10, RZ, RZ, R204 ;  /* 0x000000ffff0a7224 */ /* 0x000fe200078e00cc */
[----:B-----5:R-:W-:Y:S01]  /*27a60*/  MOV R26, R81 ;  /* 0x00000051001a7202 */ /* 0x020fe20000000f00 */
[----:B------:R-:W-:Y:S01]  /*27a70*/  IMAD.MOV.U32 R24, RZ, RZ, R185 ;  /* 0x000000ffff187224 */ /* 0x000fe200078e00b9 */
[----:B------:R-:W2:Y:S01]  /*27a80*/  LDL.LU R7, [R1+0x258] ;  /* 0x0002580001077983 */ /* 0x000ea20000300800 */
[----:B------:R-:W-:-:S02]  /*27a90*/  IMAD.MOV.U32 R25, RZ, RZ, R187 ;  /* 0x000000ffff197224 */ /* 0x000fc400078e00bb */
[----:B------:R-:W-:Y:S01]  /*27aa0*/  IMAD.MOV.U32 R27, RZ, RZ, R83 ;  /* 0x000000ffff1b7224 */ /* 0x000fe200078e0053 */
[----:B------:R-:W-:Y:S01]  /*27ab0*/  MOV R47, R154 ;  /* 0x0000009a002f7202 */ /* 0x000fe20000000f00 */
[----:B------:R-:W-:Y:S01]  /*27ac0*/  IMAD.MOV.U32 R44, RZ, RZ, R188 ;  /* 0x000000ffff2c7224 */ /* 0x000fe200078e00bc */
[----:B------:R-:W-:Y:S01]  /*27ad0*/  ULDC.64 UR28, c[0x0][0x228] ;  /* 0x00008a00001c7ab9 */ /* 0x000fe20000000a00 */
        /* <DEDUP_REMOVED lines=17> */
[----:B---3--:R-:W-:Y:S01]  /*27bf0*/  LOP3.LUT R2, R2, 0x1f, RZ, 0xc0, !PT ;  /* 0x0000001f02027812 */ /* 0x008fe200078ec0ff */
[----:B------:R-:W-:Y:S01]  /*27c00*/  IMAD.MOV.U32 R209, RZ, RZ, R50 ;  /* 0x000000ffffd17224 */ /* 0x000fe200078e0032 */
[----:B------:R-:W-:-:S02]  /*27c10*/  ULDC.64 UR26, c[0x0][0x228] ;  /* 0x00008a00001a7ab9 */ /* 0x000fc40000000a00 */
[----:B------:R-:W-:Y:S01]  /*27c20*/  LEA R0, R2, UR4, 0x4 ;  /* 0x0000000402007c11 */ /* 0x000fe2000f8e20ff */
[----:B------:R-:W-:Y:S01]  /*27c30*/  BAR.SYNC.DEFER_BLOCKING 0x0 ;  /* 0x0000000000007b1d */ /* 0x000fe20000010000 */
[----:B------:R-:W-:Y:S01]  /*27c40*/  MOV R81, R118 ;  /* 0x0000007600517202 */ /* 0x000fe20000000f00 */
[----:B------:R-:W-:Y:S02]  /*27c50*/  IMAD.MOV.U32 R136, RZ, RZ, R197 ;  /* 0x000000ffff887224 */ /* 0x000fe400078e00c5 */
[----:B------:R-:W-:Y:S01]  /*27c60*/  IMAD.MOV.U32 R138, RZ, RZ, R89 ;  /* 0x000000ffff8a7224 */ /* 0x000fe200078e0059 */
[----:B------:R-:W-:Y:S01]  /*27c70*/  MOV R166, R100 ;  /* 0x0000006400a67202 */ /* 0x000fe20000000f00 */
[----:B------:R-:W-:Y:S01]  /*27c80*/  IMAD.MOV.U32 R164, RZ, RZ, R200 ;  /* 0x000000ffffa47224 */ /* 0x000fe200078e00c8 */
[----:B------:R-:W-:Y:S01]  /*27c90*/  MOV R188, R172 ;  /* 0x000000ac00bc7202 */ /* 0x000fe20000000f00 */
[----:B------:R-:W3:Y:S01]  /*27ca0*/  S2R R2, SR_TID.X ;  /* 0x0000000000027919 */ /* 0x000ee20000002100 */
[----:B------:R-:W-:Y:S01]  /*27cb0*/  IMAD.MOV.U32 R48, RZ, RZ, R49 ;  /* 0x000000ffff307224 */ /* 0x000fe200078e0031 */
[----:B------:R-:W-:Y:S01]  /*27cc0*/  ULDC UR4, c[0x0][0x244] ;  /* 0x0000910000047ab9 */ /* 0x000fe20000000800 */
[----:B--2---:R2:W-:Y:S04]  /*27cd0*/  STSM.16.M88.4 [R0], R4 ;  /* 0x0000000400007844 */ /* 0x0045e80000000200 */
[----:B--2---:R-:W2:Y:S04]  /*27ce0*/  LDL.LU R4, [R1+0x70] ;  /* 0x0000700001047983 */ /* 0x004ea80000300800 */
[----:B------:R-:W2:Y:S01]  /*27cf0*/  LDL.LU R5, [R1+0x78] ;  /* 0x0000780001057983 */ /* 0x000ea20000300800 */
[----:B------:R-:W-:-:S02]  /*27d00*/  IMAD.MOV.U32 R6, RZ, RZ, R92 ;  /* 0x000000ffff067224 */ /* 0x000fc400078e005c */
[----:B------:R-:W-:Y:S01]  /*27d10*/  IMAD.MOV.U32 R7, RZ, RZ, R94 ;  /* 0x000000ffff077224 */ /* 0x000fe200078e005e */
[----:B---3--:R-:W-:-:S04]  /*27d20*/  LOP3.LUT R2, R2, 0x3f, RZ, 0xc0, !PT ;  /* 0x0000003f02027812 */ /* 0x008fc800078ec0ff */
[----:B------:R-:W-:Y:S01]  /*27d30*/  LEA R2, R2, UR7, 0x4 ;  /* 0x0000000702027c11 */ /* 0x000fe2000f8e20ff */
[----:B------:R-:W-:Y:S01]  /*27d40*/  IMAD.MOV.U32 R92, RZ, RZ, R192 ;  /* 0x000000ffff5c7224 */ /* 0x000fe200078e00c0 */
[----:B------:R-:W-:-:S03]  /*27d50*/  ULDC.64 UR6, c[0x0][0x220] ;  /* 0x0000880000067ab9 */ /* 0x000fc60000000a00 */
[----:B------:R-:W-:Y:S04]  /*27d60*/  STL [R1+0x6f0], R2 ;  /* 0x0006f00201007387 */ /* 0x000fe80000100800 */
[----:B--2---:R-:W-:Y:S01]  /*27d70*/  STSM.16.M88.4 [R0+0x200], R4 ;  /* 0x0002000400007844 */ /* 0x004fe20000000200 */
[----:B------:R-:W-:Y:S06]  /*27d80*/  BAR.SYNC.DEFER_BLOCKING 0x0 ;  /* 0x0000000000007b1d */ /* 0x000fec0000010000 */
[----:B------:R-:W2:Y:S04]  /*27d90*/  LDS.128 R12, [R2] ;  /* 0x00000000020c7984 */ /* 0x000ea80000000c00 */
[----:B------:R-:W3:Y:S01]  /*27da0*/  LDS.128 R4, [R2+0x400] ;  /* 0x0004000002047984 */ /* 0x000ee20000000c00 */
[----:B------:R-:W-:Y:S06]  /*27db0*/  BAR.SYNC.DEFER_BLOCKING 0x0 ;  /* 0x0000000000007b1d */ /* 0x000fec0000010000 */
[----:B--2---:R-:W-:Y:S04]  /*27dc0*/  STL.64 [R1+0xd0], R12 ;  /* 0x0000d00c01007387 */ /* 0x004fe80000100a00 */
[----:B------:R-:W-:Y:S04]  /*27dd0*/  STL.64 [R1+0xd8], R14 ;  /* 0x0000d80e01007387 */ /* 0x000fe80000100a00 */
[----:B---3--:R2:W-:Y:S04]  /*27de0*/  STL.64 [R1+0x1c0], R4 ;  /* 0x0001c00401007387 */ /* 0x0085e80000100a00 */
[----:B------:R3:W-:Y:S04]  /*27df0*/  STL.64 [R1+0x1c8], R6 ;  /* 0x0001c80601007387 */ /* 0x0007e80000100a00 */
[----:B--2---:R-:W2:Y:S04]  /*27e00*/  LDL.LU R4, [R1+0x4a0] ;  /* 0x0004a00001047983 */ /* 0x004ea80000300800 */
[----:B------:R-:W2:Y:S04]  /*27e10*/  LDL.LU R5, [R1+0x4a8] ;  /* 0x0004a80001057983 */ /* 0x000ea80000300800 */
[----:B---3--:R-:W2:Y:S04]  /*27e20*/  LDL.LU R6, [R1+0x610] ;  /* 0x0006100001067983 */ /* 0x008ea80000300800 */
[----:B------:R-:W2:Y:S04]  /*27e30*/  LDL.LU R7, [R1+0x618] ;  /* 0x0006180001077983 */ /* 0x000ea80000300800 */
[----:B------:R-:W-:Y:S04]  /*27e40*/  STSM.16.M88.4 [R0], R8 ;  /* 0x0000000800007844 */ /* 0x000fe80000000200 */
[----:B--2---:R2:W-:Y:S01]  /*27e50*/  STSM.16.M88.4 [R0+0x200], R4 ;  /* 0x0002000400007844 */ /* 0x0045e20000000200 */
[----:B------:R-:W-:Y:S06]  /*27e60*/  BAR.SYNC.DEFER_BLOCKING 0x0 ;  /* 0x0000000000007b1d */ /* 0x000fec0000010000 */
[----:B--2---:R-:W2:Y:S04]  /*27e70*/  LDL.LU R4, [R1+0x3d4] ;  /* 0x0003d40001047983 */ /* 0x004ea80000300800 */
[----:B------:R-:W2:Y:S04]  /*27e80*/  LDL.LU R5, [R1+0x3dc] ;  /* 0x0003dc0001057983 */ /* 0x000ea80000300800 */
[----:B------:R-:W2:Y:S04]  /*27e90*/  LDL.LU R6, [R1+0x254] ;  /* 0x0002540001067983 */ /* 0x000ea80000300800 */
[----:B------:R-:W2:Y:S04]  /*27ea0*/  LDL.LU R7, [R1+0x25c] ;  /* 0x00025c0001077983 */ /* 0x000ea80000300800 */
[----:B------:R-:W3:Y:S04]  /*27eb0*/  LDS.128 R12, [R2] ;  /* 0x00000000020c7984 */ /* 0x000ee80000000c00 */
[----:B------:R-:W4:Y:S01]  /*27ec0*/  LDS.128 R8, [R2+0x400] ;  /* 0x0004000002087984 */ /* 0x000f220000000c00 */
[----:B------:R-:W-:Y:S06]  /*27ed0*/  BAR.SYNC.DEFER_BLOCKING 0x0 ;  /* 0x0000000000007b1d */ /* 0x000fec0000010000 */
[----:B---3--:R-:W-:Y:S04]  /*27ee0*/  STL.64 [R1+0xc0], R12 ;  /* 0x0000c00c01007387 */ /* 0x008fe80000100a00 */
[----:B------:R-:W-:Y:S04]  /*27ef0*/  STL.64 [R1+0xc8], R14 ;  /* 0x0000c80e01007387 */ /* 0x000fe80000100a00 */
[----:B----4-:R-:W-:Y:S04]  /*27f00*/  STL.64 [R1+0x120], R8 ;  /* 0x0001200801007387 */ /* 0x010fe80000100a00 */
[----:B------:R-:W-:Y:S04]  /*27f10*/  STL.64 [R1+0x128], R10 ;  /* 0x0001280a01007387 */ /* 0x000fe80000100a00 */
[----:B--2---:R2:W-:Y:S04]  /*27f20*/  STSM.16.M88.4 [R0], R4 ;  /* 0x0000000400007844 */ /* 0x0045e80000000200 */
[----:B--2---:R-:W2:Y:S04]  /*27f30*/  LDL.LU R4, [R1+0x74] ;  /* 0x0000740001047983 */ /* 0x004ea80000300800 */
[----:B------:R-:W2:Y:S01]  /*27f40*/  LDL.LU R5, [R1+0x7c] ;  /* 0x00007c0001057983 */ /* 0x000ea20000300800 */
[----:B------:R-:W-:-:S02]  /*27f50*/  IMAD.MOV.U32 R6, RZ, RZ, R93 ;  /* 0x000000ffff067224 */ /* 0x000fc400078e005d */
[----:B------:R-:W-:-:S05]  /*27f60*/  IMAD.MOV.U32 R7, RZ, RZ, R95 ;  /* 0x000000ffff077224 */ /* 0x000fca00078e005f */
[----:B--2---:R-:W-:Y:S01]  /*27f70*/  STSM.16.M88.4 [R0+0x200], R4 ;  /* 0x0002000400007844 */ /* 0x004fe20000000200 */
[----:B------:R-:W-:Y:S06]  /*27f80*/  BAR.SYNC.DEFER_BLOCKING 0x0 ;  /* 0x0000000000007b1d */ /* 0x000fec0000010000 */
[----:B------:R-:W2:Y:S04]  /*27f90*/  LDS.128 R12, [R2] ;  /* 0x00000000020c7984 */ /* 0x000ea80000000c00 */
[----:B------:R-:W3:Y:S04]  /*27fa0*/  LDS.128 R4, [R2+0x400] ;  /* 0x0004000002047984 */ /* 0x000ee80000000c00 */
[----:B--2---:R-:W-:Y:S04]  /*27fb0*/  STL.64 [R1+0x70], R12 ;  /* 0x0000700c01007387 */ /* 0x004fe80000100a00 */
[----:B------:R-:W-:Y:S04]  /*27fc0*/  STL.64 [R1+0x78], R14 ;  /* 0x0000780e01007387 */ /* 0x000fe80000100a00 */
[----:B---3--:R2:W-:Y:S04]  /*27fd0*/  STL.64 [R1+0xe0], R4 ;  /* 0x0000e00401007387 */ /* 0x0085e80000100a00 */
[----:B------:R3:W-:Y:S01]  /*27fe0*/  STL.64 [R1+0xe8], R6 ;  /* 0x0000e80601007387 */ /* 0x0007e20000100a00 */
[----:B------:R-:W-:Y:S06]  /*27ff0*/  BAR.SYNC.DEFER_BLOCKING 0x0 ;  /* 0x0000000000007b1d */ /* 0x000fec0000010000 */
[----:B--2---:R-:W2:Y:S04]  /*28000*/  LDL.LU R4, [R1+0x4a4] ;  /* 0x0004a40001047983 */ /* 0x004ea80000300800 */
[----:B------:R-:W2:Y:S04]  /*28010*/  LDL.LU R5, [R1+0x4ac] ;  /* 0x0004ac0001057983 */ /* 0x000ea80000300800 */
[----:B---3--:R-:W2:Y:S04]  /*28020*/  LDL.LU R6, [R1+0x614] ;  /* 0x0006140001067983 */ /* 0x008ea80000300800 */
[----:B------:R-:W2:Y:S01]  /*28030*/  LDL.LU R7, [R1+0x61c] ;  /* 0x00061c0001077983 */ /* 0x000ea20000300800 */
[----:B------:R-:W-:-:S02]  /*28040*/  IMAD.MOV.U32 R8, RZ, RZ, R165 ;  /* 0x000000ffff087224 */ /* 0x000fc400078e00a5 */
[----:B------:R-:W-:Y:S02]  /*28050*/  IMAD.MOV.U32 R9, RZ, RZ, R167 ;  /* 0x000000ffff097224 */ /* 0x000fe400078e00a7 */
[----:B------:R-:W-:Y:S02]  /*28060*/  IMAD.MOV.U32 R10, RZ, RZ, R205 ;  /* 0x000000ffff0a7224 */ /* 0x000fe400078e00cd */
[----:B------:R-:W-:-:S05]  /*28070*/  IMAD.MOV.U32 R11, RZ, RZ, R207 ;  /* 0x000000ffff0b7224 */ /* 0x000fca00078e00cf */
        /* <DEDUP_REMOVED lines=8> */
[----:B------:R-:W-:Y:S01]  /*28100*/  LDS.128 R240, [R2+0x400] ;  /* 0x0004000002f07984 */ /* 0x000fe20000000c00 */
[----:B------:R-:W-:Y:S06]  /*28110*/  BAR.SYNC.DEFER_BLOCKING 0x0 ;  /* 0x0000000000007b1d */ /* 0x000fec0000010000 */
[----:B---3--:R-:W-:Y:S04]  /*28120*/  STL.64 [R1+0x20], R8 ;  /* 0x0000200801007387 */ /* 0x008fe80000100a00 */
[----:B------:R-:W-:Y:S04]  /*28130*/  STL.64 [R1+0x28], R10 ;  /* 0x0000280a01007387 */ /* 0x000fe80000100a00 */
[----:B--2---:R2:W-:Y:S04]  /*28140*/  STSM.16.M88.4 [R0], R4 ;  /* 0x0000000400007844 */ /* 0x0045e80000000200 */
[----:B--2---:R-:W2:Y:S04]  /*28150*/  LDL.LU R4, [R1+0x50] ;  /* 0x0000500001047983 */ /* 0x004ea80000300800 */
[----:B------:R-:W2:Y:S01]  /*28160*/  LDL.LU R5, [R1+0x58] ;  /* 0x0000580001057983 */ /* 0x000ea20000300800 */
[----:B------:R-:W-:Y:S01]  /*28170*/  MOV R6, R96 ;  /* 0x0000006000067202 */ /* 0x000fe20000000f00 */
[----:B------:R-:W-:-:S02]  /*28180*/  IMAD.MOV.U32 R7, RZ, RZ, R98 ;  /* 0x000000ffff077224 */ /* 0x000fc400078e0062 */
[----:B------:R-:W3:Y:S04]  /*28190*/  LDL.LU R10, [R1+0xb0] ;  /* 0x0000b000010a7983 */ /* 0x000ee80000300800 */
[----:B------:R-:W3:Y:S04]  /*281a0*/  LDL.LU R11, [R1+0xb8] ;  /* 0x0000b800010b7983 */ /* 0x000ee80000300800 */
[----:B--2---:R-:W-:Y:S01]  /*281b0*/  STSM.16.M88.4 [R0+0x200], R4 ;  /* 0x0002000400007844 */ /* 0x004fe20000000200 */
[----:B------:R-:W-:Y:S06]  /*281c0*/  BAR.SYNC.DEFER_BLOCKING 0x0 ;  /* 0x0000000000007b1d */ /* 0x000fec0000010000 */
[----:B------:R-:W2:Y:S04]  /*281d0*/  LDS.128 R12, [R2] ;  /* 0x00000000020c7984 */ /* 0x000ea80000000c00 */
[----:B------:R-:W4:Y:S04]  /*281e0*/  LDS.128 R4, [R2+0x400] ;  /* 0x0004000002047984 */ /* 0x000f280000000c00 */
[----:B--2---:R-:W-:Y:S04]  /*281f0*/  STL.64 [R1+0x230], R12 ;  /* 0x0002300c01007387 */ /* 0x004fe80000100a00 */
[----:B------:R-:W-:Y:S04]  /*28200*/  STL.64 [R1+0x238], R14 ;  /* 0x0002380e01007387 */ /* 0x000fe80000100a00 */
[----:B----4-:R2:W-:Y:S04]  /*28210*/  STL.64 [R1+0x2c0], R4 ;  /* 0x0002c00401007387 */ /* 0x0105e80000100a00 */
[----:B------:R4:W-:Y:S01]  /*28220*/  STL.64 [R1+0x2c8], R6 ;  /* 0x0002c80601007387 */ /* 0x0009e20000100a00 */
[----:B------:R-:W-:Y:S06]  /*28230*/  BAR.SYNC.DEFER_BLOCKING 0x0 ;  /* 0x0000000000007b1d */ /* 0x000fec0000010000 */
[----:B--2---:R-:W2:Y:S04]  /*28240*/  LDL.LU R4, [R1+0x4f0] ;  /* 0x0004f00001047983 */ /* 0x004ea80000300800 */
[----:B------:R-:W2:Y:S04]  /*28250*/  LDL.LU R5, [R1+0x4f8] ;  /* 0x0004f80001057983 */ /* 0x000ea80000300800 */
[----:B----4-:R-:W2:Y:S04]  /*28260*/  LDL.LU R6, [R1+0x600] ;  /* 0x0006000001067983 */ /* 0x010ea80000300800 */
[----:B------:R-:W2:Y:S01]  /*28270*/  LDL.LU R7, [R1+0x608] ;  /* 0x0006080001077983 */ /* 0x000ea20000300800 */
[----:B------:R-:W-:-:S02]  /*28280*/  IMAD.MOV.U32 R8, RZ, RZ, R156 ;  /* 0x000000ffff087224 */ /* 0x000fc400078e009c */
[----:B------:R-:W-:-:S05]  /*28290*/  IMAD.MOV.U32 R9, RZ, RZ, R158 ;  /* 0x000000ffff097224 */ /* 0x000fca00078e009e */
[----:B---3--:R-:W-:Y:S04]  /*282a0*/  STSM.16.M88.4 [R0], R8 ;  /* 0x0000000800007844 */ /* 0x008fe80000000200 */
        /* <DEDUP_REMOVED lines=17> */
[----:B------:R-:W-:Y:S01]  /*283c0*/  IMAD.MOV.U32 R7, RZ, RZ, R99 ;  /* 0x000000ffff077224 */ /* 0x000fe200078e0063 */
        /* <DEDUP_REMOVED lines=15> */
[----:B------:R-:W-:Y:S01]  /*284c0*/  IMAD.MOV.U32 R8, RZ, RZ, R157 ;  /* 0x000000ffff087224 */ /* 0x000fe200078e009d */
[----:B------:R-:W-:-:S05]  /*284d0*/  MOV R9, R159 ;  /* 0x0000009f00097202 */ /* 0x000fca0000000f00 */
        /* <DEDUP_REMOVED lines=70> */
[----:B------:R-:W-:Y:S01]  /*28940*/  MOV R8, R105 ;  /* 0x0000006900087202 */ /* 0x000fe20000000f00 */
        /* <DEDUP_REMOVED lines=54> */
[----:B------:R-:W-:Y:S01]  /*28cb0*/  IMAD.MOV.U32 R6, RZ, RZ, R57 ;  /* 0x000000ffff067224 */ /* 0x000fe200078e0039 */
[----:B------:R-:W-:-:S02]  /*28cc0*/  MOV R7, R59 ;  /* 0x0000003b00077202 */ /* 0x000fc40000000f00 */
        /* <DEDUP_REMOVED lines=104> */
[----:B--2---:R-:W2:Y:S04]  /*29350*/  LDL.LU R4, [R1] ;  /* 0x0000000001047983 */ /* 0x004ea80000300800 */
        /* <DEDUP_REMOVED lines=66> */
[----:B---3--:R-:W-:Y:S04]  /*29780*/  STL.64 [R1], R12 ;  /* 0x0000000c01007387 */ /* 0x008fe80000100a00 */
[----:B------:R-:W-:Y:S04]  /*29790*/  STL.64 [R1+0x8], R14 ;  /* 0x0000080e01007387 */ /* 0x000fe80000100a00 */
[----:B----4-:R-:W-:Y:S04]  /*297a0*/  STL.64 [R1+0x350], R8 ;  /* 0x0003500801007387 */ /* 0x010fe80000100a00 */
[----:B------:R3:W-:Y:S04]  /*297b0*/  STL.64 [R1+0x358], R10 ;  /* 0x0003580a01007387 */ /* 0x0007e80000100a00 */
[----:B---3--:R-:W3:Y:S04]  /*297c0*/  LDL.LU R10, [R1+0x150] ;  /* 0x00015000010a7983 */ /* 0x008ee80000300800 */
[----:B------:R-:W3:Y:S04]  /*297d0*/  LDL.LU R11, [R1+0x158] ;  /* 0x00015800010b7983 */ /* 0x000ee80000300800 */
[----:B--2---:R2:W-:Y:S02]  /*297e0*/  STSM.16.M88.4 [R0], R4 ;  /* 0x0000000400007844 */ /* 0x0045e40000000200 */
[----:B--2---:R-:W-:Y:S01]  /*297f0*/  IMAD.MOV.U32 R4, RZ, RZ, R248 ;  /* 0x000000ffff047224 */ /* 0x004fe200078e00f8 */
[----:B------:R-:W-:Y:S01]  /*29800*/  MOV R6, R68 ;  /* 0x0000004400067202 */ /* 0x000fe20000000f00 */
[----:B------:R-:W-:-:S02]  /*29810*/  IMAD.MOV.U32 R5, RZ, RZ, R250 ;  /* 0x000000ffff057224 */ /* 0x000fc400078e00fa */
[----:B------:R-:W-:-:S05]  /*29820*/  IMAD.MOV.U32 R7, RZ, RZ, R70 ;  /* 0x000000ffff077224 */ /* 0x000fca00078e0046 */
[----:B------:R-:W-:Y:S01]  /*29830*/  STSM.16.M88.4 [R0+0x200], R4 ;  /* 0x0002000400007844 */ /* 0x000fe20000000200 */
        /* <DEDUP_REMOVED lines=60> */
[----:B---3--:R-:W-:Y:S04]  /*29c00*/  STL [R1+0xfcc], R248 ;  /* 0x000fccf801007387 */ /* 0x008fe80000100800 */
[----:B------:R-:W-:Y:S04]  /*29c10*/  STL [R1+0xfc8], R249 ;  /* 0x000fc8f901007387 */ /* 0x000fe80000100800 */
[----:B------:R-:W-:Y:S04]  /*29c20*/  STL [R1+0xfc4], R250 ;  /* 0x000fc4fa01007387 */ /* 0x000fe80000100800 */
[----:B------:R-:W-:Y:S04]  /*29c30*/  STL [R1+0xfc0], R251 ;  /* 0x000fc0fb01007387 */ /* 0x000fe80000100800 */
[----:B----4-:R-:W-:Y:S04]  /*29c40*/  STL.64 [R1+0x340], R8 ;  /* 0x0003400801007387 */ /* 0x010fe80000100a00 */
[----:B------:R3:W-:Y:S04]  /*29c50*/  STL.64 [R1+0x348], R10 ;  /* 0x0003480a01007387 */ /* 0x0007e80000100a00 */
[----:B---3--:R-:W3:Y:S04]  /*29c60*/  LDL.LU R10, [R1+0x160] ;  /* 0x00016000010a7983 */ /* 0x008ee80000300800 */
[----:B------:R-:W3:Y:S04]  /*29c70*/  LDL.LU R11, [R1+0x168] ;  /* 0x00016800010b7983 */ /* 0x000ee80000300800 */
[----:B--2---:R2:W-:Y:S02]  /*29c80*/  STSM.16.M88.4 [R0], R4 ;  /* 0x0000000400007844 */ /* 0x0045e40000000200 */
[----:B--2---:R-:W-:-:S02]  /*29c90*/  IMAD.MOV.U32 R4, RZ, RZ, R236 ;  /* 0x000000ffff047224 */ /* 0x004fc400078e00ec */
[----:B------:R-:W-:Y:S02]  /*29ca0*/  IMAD.MOV.U32 R5, RZ, RZ, R238 ;  /* 0x000000ffff057224 */ /* 0x000fe400078e00ee */
[----:B------:R-:W-:Y:S02]  /*29cb0*/  IMAD.MOV.U32 R6, RZ, RZ, R72 ;  /* 0x000000ffff067224 */ /* 0x000fe400078e0048 */
        /* <DEDUP_REMOVED lines=64> */
[----:B----4-:R3:W-:Y:S04]  /*2a0c0*/  STL.64 [R1+0x550], R8 ;  /* 0x0005500801007387 */ /* 0x0107e80000100a00 */
[----:B------:R4:W-:Y:S01]  /*2a0d0*/  STL.64 [R1+0x558], R10 ;  /* 0x0005580a01007387 */ /* 0x0009e20000100a00 */
[----:B---3--:R-:W-:-:S02]  /*2a0e0*/  IMAD.MOV.U32 R8, RZ, RZ, R180 ;  /* 0x000000ffff087224 */ /* 0x008fc400078e00b4 */
[----:B------:R-:W-:Y:S02]  /*2a0f0*/  IMAD.MOV.U32 R9, RZ, RZ, R182 ;  /* 0x000000ffff097224 */ /* 0x000fe400078e00b6 */
[----:B----4-:R-:W-:Y:S02]  /*2a100*/  IMAD.MOV.U32 R10, RZ, RZ, R76 ;  /* 0x000000ffff0a7224 */ /* 0x010fe400078e004c */
[----:B------:R-:W-:Y:S01]  /*2a110*/  IMAD.MOV.U32 R11, RZ, RZ, R78 ;  /* 0x000000ffff0b7224 */ /* 0x000fe200078e004e */
[----:B--2---:R2:W-:Y:S04]  /*2a120*/  STSM.16.M88.4 [R0], R4 ;  /* 0x0000000400007844 */ /* 0x0045e80000000200 */
[----:B--2---:R-:W2:Y:S04]  /*2a130*/  LDL.LU R6, [R1+0x240] ;  /* 0x0002400001067983 */ /* 0x004ea80000300800 */
[----:B------:R-:W2:Y:S04]  /*2a140*/  LDL.LU R7, [R1+0x248] ;  /* 0x0002480001077983 */ /* 0x000ea80000300800 */
[----:B------:R-:W-:Y:S01]  /*2a150*/  STSM.16.M88.4 [R0+0x200], R8 ;  /* 0x0002000800007844 */ /* 0x000fe20000000200 */
[----:B------:R-:W-:Y:S06]  /*2a160*/  BAR.SYNC.DEFER_BLOCKING 0x0 ;  /* 0x0000000000007b1d */ /* 0x000fec0000010000 */
[----:B------:R-:W3:Y:S04]  /*2a170*/  LDS.128 R12, [R2] ;  /* 0x00000000020c7984 */ /* 0x000ee80000000c00 */
[----:B------:R-:W4:Y:S01]  /*2a180*/  LDS.128 R8, [R2+0x400] ;  /* 0x0004000002087984 */ /* 0x000f220000000c00 */
[----:B------:R-:W-:-:S02]  /*2a190*/  IMAD.MOV.U32 R4, RZ, RZ, R128 ;  /* 0x000000ffff047224 */ /* 0x000fc400078e0080 */
[----:B------:R-:W-:Y:S01]  /*2a1a0*/  IMAD.MOV.U32 R5, RZ, RZ, R130 ;  /* 0x000000ffff057224 */ /* 0x000fe200078e0082 */
[----:B------:R-:W-:Y:S06]  /*2a1b0*/  BAR.SYNC.DEFER_BLOCKING 0x0 ;  /* 0x0000000000007b1d */ /* 0x000fec0000010000 */
[----:B---3--:R-:W-:Y:S04]  /*2a1c0*/  STL.64 [R1+0x5a0], R12 ;  /* 0x0005a00c01007387 */ /* 0x008fe80000100a00 */
[----:B------:R-:W-:Y:S04]  /*2a1d0*/  STL.64 [R1+0x5a8], R14 ;  /* 0x0005a80e01007387 */ /* 0x000fe80000100a00 */
[----:B----4-:R-:W-:Y:S04]  /*2a1e0*/  STL.64 [R1+0x5f0], R8 ;  /* 0x0005f00801007387 */ /* 0x010fe80000100a00 */
[----:B------:R-:W-:Y:S04]  /*2a1f0*/  STL.64 [R1+0x5f8], R10 ;  /* 0x0005f80a01007387 */ /* 0x000fe80000100a00 */
[----:B--2---:R2:W-:Y:S04]  /*2a200*/  STSM.16.M88.4 [R0], R4 ;  /* 0x0000000400007844 */ /* 0x0045e80000000200 */
[----:B--2---:R-:W2:Y:S04]  /*2a210*/  LDL.LU R4, [R1+0x5c0] ;  /* 0x0005c00001047983 */ /* 0x004ea80000300800 */
[----:B------:R-:W2:Y:S04]  /*2a220*/  LDL.LU R5, [R1+0x5c8] ;  /* 0x0005c80001057983 */ /* 0x000ea80000300800 */
[----:B------:R-:W2:Y:S04]  /*2a230*/  LDL.LU R6, [R1+0x630] ;  /* 0x0006300001067983 */ /* 0x000ea80000300800 */
[----:B------:R-:W2:Y:S04]  /*2a240*/  LDL.LU R7, [R1+0x638] ;  /* 0x0006380001077983 */ /* 0x000ea80000300800 */
[----:B------:R-:W3:Y:S04]  /*2a250*/  LDL.LU R8, [R1+0x324] ;  /* 0x0003240001087983 */ /* 0x000ee80000300800 */
[----:B------:R-:W3:Y:S04]  /*2a260*/  LDL.LU R9, [R1+0x32c] ;  /* 0x00032c0001097983 */ /* 0x000ee80000300800 */
[----:B------:R-:W3:Y:S04]  /*2a270*/  LDL.LU R10, [R1+0x194] ;  /* 0x00019400010a7983 */ /* 0x000ee80000300800 */
[----:B------:R-:W3:Y:S04]  /*2a280*/  LDL.LU R11, [R1+0x19c] ;  /* 0x00019c00010b7983 */ /* 0x000ee80000300800 */
[----:B--2---:R-:W-:Y:S01]  /*2a290*/  STSM.16.M88.4 [R0+0x200], R4 ;  /* 0x0002000400007844 */ /* 0x004fe20000000200 */
[----:B------:R-:W-:Y:S06]  /*2a2a0*/  BAR.SYNC.DEFER_BLOCKING 0x0 ;  /* 0x0000000000007b1d */ /* 0x000fec0000010000 */
[----:B------:R-:W2:Y:S04]  /*2a2b0*/  LDS.128 R12, [R2] ;  /* 0x00000000020c7984 */ /* 0x000ea80000000c00 */
[----:B------:R-:W4:Y:S01]  /*2a2c0*/  LDS.128 R4, [R2+0x400] ;  /* 0x0004000002047984 */ /* 0x000f220000000c00 */
[----:B------:R-:W-:Y:S06]  /*2a2d0*/  BAR.SYNC.DEFER_BLOCKING 0x0 ;  /* 0x0000000000007b1d */ /* 0x000fec0000010000 */
[----:B---3--:R-:W-:Y:S04]  /*2a2e0*/  STSM.16.M88.4 [R0], R8 ;  /* 0x0000000800007844 */ /* 0x008fe80000000200 */
[----:B--2---:R-:W-:Y:S04]  /*2a2f0*/  STL.64 [R1+0x320], R12 ;  /* 0x0003200c01007387 */ /* 0x004fe80000100a00 */
[----:B------:R-:W-:Y:S04]  /*2a300*/  STL.64 [R1+0x328], R14 ;  /* 0x0003280e01007387 */ /* 0x000fe80000100a00 */
[----:B----4-:R2:W-:Y:S04]  /*2a310*/  STL.64 [R1+0x190], R4 ;  /* 0x0001900401007387 */ /* 0x0105e80000100a00 */
[----:B------:R3:W-:Y:S01]  /*2a320*/  STL.64 [R1+0x198], R6 ;  /* 0x0001980601007387 */ /* 0x0007e20000100a00 */
[----:B--2---:R-:W-:Y:S01]  /*2a330*/  MOV R4, R181 ;  /* 0x000000b500047202 */ /* 0x004fe20000000f00 */
[----:B------:R-:W-:-:S02]  /*2a340*/  IMAD.MOV.U32 R5, RZ, RZ, R183 ;  /* 0x000000ffff057224 */ /* 0x000fc400078e00b7 */
[----:B---3--:R-:W-:Y:S02]  /*2a350*/  IMAD.MOV.U32 R6, RZ, RZ, R77 ;  /* 0x000000ffff067224 */ /* 0x008fe400078e004d */
[----:B------:R-:W-:-:S05]  /*2a360*/  IMAD.MOV.U32 R7, RZ, RZ, R79 ;  /* 0x000000ffff077224 */ /* 0x000fca00078e004f */
[----:B------:R2:W-:Y:S01]  /*2a370*/  STSM.16.M88.4 [R0+0x200], R4 ;  /* 0x0002000400007844 */ /* 0x0005e20000000200 */
[----:B------:R-:W-:Y:S06]  /*2a380*/  BAR.SYNC.DEFER_BLOCKING 0x0 ;  /* 0x0000000000007b1d */ /* 0x000fec0000010000 */
[----:B--2---:R-:W2:Y:S04]  /*2a390*/  LDL.LU R6, [R1+0x244] ;  /* 0x0002440001067983 */ /* 0x004ea80000300800 */
[----:B------:R-:W2:Y:S04]  /*2a3a0*/  LDL.LU R7, [R1+0x24c] ;  /* 0x00024c0001077983 */ /* 0x000ea80000300800 */
[----:B------:R-:W3:Y:S04]  /*2a3b0*/  LDS.128 R236, [R2] ;  /* 0x0000000002ec7984 */ /* 0x000ee80000000c00 */
[----:B------:R-:W4:Y:S04]  /*2a3c0*/  LDS.128 R232, [R2+0x400] ;  /* 0x0004000002e87984 */ /* 0x000f280000000c00 */
[----:B---3--:R-:W-:Y:S04]  /*2a3d0*/  STL [R1+0xfb0], R236 ;  /* 0x000fb0ec01007387 */ /* 0x008fe80000100800 */
[----:B------:R-:W-:Y:S04]  /*2a3e0*/  STL [R1+0xfac], R237 ;  /* 0x000faced01007387 */ /* 0x000fe80000100800 */
[----:B------:R-:W-:Y:S04]  /*2a3f0*/  STL [R1+0xfa8], R238 ;  /* 0x000fa8ee01007387 */ /* 0x000fe80000100800 */
[----:B------:R-:W-:Y:S04]  /*2a400*/  STL [R1+0xfa4], R239 ;  /* 0x000fa4ef01007387 */ /* 0x000fe80000100800 */
[----:B----4-:R-:W-:Y:S04]  /*2a410*/  STL [R1+0xfd0], R232 ;  /* 0x000fd0e801007387 */ /* 0x010fe80000100800 */
[----:B------:R-:W-:Y:S04]  /*2a420*/  STL [R1+0xfbc], R233 ;  /* 0x000fbce901007387 */ /* 0x000fe80000100800 */
[----:B------:R-:W-:Y:S04]  /*2a430*/  STL [R1+0xfb8], R234 ;  /* 0x000fb8ea01007387 */ /* 0x000fe80000100800 */
[----:B------:R-:W-:Y:S04]  /*2a440*/  STL [R1+0xfb4], R235 ;  /* 0x000fb4eb01007387 */ /* 0x000fe80000100800 */
[----:B------:R-:W3:Y:S04]  /*2a450*/  LDL.LU R8, [R1+0x5c4] ;  /* 0x0005c40001087983 */ /* 0x000ee80000300800 */
[----:B------:R-:W3:Y:S04]  /*2a460*/  LDL.LU R9, [R1+0x5cc] ;  /* 0x0005cc0001097983 */ /* 0x000ee80000300800 */
[----:B------:R-:W3:Y:S04]  /*2a470*/  LDL.LU R10, [R1+0x634] ;  /* 0x00063400010a7983 */ /* 0x000ee80000300800 */
[----:B------:R-:W3:Y:S01]  /*2a480*/  LDL.LU R11, [R1+0x63c] ;  /* 0x00063c00010b7983 */ /* 0x000ee20000300800 */
[----:B------:R-:W-:-:S02]  /*2a490*/  IMAD.MOV.U32 R4, RZ, RZ, R129 ;  /* 0x000000ffff047224 */ /* 0x000fc400078e0081 */
[----:B------:R-:W-:Y:S01]  /*2a4a0*/  IMAD.MOV.U32 R5, RZ, RZ, R131 ;  /* 0x000000ffff057224 */ /* 0x000fe200078e0083 */
[----:B------:R-:W-:Y:S06]  /*2a4b0*/  BAR.SYNC.DEFER_BLOCKING 0x0 ;  /* 0x0000000000007b1d */ /* 0x000fec0000010000 */
[----:B--2---:R2:W-:Y:S04]  /*2a4c0*/  STSM.16.M88.4 [R0], R4 ;  /* 0x0000000400007844 */ /* 0x0045e80000000200 */
[----:B--2---:R-:W2:Y:S04]  /*2a4d0*/  LDL.LU R4, [R1+0x310] ;  /* 0x0003100001047983 */ /* 0x004ea80000300800 */
[----:B------:R-:W2:Y:S04]  /*2a4e0*/  LDL.LU R5, [R1+0x318] ;  /* 0x0003180001057983 */ /* 0x000ea80000300800 */
[----:B------:R-:W2:Y:S04]  /*2a4f0*/  LDL.LU R6, [R1+0x180] ;  /* 0x0001800001067983 */ /* 0x000ea80000300800 */
[----:B------:R-:W2:Y:S04]  /*2a500*/  LDL.LU R7, [R1+0x188] ;  /* 0x0001880001077983 */ /* 0x000ea80000300800 */
[----:B---3--:R-:W-:Y:S01]  /*2a510*/  STSM.16.M88.4 [R0+0x200], R8 ;  /* 0x0002000800007844 */ /* 0x008fe20000000200 */
[----:B------:R-:W-:Y:S06]  /*2a520*/  BAR.SYNC.DEFER_BLOCKING 0x0 ;  /* 0x0000000000007b1d */ /* 0x000fec0000010000 */
[----:B------:R-:W3:Y:S04]  /*2a530*/  LDS.128 R228, [R2] ;  /* 0x0000000002e47984 */ /* 0x000ee80000000c00 */
[----:B------:R-:W-:Y:S01]  /*2a540*/  LDS.128 R224, [R2+0x400] ;  /* 0x0004000002e07984 */ /* 0x000fe20000000c00 */
[----:B------:R-:W-:Y:S06]  /*2a550*/  BAR.SYNC.DEFER_BLOCKING 0x0 ;  /* 0x0000000000007b1d */ /* 0x000fec0000010000 */
[----:B---3--:R-:W-:Y:S04]  /*2a560*/  STL [R1+0xfd8], R230 ;  /* 0x000fd8e601007387 */ /* 0x008fe80000100800 */
[----:B------:R-:W-:Y:S04]  /*2a570*/  STL [R1+0xfd4], R231 ;  /* 0x000fd4e701007387 */ /* 0x000fe80000100800 */
[----:B------:R-:W3:Y:S04]  /*2a580*/  LDL.LU R10, [R1+0x270] ;  /* 0x00027000010a7983 */ /* 0x000ee80000300800 */
[----:B------:R-:W3:Y:S01]  /*2a590*/  LDL.LU R11, [R1+0x278] ;  /* 0x00027800010b7983 */ /* 0x000ee20000300800 */
[----:B------:R-:W-:Y:S01]  /*2a5a0*/  IMAD.MOV.U32 R12, RZ, RZ, R184 ;  /* 0x000000ffff0c7224 */ /* 0x000fe200078e00b8 */
[----:B------:R-:W-:Y:S01]  /*2a5b0*/  MOV R13, R186 ;  /* 0x000000ba000d7202 */ /* 0x000fe20000000f00 */
[----:B------:R-:W-:Y:S01]  /*2a5c0*/  IMAD.MOV.U32 R14, RZ, RZ, R80 ;  /* 0x000000ffff0e7224 */ /* 0x000fe200078e0050 */
[----:B------:R-:W4:Y:S01]  /*2a5d0*/  LDL.LU R20, [R1+0x6b0] ;  /* 0x0006b00001147983 */ /* 0x000f220000300800 */
[----:B------:R-:W-:-:S03]  /*2a5e0*/  IMAD.MOV.U32 R15, RZ, RZ, R82 ;  /* 0x000000ffff0f7224 */ /* 0x000fc600078e0052 */
[----:B------:R-:W4:Y:S04]  /*2a5f0*/  LDL.LU R21, [R1+0x6b8] ;  /* 0x0006b80001157983 */ /* 0x000f280000300800 */
[----:B------:R-:W4:Y:S04]  /*2a600*/  LDL.LU R22, [R1+0x5e0] ;  /* 0x0005e00001167983 */ /* 0x000f280000300800 */
[----:B------:R-:W4:Y:S01]  /*2a610*/  LDL.LU R23, [R1+0x5e8] ;  /* 0x0005e80001177983 */ /* 0x000f220000300800 */
[----:B------:R-:W-:Y:S02]  /*2a620*/  IMAD.MOV.U32 R8, RZ, RZ, R132 ;  /* 0x000000ffff087224 */ /* 0x000fe400078e0084 */
[----:B------:R-:W-:Y:S01]  /*2a630*/  IMAD.MOV.U32 R9, RZ, RZ, R134 ;  /* 0x000000ffff097224 */ /* 0x000fe200078e0086 */
[----:B--2---:R-:W-:Y:S04]  /*2a640*/  STSM.16.M88.4 [R0], R4 ;  /* 0x0000000400007844 */ /* 0x004fe80000000200 */
[----:B------:R-:W-:Y:S01]  /*2a650*/  STSM.16.M88.4 [R0+0x200], R12 ;  /* 0x0002000c00007844 */ /* 0x000fe20000000200 */
[----:B------:R-:W-:Y:S06]  /*2a660*/  BAR.SYNC.DEFER_BLOCKING 0x0 ;  /* 0x0000000000007b1d */ /* 0x000fec0000010000 */
[----:B------:R-:W-:Y:S04]  /*2a670*/  LDS.128 R220, [R2] ;  /* 0x0000000002dc7984 */ /* 0x000fe80000000c00 */
[----:B------:R-:W-:Y:S01]  /*2a680*/  LDS.128 R4, [R2+0x400] ;  /* 0x0004000002047984 */ /* 0x000fe20000000c00 */
[----:B------:R-:W-:Y:S06]  /*2a690*/  BAR.SYNC.DEFER_BLOCKING 0x0 ;  /* 0x0000000000007b1d */ /* 0x000fec0000010000 */
[----:B---3--:R2:W-:Y:S04]  /*2a6a0*/  STSM.16.M88.4 [R0], R8 ;  /* 0x0000000800007844 */ /* 0x0085e80000000200 */
[----:B--2---:R-:W2:Y:S04]  /*2a6b0*/  LDL.LU R8, [R1+0x314] ;  /* 0x0003140001087983 */ /* 0x004ea80000300800 */
[----:B------:R-:W2:Y:S04]  /*2a6c0*/  LDL.LU R9, [R1+0x31c] ;  /* 0x00031c0001097983 */ /* 0x000ea80000300800 */
[----:B------:R-:W2:Y:S04]  /*2a6d0*/  LDL.LU R10, [R1+0x184] ;  /* 0x00018400010a7983 */ /* 0x000ea80000300800 */
[----:B------:R-:W2:Y:S04]  /*2a6e0*/  LDL.LU R11, [R1+0x18c] ;  /* 0x00018c00010b7983 */ /* 0x000ea80000300800 */
[----:B----4-:R-:W-:Y:S01]  /*2a6f0*/  STSM.16.M88.4 [R0+0x200], R20 ;  /* 0x0002001400007844 */ /* 0x010fe20000000200 */
[----:B------:R-:W-:Y:S06]  /*2a700*/  BAR.SYNC.DEFER_BLOCKING 0x0 ;  /* 0x0000000000007b1d */ /* 0x000fec0000010000 */
[----:B------:R-:W-:Y:S04]  /*2a710*/  LDS.128 R16, [R2] ;  /* 0x0000000002107984 */ /* 0x000fe80000000c00 */
[----:B------:R-:W-:Y:S01]  /*2a720*/  LDS.128 R12, [R2+0x400] ;  /* 0x00040000020c7984 */ /* 0x000fe20000000c00 */
[----:B------:R-:W-:Y:S06]  /*2a730*/  BAR.SYNC.DEFER_BLOCKING 0x0 ;  /* 0x0000000000007b1d */ /* 0x000fec0000010000 */
[----:B--2---:R-:W-:Y:S04]  /*2a740*/  STSM.16.M88.4 [R0], R8 ;  /* 0x0000000800007844 */ /* 0x004fe80000000200 */
[----:B------:R2:W-:Y:S01]  /*2a750*/  STSM.16.M88.4 [R0+0x200], R24 ;  /* 0x0002001800007844 */ /* 0x0005e20000000200 */
[----:B------:R-:W-:Y:S06]  /*2a760*/  BAR.SYNC.DEFER_BLOCKING 0x0 ;  /* 0x0000000000007b1d */ /* 0x000fec0000010000 */
[----:B--2---:R-:W2:Y:S04]  /*2a770*/  LDL.LU R26, [R1+0x274] ;  /* 0x00027400011a7983 */ /* 0x004ea80000300800 */
[----:B------:R-:W2:Y:S04]  /*2a780*/  LDL.LU R27, [R1+0x27c] ;  /* 0x00027c00011b7983 */ /* 0x000ea80000300800 */
[----:B------:R-:W3:Y:S04]  /*2a790*/  LDL.LU R28, [R1+0x6b4] ;  /* 0x0006b400011c7983 */ /* 0x000ee80000300800 */
[----:B------:R-:W3:Y:S04]  /*2a7a0*/  LDL.LU R29, [R1+0x6bc] ;  /* 0x0006bc00011d7983 */ /* 0x000ee80000300800 */
[----:B------:R-:W3:Y:S04]  /*2a7b0*/  LDL.LU R30, [R1+0x5e4] ;  /* 0x0005e400011e7983 */ /* 0x000ee80000300800 */
[----:B------:R-:W3:Y:S04]  /*2a7c0*/  LDL.LU R31, [R1+0x5ec] ;  /* 0x0005ec00011f7983 */ /* 0x000ee80000300800 */
[----:B------:R-:W-:Y:S04]  /*2a7d0*/  LDS.128 R20, [R2] ;  /* 0x0000000002147984 */ /* 0x000fe80000000c00 */
[----:B------:R-:W-:Y:S01]  /*2a7e0*/  LDS.128 R8, [R2+0x400] ;  /* 0x0004000002087984 */ /* 0x000fe20000000c00 */
        /* <DEDUP_REMOVED lines=8> */
[----:B------:R-:W4:Y:S04]  /*2a870*/  LDL.LU R42, [R1+0x290] ;  /* 0x00029000012a7983 */ /* 0x000f280000300800 */
[----:B------:R-:W4:Y:S04]  /*2a880*/  LDL.LU R43, [R1+0x298] ;  /* 0x00029800012b7983 */ /* 0x000f280000300800 */
[----:B---3--:R-:W-:Y:S01]  /*2a890*/  STSM.16.M88.4 [R0+0x200], R28 ;  /* 0x0002001c00007844 */ /* 0x008fe20000000200 */
[----:B------:R-:W-:Y:S06]  /*2a8a0*/  BAR.SYNC.DEFER_BLOCKING 0x0 ;  /* 0x0000000000007b1d */ /* 0x000fec0000010000 */
[----:B------:R-:W3:Y:S04]  /*2a8b0*/  LDL.LU R60, [R1+0x6a0] ;  /* 0x0006a000013c7983 */ /* 0x000ee80000300800 */
[----:B------:R-:W3:Y:S04]  /*2a8c0*/  LDL.LU R61, [R1+0x6a8] ;  /* 0x0006a800013d7983 */ /* 0x000ee80000300800 */
[----:B------:R-:W3:Y:S04]  /*2a8d0*/  LDL.LU R62, [R1+0x5d0] ;  /* 0x0005d000013e7983 */ /* 0x000ee80000300800 */
[----:B------:R-:W3:Y:S04]  /*2a8e0*/  LDL.LU R63, [R1+0x5d8] ;  /* 0x0005d800013f7983 */ /* 0x000ee80000300800 */
[----:B------:R-:W-:Y:S04]  /*2a8f0*/  LDS.128 R36, [R2] ;  /* 0x0000000002247984 */ /* 0x000fe80000000c00 */
[----:B------:R-:W-:Y:S01]  /*2a900*/  LDS.128 R32, [R2+0x400] ;  /* 0x0004000002207984 */ /* 0x000fe20000000c00 */
[----:B------:R-:W-:Y:S06]  /*2a910*/  BAR.SYNC.DEFER_BLOCKING 0x0 ;  /* 0x0000000000007b1d */ /* 0x000fec0000010000 */
[----:B--2---:R-:W-:Y:S04]  /*2a920*/  STSM.16.M88.4 [R0], R24 ;  /* 0x0000001800007844 */ /* 0x004fe80000000200 */
[----:B------:R-:W-:Y:S01]  /*2a930*/  STSM.16.M88.4 [R0+0x200], R44 ;  /* 0x0002002c00007844 */ /* 0x000fe20000000200 */
[----:B------:R-:W-:Y:S06]  /*2a940*/  BAR.SYNC.DEFER_BLOCKING 0x0 ;  /* 0x0000000000007b1d */ /* 0x000fec0000010000 */
[----:B------:R-:W-:Y:S04]  /*2a950*/  LDS.128 R28, [R2] ;  /* 0x00000000021c7984 */ /* 0x000fe80000000c00 */
[----:B------:R-:W-:Y:S01]  /*2a960*/  LDS.128 R24, [R2+0x400] ;  /* 0x0004000002187984 */ /* 0x000fe20000000c00 */
[----:B------:R-:W-:Y:S06]  /*2a970*/  BAR.SYNC.DEFER_BLOCKING 0x0 ;  /* 0x0000000000007b1d */ /* 0x000fec0000010000 */
[----:B----4-:R2:W-:Y:S04]  /*2a980*/  STSM.16.M88.4 [R0], R40 ;  /* 0x0000002800007844 */ /* 0x0105e80000000200 */
[----:B--2---:R-:W2:Y:S04]  /*2a990*/  LDL.LU R40, [R1+0x304] ;  /* 0x0003040001287983 */ /* 0x004ea80000300800 */
[----:B------:R-:W2:Y:S04]  /*2a9a0*/  LDL.LU R41, [R1+0x30c] ;  /* 0x00030c0001297983 */ /* 0x000ea80000300800 */
[----:B------:R-:W2:Y:S04]  /*2a9b0*/  LDL.LU R42, [R1+0x174] ;  /* 0x00017400012a7983 */ /* 0x000ea80000300800 */
[----:B------:R-:W2:Y:S04]  /*2a9c0*/  LDL.LU R43, [R1+0x17c] ;  /* 0x00017c00012b7983 */ /* 0x000ea80000300800 */
[----:B---3--:R-:W-:Y:S01]  /*2a9d0*/  STSM.16.M88.4 [R0+0x200], R60 ;  /* 0x0002003c00007844 */ /* 0x008fe20000000200 */
[----:B------:R-:W-:Y:S01]  /*2a9e0*/  BAR.SYNC.DEFER_BLOCKING 0x0 ;  /* 0x0000000000007b1d */ /* 0x000fe20000010000 */
[----:B------:R-:W-:-:S02]  /*2a9f0*/  IMAD.MOV.U32 R64, RZ, RZ, R189 ;  /* 0x000000ffff407224 */ /* 0x000fc400078e00bd */
[----:B------:R-:W-:-:S03]  /*2aa00*/  IMAD.MOV.U32 R65, RZ, RZ, R191 ;  /* 0x000000ffff417224 */ /* 0x000fc600078e00bf */
[----:B------:R-:W-:Y:S04]  /*2aa10*/  LDS.128 R56, [R2] ;  /* 0x0000000002387984 */ /* 0x000fe80000000c00 */
[----:B------:R-:W-:Y:S01]  /*2aa20*/  LDS.128 R44, [R2+0x400] ;  /* 0x00040000022c7984 */ /* 0x000fe20000000c00 */
[----:B------:R-:W-:Y:S01]  /*2aa30*/  BAR.SYNC.DEFER_BLOCKING 0x0 ;  /* 0x0000000000007b1d */ /* 0x000fe20000010000 */
[----:B------:R-:W-:Y:S02]  /*2aa40*/  IMAD.MOV.U32 R66, RZ, RZ, R153 ;  /* 0x000000ffff427224 */ /* 0x000fe400078e0099 */
[----:B------:R-:W-:-:S03]  /*2aa50*/  IMAD.MOV.U32 R67, RZ, RZ, R155 ;  /* 0x000000ffff437224 */ /* 0x000fc600078e009b */
        /* <DEDUP_REMOVED lines=11> */
[----:B------:R-:W-:Y:S01]  /*2ab10*/  MOV R64, R137 ;  /* 0x0000008900407202 */ /* 0x000fe20000000f00 */
        /* <DEDUP_REMOVED lines=33> */
[----:B------:R3:W-:Y:S01]  /*2ad30*/  STSM.16.M88.4 [R0+0x200], R104 ;  /* 0x0002006800007844 */ /* 0x0007e20000000200 */
[----:B------:R-:W-:Y:S06]  /*2ad40*/  BAR.SYNC.DEFER_BLOCKING 0x0 ;  /* 0x0000000000007b1d */ /* 0x000fec0000010000 */
[----:B---3--:R-:W3:Y:S04]  /*2ad50*/  LDL.LU R106, [R1+0x2e4] ;  /* 0x0002e400016a7983 */ /* 0x008ee80000300800 */
[----:B------:R-:W3:Y:S04]  /*2ad60*/  LDL.LU R107, [R1+0x2ec] ;  /* 0x0002ec00016b7983 */ /* 0x000ee80000300800 */
[----:B------:R-:W4:Y:S04]  /*2ad70*/  LDL.LU R120, [R1+0x694] ;  /* 0x0006940001787983 */ /* 0x000f280000300800 */
[----:B------:R-:W4:Y:S04]  /*2ad80*/  LDL.LU R121, [R1+0x69c] ;  /* 0x00069c0001797983 */ /* 0x000f280000300800 */
[----:B------:R-:W4:Y:S04]  /*2ad90*/  LDL.LU R122, [R1+0x594] ;  /* 0x00059400017a7983 */ /* 0x000f280000300800 */
[----:B------:R-:W4:Y:S04]  /*2ada0*/  LDL.LU R123, [R1+0x59c] ;  /* 0x00059c00017b7983 */ /* 0x000f280000300800 */
[----:B------:R-:W-:Y:S04]  /*2adb0*/  LDS.128 R96, [R2] ;  /* 0x0000000002607984 */ /* 0x000fe80000000c00 */
[----:B------:R-:W-:Y:S01]  /*2adc0*/  LDS.128 R92, [R2+0x400] ;  /* 0x00040000025c7984 */ /* 0x000fe20000000c00 */
[----:B------:R-:W-:Y:S01]  /*2add0*/  BAR.SYNC.DEFER_BLOCKING 0x0 ;  /* 0x0000000000007b1d */ /* 0x000fe20000010000 */
[----:B------:R-:W-:-:S02]  /*2ade0*/  IMAD.MOV.U32 R108, RZ, RZ, R193 ;  /* 0x000000ffff6c7224 */ /* 0x000fc400078e00c1 */
[----:B------:R-:W-:Y:S02]  /*2adf0*/  IMAD.MOV.U32 R109, RZ, RZ, R195 ;  /* 0x000000ffff6d7224 */ /* 0x000fe400078e00c3 */
[----:B------:R-:W-:Y:S02]  /*2ae00*/  IMAD.MOV.U32 R110, RZ, RZ, R85 ;  /* 0x000000ffff6e7224 */ /* 0x000fe400078e0055 */
[----:B------:R-:W-:Y:S02]  /*2ae10*/  IMAD.MOV.U32 R111, RZ, RZ, R87 ;  /* 0x000000ffff6f7224 */ /* 0x000fe400078e0057 */
        /* <DEDUP_REMOVED lines=13> */
[----:B----4-:R3:W-:Y:S01]  /*2aef0*/  STSM.16.M88.4 [R0+0x200], R120 ;  /* 0x0002007800007844 */ /* 0x0107e20000000200 */
        /* <DEDUP_REMOVED lines=10> */
[----:B------:R-:W-:Y:S01]  /*2afa0*/  MOV R124, R196 ;  /* 0x000000c4007c7202 */ /* 0x000fe20000000f00 */
[----:B------:R-:W-:-:S02]  /*2afb0*/  IMAD.MOV.U32 R125, RZ, RZ, R198 ;  /* 0x000000ffff7d7224 */ /* 0x000fc400078e00c6 */
        /* <DEDUP_REMOVED lines=44> */
[----:B------:R-:W3:Y:S01]  /*2b280*/  LDL.LU R159, [R1+0x478] ;  /* 0x00047800019f7983 */ /* 0x000ee20000300800 */
[----:B------:R-:W-:-:S02]  /*2b290*/  IMAD.MOV.U32 R165, RZ, RZ, R202 ;  /* 0x000000ffffa57224 */ /* 0x000fc400078e00ca */
[----:B------:R-:W-:Y:S01]  /*2b2a0*/  IMAD.MOV.U32 R167, RZ, RZ, R102 ;  /* 0x000000ffffa77224 */ /* 0x000fe200078e0066 */
[----:B------:R-:W4:Y:S04]  /*2b2b0*/  LDL.LU R176, [R1+0x670] ;  /* 0x0006700001b07983 */ /* 0x000f280000300800 */
[----:B------:R-:W-:Y:S04]  /*2b2c0*/  LDS.128 R152, [R2] ;  /* 0x0000000002987984 */ /* 0x000fe80000000c00 */
[----:B------:R-:W-:Y:S01]  /*2b2d0*/  LDS.128 R140, [R2+0x400] ;  /* 0x00040000028c7984 */ /* 0x000fe20000000c00 */
[----:B------:R-:W-:Y:S06]  /*2b2e0*/  BAR.SYNC.DEFER_BLOCKING 0x0 ;  /* 0x0000000000007b1d */ /* 0x000fec0000010000 */
[----:B------:R-:W4:Y:S04]  /*2b2f0*/  LDL.LU R177, [R1+0x678] ;  /* 0x0006780001b17983 */ /* 0x000f280000300800 */
[----:B------:R-:W4:Y:S04]  /*2b300*/  LDL.LU R178, [R1+0x540] ;  /* 0x0005400001b27983 */ /* 0x000f280000300800 */
[----:B------:R-:W4:Y:S01]  /*2b310*/  LDL.LU R179, [R1+0x548] ;  /* 0x0005480001b37983 */ /* 0x000f220000300800 */
[----:B------:R-:W-:-:S02]  /*2b320*/  IMAD.MOV.U32 R156, RZ, RZ, R160 ;  /* 0x000000ffff9c7224 */ /* 0x000fc400078e00a0 */
        /* <DEDUP_REMOVED lines=14> */
[----:B------:R-:W3:Y:S04]  /*2b410*/  LDL.LU R162, [R1+0x474] ;  /* 0x0004740001a27983 */ /* 0x000ee80000300800 */
[----:B------:R-:W3:Y:S04]  /*2b420*/  LDL.LU R163, [R1+0x47c] ;  /* 0x00047c0001a37983 */ /* 0x000ee80000300800 */
[----:B----4-:R4:W-:Y:S01]  /*2b430*/  STSM.16.M88.4 [R0+0x200], R176 ;  /* 0x000200b000007844 */ /* 0x0109e20000000200 */
[----:B------:R-:W-:Y:S01]  /*2b440*/  BAR.SYNC.DEFER_BLOCKING 0x0 ;  /* 0x0000000000007b1d */ /* 0x000fe20000010000 */
[----:B------:R-:W-:Y:S01]  /*2b450*/  IMAD.MOV.U32 R180, RZ, RZ, R201 ;  /* 0x000000ffffb47224 */ /* 0x000fe200078e00c9 */
[----:B------:R-:W-:Y:S01]  /*2b460*/  MOV R183, R103 ;  /* 0x0000006700b77202 */ /* 0x000fe20000000f00 */
[----:B------:R-:W-:-:S02]  /*2b470*/  IMAD.MOV.U32 R181, RZ, RZ, R203 ;  /* 0x000000ffffb57224 */ /* 0x000fc400078e00cb */
[----:B------:R-:W-:Y:S01]  /*2b480*/  IMAD.MOV.U32 R182, RZ, RZ, R101 ;  /* 0x000000ffffb67224 */ /* 0x000fe200078e0065 */
[----:B----4-:R-:W4:Y:S04]  /*2b490*/  LDL.LU R176, [R1+0x674] ;  /* 0x0006740001b07983 */ /* 0x010f280000300800 */
[----:B------:R-:W4:Y:S04]  /*2b4a0*/  LDL.LU R177, [R1+0x67c] ;  /* 0x00067c0001b17983 */ /* 0x000f280000300800 */
[----:B------:R-:W4:Y:S04]  /*2b4b0*/  LDL.LU R178, [R1+0x544] ;  /* 0x0005440001b27983 */ /* 0x000f280000300800 */
[----:B------:R-:W-:Y:S04]  /*2b4c0*/  LDS.128 R168, [R2] ;  /* 0x0000000002a87984 */ /* 0x000fe80000000c00 */
[----:B------:R-:W-:Y:S01]  /*2b4d0*/  LDS.128 R164, [R2+0x400] ;  /* 0x0004000002a47984 */ /* 0x000fe20000000c00 */
[----:B------:R-:W-:Y:S06]  /*2b4e0*/  BAR.SYNC.DEFER_BLOCKING 0x0 ;  /* 0x0000000000007b1d */ /* 0x000fec0000010000 */
[----:B------:R-:W4:Y:S04]  /*2b4f0*/  LDL.LU R179, [R1+0x54c] ;  /* 0x00054c0001b37983 */ /* 0x000f280000300800 */
        /* <DEDUP_REMOVED lines=13> */
[----:B----4-:R-:W-:Y:S01]  /*2b5d0*/  STSM.16.M88.4 [R0+0x200], R176 ;  /* 0x000200b000007844 */ /* 0x010fe20000000200 */
[----:B------:R-:W-:Y:S01]  /*2b5e0*/  BAR.SYNC.DEFER_BLOCKING 0x0 ;  /* 0x0000000000007b1d */ /* 0x000fe20000010000 */
[----:B------:R-:W-:-:S02]  /*2b5f0*/  IMAD.MOV.U32 R192, RZ, RZ, R52 ;  /* 0x000000ffffc07224 */ /* 0x000fc400078e0034 */
[----:B------:R-:W-:Y:S02]  /*2b600*/  IMAD.MOV.U32 R193, RZ, RZ, R54 ;  /* 0x000000ffffc17224 */ /* 0x000fe400078e0036 */
[----:B------:R-:W-:Y:S02]  /*2b610*/  IMAD.MOV.U32 R194, RZ, RZ, R144 ;  /* 0x000000ffffc27224 */ /* 0x000fe400078e0090 */
[----:B------:R-:W-:Y:S01]  /*2b620*/  IMAD.MOV.U32 R195, RZ, RZ, R146 ;  /* 0x000000ffffc37224 */ /* 0x000fe200078e0092 */
        /* <DEDUP_REMOVED lines=8> */
[----:B------:R-:W-:Y:S01]  /*2b6b0*/  IMAD.MOV.U32 R172, RZ, RZ, R173 ;  /* 0x000000ffffac7224 */ /* 0x000fe200078e00ad */
[----:B------:R-:W-:Y:S02]  /*2b6c0*/  MOV R173, R175 ;  /* 0x000000af00ad7202 */ /* 0x000fe40000000f00 */
        /* <DEDUP_REMOVED lines=22> */
[----:B--2---:R2:W-:Y:S04]  /*2b830*/  STSM.16.M88.4 [R0], R188 ;  /* 0x000000bc00007844 */ /* 0x0045e80000000200 */
[----:B------:R-:W-:Y:S01]  /*2b840*/  STSM.16.M88.4 [R0+0x200], R52 ;  /* 0x0002003400007844 */ /* 0x000fe20000000200 */
[----:B------:R-:W-:Y:S06]  /*2b850*/  BAR.SYNC.DEFER_BLOCKING 0x0 ;  /* 0x0000000000007b1d */ /* 0x000fec0000010000 */
[----:B--2---:R-:W2:Y:S04]  /*2b860*/  LDL.LU R188, [R1+0x664] ;  /* 0x0006640001bc7983 */ /* 0x004ea80000300800 */
[----:B------:R-:W2:Y:S04]  /*2b870*/  LDL.LU R189, [R1+0x66c] ;  /* 0x00066c0001bd7983 */ /* 0x000ea80000300800 */
[----:B------:R-:W2:Y:S04]  /*2b880*/  LDL.LU R190, [R1+0x524] ;  /* 0x0005240001be7983 */ /* 0x000ea80000300800 */
[----:B------:R-:W2:Y:S04]  /*2b890*/  LDL.LU R191, [R1+0x52c] ;  /* 0x00052c0001bf7983 */ /* 0x000ea80000300800 */
[----:B------:R-:W-:Y:S04]  /*2b8a0*/  LDS.128 R144, [R2] ;  /* 0x0000000002907984 */ /* 0x000fe80000000c00 */
[----:B------:R-:W-:Y:S01]  /*2b8b0*/  LDS.128 R52, [R2+0x400] ;  /* 0x0004000002347984 */ /* 0x000fe20000000c00 */
[----:B------:R-:W-:Y:S06]  /*2b8c0*/  BAR.SYNC.DEFER_BLOCKING 0x0 ;  /* 0x0000000000007b1d */ /* 0x000fec0000010000 */
[----:B---3--:R3:W-:Y:S04]  /*2b8d0*/  STSM.16.M88.4 [R0], R172 ;  /* 0x000000ac00007844 */ /* 0x0087e80000000200 */
[----:B---3--:R-:W3:Y:S04]  /*2b8e0*/  LDL.LU R172, [R1+0x280] ;  /* 0x0002800001ac7983 */ /* 0x008ee80000300800 */
[----:B------:R-:W3:Y:S04]  /*2b8f0*/  LDL.LU R173, [R1+0x288] ;  /* 0x0002880001ad7983 */ /* 0x000ee80000300800 */
[----:B------:R-:W3:Y:S04]  /*2b900*/  LDL.LU R174, [R1+0x60] ;  /* 0x0000600001ae7983 */ /* 0x000ee80000300800 */
[----:B------:R-:W3:Y:S04]  /*2b910*/  LDL.LU R175, [R1+0x68] ;  /* 0x0000680001af7983 */ /* 0x000ee80000300800 */
[----:B------:R-:W4:Y:S04]  /*2b920*/  LDL.LU R210, [R1+0x480] ;  /* 0x0004800001d27983 */ /* 0x000f280000300800 */
[----:B------:R-:W4:Y:S01]  /*2b930*/  LDL.LU R211, [R1+0x488] ;  /* 0x0004880001d37983 */ /* 0x000f220000300800 */
[----:B------:R-:W-:-:S03]  /*2b940*/  IMAD.MOV.U32 R49, RZ, RZ, R51 ;  /* 0x000000ffff317224 */ /* 0x000fc600078e0033 */
[----:B--2---:R-:W-:Y:S01]  /*2b950*/  STSM.16.M88.4 [R0+0x200], R188 ;  /* 0x000200bc00007844 */ /* 0x004fe20000000200 */
[----:B------:R-:W-:Y:S06]  /*2b960*/  BAR.SYNC.DEFER_BLOCKING 0x0 ;  /* 0x0000000000007b1d */ /* 0x000fec0000010000 */
[----:B------:R-:W-:Y:S04]  /*2b970*/  LDS.128 R204, [R2] ;  /* 0x0000000002cc7984 */ /* 0x000fe80000000c00 */
[----:B------:R-:W-:Y:S01]  /*2b980*/  LDS.128 R200, [R2+0x400] ;  /* 0x0004000002c87984 */ /* 0x000fe20000000c00 */
[----:B------:R-:W-:Y:S06]  /*2b990*/  BAR.SYNC.DEFER_BLOCKING 0x0 ;  /* 0x0000000000007b1d */ /* 0x000fec0000010000 */
[----:B---3--:R-:W-:Y:S04]  /*2b9a0*/  STSM.16.M88.4 [R0], R172 ;  /* 0x000000ac00007844 */ /* 0x008fe80000000200 */
[----:B------:R-:W-:Y:S01]  /*2b9b0*/  STSM.16.M88.4 [R0+0x200], R212 ;  /* 0x000200d400007844 */ /* 0x000fe20000000200 */
[----:B------:R-:W-:Y:S06]  /*2b9c0*/  BAR.SYNC.DEFER_BLOCKING 0x0 ;  /* 0x0000000000007b1d */ /* 0x000fec0000010000 */
[----:B------:R-:W2:Y:S04]  /*2b9d0*/  LDS.128 R172, [R2+0x400] ;  /* 0x0004000002ac7984 */ /* 0x000ea80000000c00 */
[----:B------:R-:W3:Y:S01]  /*2b9e0*/  LDS.128 R188, [R2] ;  /* 0x0000000002bc7984 */ /* 0x000ee20000000c00 */
[----:B------:R-:W-:Y:S06]  /*2b9f0*/  BAR.SYNC.DEFER_BLOCKING 0x0 ;  /* 0x0000000000007b1d */ /* 0x000fec0000010000 */
[----:B----4-:R-:W-:Y:S04]  /*2ba00*/  STSM.16.M88.4 [R0], R208 ;  /* 0x000000d000007844 */ /* 0x010fe80000000200 */
[----:B--2---:R2:W-:Y:S04]  /*2ba10*/  STL [R1+0xfa0], R174 ;  /* 0x000fa0ae01007387 */ /* 0x0045e80000100800 */
[----:B--2---:R-:W2:Y:S04]  /*2ba20*/  LDL.LU R174, [R1+0x6f0] ;  /* 0x0006f00001ae7983 */ /* 0x004ea80000300800 */
[----:B------:R4:W-:Y:S04]  /*2ba30*/  STL [R1+0xf9c], R175 ;  /* 0x000f9caf01007387 */ /* 0x0009e80000100800 */
        /* <DEDUP_REMOVED lines=11> */
[----:B----4-:R-:W4:Y:S04]  /*2baf0*/  LDL.LU R175, [R1+0x940] ;  /* 0x0009400001af7983 */ /* 0x010f280000300800 */
[----:B------:R-:W4:Y:S04]  /*2bb00*/  LDL.LU R50, [R1+0x484] ;  /* 0x0004840001327983 */ /* 0x000f280000300800 */
[----:B------:R-:W4:Y:S04]  /*2bb10*/  LDL.LU R51, [R1+0x48c] ;  /* 0x00048c0001337983 */ /* 0x000f280000300800 */
[----:B---3--:R-:W-:Y:S01]  /*2bb20*/  STSM.16.M88.4 [R0+0x200], R208 ;  /* 0x000200d000007844 */ /* 0x008fe20000000200 */
[----:B------:R-:W-:Y:S06]  /*2bb30*/  BAR.SYNC.DEFER_BLOCKING 0x0 ;  /* 0x0000000000007b1d */ /* 0x000fec0000010000 */
[----:B--2---:R-:W2:Y:S04]  /*2bb40*/  LDS.128 R208, [R174] ;  /* 0x00000000aed07984 */ /* 0x004ea80000000c00 */
[----:B------:R-:W-:Y:S01]  /*2bb50*/  LDS.128 R216, [R174+0x400] ;  /* 0x00040000aed87984 */ /* 0x000fe20000000c00 */
[----:B------:R-:W-:Y:S06]  /*2bb60*/  BAR.SYNC.DEFER_BLOCKING 0x0 ;  /* 0x0000000000007b1d */ /* 0x000fec0000010000 */
[----:B------:R3:W-:Y:S02]  /*2bb70*/  STSM.16.M88.4 [R0], R212 ;  /* 0x000000d400007844 */ /* 0x0007e40000000200 */
[----:B---3--:R-:W-:Y:S01]  /*2bb80*/  MOV R212, R245 ;  /* 0x000000f500d47202 */ /* 0x008fe20000000f00 */
[----:B------:R-:W-:Y:S01]  /*2bb90*/  IMAD.MOV.U32 R213, RZ, RZ, R247 ;  /* 0x000000ffffd57224 */ /* 0x000fe200078e00f7 */
[----:B----4-:R-:W-:Y:S01]  /*2bba0*/  ISETP.GE.AND P0, PT, R175, R2, PT ;  /* 0x00000002af00720c */ /* 0x010fe20003f06270 */
[----:B------:R-:W-:Y:S01]  /*2bbb0*/  IMAD.MOV.U32 R214, RZ, RZ, R149 ;  /* 0x000000ffffd67224 */ /* 0x000fe200078e0095 */
[----:B------:R-:W3:Y:S01]  /*2bbc0*/  LDC R245, c[0x0][0x244] ;  /* 0x00009100fff57b82 */ /* 0x000ee20000000800 */
[----:B------:R-:W-:-:S05]  /*2bbd0*/  IMAD.MOV.U32 R215, RZ, RZ, R151 ;  /* 0x000000ffffd77224 */ /* 0x000fca00078e0097 */
[----:B------:R-:W-:Y:S02]  /*2bbe0*/  STSM.16.M88.4 [R0+0x200], R212 ;  /* 0x000200d400007844 */ /* 0x000fe40000000200 */
[----:B------:R-:W-:Y:S06]  /*2bbf0*/  BAR.SYNC.DEFER_BLOCKING 0x0 ;  /* 0x0000000000007b1d */ /* 0x000fec0000010000 */
[----:B------:R-:W4:Y:S04]  /*2bc00*/  LDS.128 R148, [R174] ;  /* 0x00000000ae947984 */ /* 0x000f280000000c00 */
[----:B------:R-:W-:Y:S01]  /*2bc10*/  LDS.128 R212, [R174+0x400] ;  /* 0x00040000aed47984 */ /* 0x000fe20000000c00 */
[----:B------:R-:W-:Y:S06]  /*2bc20*/  BAR.SYNC.DEFER_BLOCKING 0x0 ;  /* 0x0000000000007b1d */ /* 0x000fec0000010000 */
[----:B------:R1:W-:Y:S04]  /*2bc30*/  STSM.16.M88.4 [R0], R48 ;  /* 0x0000003000007844 */ /* 0x0003e80000000200 */
[----:B-1----:R-:W2:Y:S04]  /*2bc40*/  LDL.LU R48, [R1+0x624] ;  /* 0x0006240001307983 */ /* 0x002ea80000300800 */
[----:B------:R-:W2:Y:S04]  /*2bc50*/  LDL.LU R49, [R1+0x62c] ;  /* 0x00062c0001317983 */ /* 0x000ea80000300800 */
[----:B------:R-:W2:Y:S04]  /*2bc60*/  LDL.LU R50, [R1+0x4d4] ;  /* 0x0004d40001327983 */ /* 0x000ea80000300800 */
[----:B------:R-:W2:Y:S04]  /*2bc70*/  LDL.LU R51, [R1+0x4dc] ;  /* 0x0004dc0001337983 */ /* 0x000ea80000300800 */
[----:B------:R-:W4:Y:S04]  /*2bc80*/  LDL.LU R246, [R1+0xc0] ;  /* 0x0000c00001f67983 */ /* 0x000f280000300800 */
[----:B------:R-:W4:Y:S01]  /*2bc90*/  LDL.LU R247, [R1+0x944] ;  /* 0x0009440001f77983 */ /* 0x000f220000300800 */
[----:B------:R-:W-:-:S03]  /*2bca0*/  ISETP.LT.AND P0, PT, R252, UR29, !P0 ;  /* 0x0000001dfc007c0c */ /* 0x000fc6000c701270 */
[----:B------:R-:W4:Y:S04]  /*2bcb0*/  LDL.LU R231, [R1+0x70] ;  /* 0x0000700001e77983 */ /* 0x000f280000300800 */
[----:B--2---:R1:W-:Y:S02]  /*2bcc0*/  STSM.16.M88.4 [R0+0x200], R48 ;  /* 0x0002003000007844 */ /* 0x0043e40000000200 */
[----:B-1----:R-:W-:Y:S01]  /*2bcd0*/  IMAD R0, R175, UR4, RZ ;  /* 0x00000004af007c24 */ /* 0x002fe2000f8e02ff */
[----:B------:R-:W-:Y:S01]  /*2bce0*/  ULDC.64 UR4, c[0x0][0x220] ;  /* 0x0000880000047ab9 */ /* 0x000fe20000000a00 */
[----:B------:R-:W-:Y:S03]  /*2bcf0*/  BAR.SYNC.DEFER_BLOCKING 0x0 ;  /* 0x0000000000007b1d */ /* 0x000fe60000010000 */
[----:B------:R-:W-:-:S03]  /*2bd00*/  LEA R48, P1, R0, UR4, 0x2 ;  /* 0x0000000400307c11 */ /* 0x000fc6000f8210ff */
[----:B------:R-:W-:Y:S01]  /*2bd10*/  ULDC UR4, c[0x0][0x248] ;  /* 0x0000920000047ab9 */ /* 0x000fe20000000800 */
[----:B------:R-:W-:Y:S01]  /*2bd20*/  LEA.HI.X.SX32 R49, R0, UR5, 0x2, P1 ;  /* 0x0000000500317c11 */ /* 0x000fe200088f16ff */
[----:B------:R-:W-:Y:S01]  /*2bd30*/  IMAD R244, R252, UR4, RZ ;  /* 0x00000004fcf47c24 */ /* 0x000fe2000f8e02ff */
[----:B------:R-:W-:-:S03]  /*2bd40*/  ULDC.64 UR4, c[0x0][0x228] ;  /* 0x00008a0000047ab9 */ /* 0x000fc60000000a00 */
[----:B------:R-:W-:-:S05]  /*2bd50*/  IMAD.WIDE R2, R244, 0x4, R48 ;  /* 0x00000004f4027825 */ /* 0x000fca00078e0230 */
[----:B------:R1:W-:Y:S01]  /*2bd60*/  @P0 STG.E desc[UR12][R2.64], R248 ;  /* 0x000000f802000986 */ /* 0x0003e2000c10190c */
[----:B------:R-:W-:-:S03]  /*2bd70*/  ISETP.GE.AND P0, PT, R252, R230, PT ;  /* 0x000000e6fc00720c */ /* 0x000fc60003f06270 */
        /* <DEDUP_REMOVED lines=12> */
[----:B-1----:R-:W2:Y:S01]  /*2be40*/  LDL.LU R248, [R1+0x2c] ;  /* 0x00002c0001f87983 */ /* 0x002ea20000300800 */
[----:B---3--:R-:W-:Y:S01]  /*2be50*/  IMAD R0, R245, 0x40, R0 ;  /* 0x00000040f5007824 */ /* 0x008fe200078e0200 */
[----:B----4-:R-:W-:Y:S01]  /*2be60*/  ISETP.LT.AND P0, PT, R247, UR4, !P0 ;  /* 0x00000004f7007c0c */ /* 0x010fe2000c701270 */
[----:B------:R-:W-:-:S03]  /*2be70*/  ULDC UR4, c[0x0][0x22c] ;  /* 0x00008b0000047ab9 */ /* 0x000fc60000000800 */
[----:B------:R-:W-:-:S04]  /*2be80*/  LEA R2, P1, R0, UR6, 0x2 ;  /* 0x0000000600027c11 */ /* 0x000fc8000f8210ff */
[----:B------:R-:W-:Y:S01]  /*2be90*/  LEA.HI.X.SX32 R3, R0, UR7, 0x2, P1 ;  /* 0x0000000700037c11 */ /* 0x000fe200088f16ff */
[----:B------:R-:W-:Y:S01]  /*2bea0*/  ULDC.64 UR6, c[0x0][0x228] ;  /* 0x00008a0000067ab9 */ /* 0x000fe20000000a00 */
[----:B------:R-:W-:Y:S01]  /*2beb0*/  IADD3 R0, R252, 0x1, RZ ;  /* 0x00000001fc007810 */ /* 0x000fe20007ffe0ff */
[----:B------:R-:W-:-:S05]  /*2bec0*/  IMAD.WIDE R50, R244, 0x4, R2 ;  /* 0x00000004f4327825 */ /* 0x000fca00078e0202 */
[----:B------:R1:W-:Y:S01]  /*2bed0*/  @P0 STG.E desc[UR12][R50.64], R246 ;  /* 0x000000f632000986 */ /* 0x0003e2000c10190c */
[----:B------:R-:W-:Y:S01]  /*2bee0*/  ISETP.GE.AND P0, PT, R0, UR4, PT ;  /* 0x0000000400007c0c */ /* 0x000fe2000bf06270 */
[----:B------:R-:W-:-:S03]  /*2bef0*/  ULDC UR4, c[0x0][0x248] ;  /* 0x0000920000047ab9 */ /* 0x000fc60000000800 */
[----:B------:R-:W-:Y:S01]  /*2bf00*/  ISETP.LT.AND P1, PT, R175, UR6, !P0 ;  /* 0x00000006af007c0c */ /* 0x000fe2000c721270 */
[----:B------:R-:W-:Y:S01]  /*2bf10*/  VIADD R0, R244, UR4 ;  /* 0x00000004f4007c36 */ /* 0x000fe20008000000 */
[----:B------:R-:W-:Y:S01]  /*2bf20*/  ISETP.LT.AND P0, PT, R247, UR8, !P0 ;  /* 0x00000008f7007c0c */ /* 0x000fe2000c701270 */
[----:B------:R-:W-:Y:S01]  /*2bf30*/  ULDC UR4, c[0x0][0x22c] ;  /* 0x00008b0000047ab9 */ /* 0x000fe20000000800 */
[----:B------:R-:W-:Y:S01]  /*2bf40*/  ULDC UR6, c[0x0][0x228] ;  /* 0x00008a0000067ab9 */ /* 0x000fe20000000800 */
[----:B------:R-:W-:Y:S01]  /*2bf50*/  ULDC UR8, c[0x0][0x228] ;  /* 0x00008a0000087ab9 */ /* 0x000fe20000000800 */
[----:B-1----:R-:W-:-:S07]  /*2bf60*/  IMAD.WIDE R50, R0, 0x4, R48 ;  /* 0x0000000400327825 */ /* 0x002fce00078e0230 */
[----:B------:R1:W-:Y:S02]  /*2bf70*/  @P1 STG.E desc[UR12][R50.64], R231 ;  /* 0x000000e732001986 */ /* 0x0003e4000c10190c */
[----:B-1----:R-:W-:-:S05]  /*2bf80*/  IMAD.WIDE R50, R0, 0x4, R2 ;  /* 0x0000000400327825 */ /* 0x002fca00078e0202 */
[----:B--2---:R1:W-:Y:S02]  /*2bf90*/  @P0 STG.E desc[UR12][R50.64], R230 ;  /* 0x000000e632000986 */ /* 0x0043e4000c10190c */
[----:B-1----:R-:W-:-:S05]  /*2bfa0*/  VIADD R50, R252, 0x2 ;  /* 0x00000002fc327836 */ /* 0x002fca0000000000 */
[----:B------:R-:W-:Y:S01]  /*2bfb0*/  ISETP.GE.AND P0, PT, R50, UR4, PT ;  /* 0x0000000432007c0c */ /* 0x000fe2000bf06270 */
[----:B------:R-:W-:-:S03]  /*2bfc0*/  ULDC UR4, c[0x0][0x248] ;  /* 0x0000920000047ab9 */ /* 0x000fc60000000800 */
[----:B------:R-:W-:Y:S01]  /*2bfd0*/  ISETP.LT.AND P1, PT, R175, UR10, !P0 ;  /* 0x0000000aaf007c0c */ /* 0x000fe2000c721270 */
[----:B------:R-:W-:Y:S01]  /*2bfe0*/  VIADD R0, R0, UR4 ;  /* 0x0000000400007c36 */ /* 0x000fe20008000000 */
[----:B------:R-:W-:Y:S01]  /*2bff0*/  ISETP.LT.AND P0, PT, R247, UR14, !P0 ;  /* 0x0000000ef7007c0c */ /* 0x000fe2000c701270 */
[----:B------:R-:W-:Y:S01]  /*2c000*/  ULDC UR4, c[0x0][0x22c] ;  /* 0x00008b0000047ab9 */ /* 0x000fe20000000800 */
[----:B------:R-:W-:Y:S01]  /*2c010*/  ULDC UR10, c[0x0][0x228] ;  /* 0x00008a00000a7ab9 */ /* 0x000fe20000000800 */
[----:B------:R-:W-:Y:S01]  /*2c020*/  IMAD.WIDE R50, R0, 0x4, R48 ;  /* 0x0000000400327825 */ /* 0x000fe200078e0230 */
[----:B------:R-:W-:-:S07]  /*2c030*/  ULDC UR14, c[0x0][0x228] ;  /* 0x00008a00000e7ab9 */ /* 0x000fce0000000800 */
[----:B------:R1:W-:Y:S02]  /*2c040*/  @P1 STG.E desc[UR12][R50.64], R235 ;  /* 0x000000eb32001986 */ /* 0x0003e4000c10190c */
[----:B-1----:R-:W-:-:S05]  /*2c050*/  IMAD.WIDE R50, R0, 0x4, R2 ;  /* 0x0000000400327825 */ /* 0x002fca00078e0202 */
[----:B------:R1:W-:Y:S02]  /*2c060*/  @P0 STG.E desc[UR12][R50.64], R234 ;  /* 0x000000ea32000986 */ /* 0x0003e4000c10190c */
[----:B-1----:R-:W-:-:S05]  /*2c070*/  VIADD R50, R252, 0x3 ;  /* 0x00000003fc327836 */ /* 0x002fca0000000000 */
[----:B------:R-:W-:Y:S01]  /*2c080*/  ISETP.GE.AND P0, PT, R50, UR4, PT ;  /* 0x0000000432007c0c */ /* 0x000fe2000bf06270 */
[----:B------:R-:W-:-:S03]  /*2c090*/  ULDC UR4, c[0x0][0x248] ;  /* 0x0000920000047ab9 */ /* 0x000fc60000000800 */
[----:B------:R-:W-:Y:S01]  /*2c0a0*/  ISETP.LT.AND P1, PT, R175, UR16, !P0 ;  /* 0x00000010af007c0c */ /* 0x000fe2000c721270 */
[----:B------:R-:W-:Y:S01]  /*2c0b0*/  VIADD R0, R0, UR4 ;  /* 0x0000000400007c36 */ /* 0x000fe20008000000 */
[----:B------:R-:W-:Y:S01]  /*2c0c0*/  ISETP.LT.AND P0, PT, R247, UR20, !P0 ;  /* 0x00000014f7007c0c */ /* 0x000fe2000c701270 */
[----:B------:R-:W-:Y:S01]  /*2c0d0*/  ULDC UR4, c[0x0][0x22c] ;  /* 0x00008b0000047ab9 */ /* 0x000fe20000000800 */
[----:B------:R-:W-:Y:S01]  /*2c0e0*/  VIADD R244, R252, 0x14 ;  /* 0x00000014fcf47836 */ /* 0x000fe20000000000 */
[----:B------:R-:W-:Y:S01]  /*2c0f0*/  ULDC UR16, c[0x0][0x228] ;  /* 0x00008a0000107ab9 */ /* 0x000fe20000000800 */
[----:B------:R-:W-:-:S07]  /*2c100*/  IMAD.WIDE R50, R0, 0x4, R48 ;  /* 0x0000000400327825 */ /* 0x000fce00078e0230 */
[----:B------:R1:W-:Y:S02]  /*2c110*/  @P1 STG.E desc[UR12][R50.64], R233 ;  /* 0x000000e932001986 */ /* 0x0003e4000c10190c */
[----:B-1----:R-:W-:-:S05]  /*2c120*/  IMAD.WIDE R50, R0, 0x4, R2 ;  /* 0x0000000400327825 */ /* 0x002fca00078e0202 */
[----:B------:R1:W-:Y:S02]  /*2c130*/  @P0 STG.E desc[UR12][R50.64], R232 ;  /* 0x000000e832000986 */ /* 0x0003e4000c10190c */
[----:B-1----:R-:W-:Y:S02]  /*2c140*/  VIADD R50, R252, 0x4 ;  /* 0x00000004fc327836 */ /* 0x002fe40000000000 */
[----:B------:R-:W2:Y:S03]  /*2c150*/  LDL.LU R232, [R1+0x1c0] ;  /* 0x0001c00001e87983 */ /* 0x000ea60000300800 */
[----:B------:R-:W-:Y:S01]  /*2c160*/  ISETP.GE.AND P0, PT, R50, UR4, PT ;  /* 0x0000000432007c0c */ /* 0x000fe2000bf06270 */
[----:B------:R-:W-:-:S03]  /*2c170*/  ULDC UR4, c[0x0][0x248] ;  /* 0x0000920000047ab9 */ /* 0x000fc60000000800 */
[----:B------:R-:W-:Y:S01]  /*2c180*/  ISETP.LT.AND P1, PT, R175, UR18, !P0 ;  /* 0x00000012af007c0c */ /* 0x000fe2000c721270 */
[----:B------:R-:W-:Y:S01]  /*2c190*/  VIADD R245, R252, 0x15 ;  /* 0x00000015fcf57836 */ /* 0x000fe20000000000 */
[----:B------:R-:W-:Y:S01]  /*2c1a0*/  IADD3 R0, R0, UR4, RZ ;  /* 0x0000000400007c10 */ /* 0x000fe2000fffe0ff */
[----:B------:R-:W-:Y:S01]  /*2c1b0*/  ULDC UR4, c[0x0][0x22c] ;  /* 0x00008b0000047ab9 */ /* 0x000fe20000000800 */
[----:B------:R-:W-:-:S03]  /*2c1c0*/  ULDC UR18, c[0x0][0x228] ;  /* 0x00008a0000127ab9 */ /* 0x000fc60000000800 */
[----:B------:R-:W-:-:S06]  /*2c1d0*/  IMAD.WIDE R50, R0, 0x4, R48 ;  /* 0x0000000400327825 */ /* 0x000fcc00078e0230 */
[----:B------:R1:W-:Y:S01]  /*2c1e0*/  @P1 STG.E desc[UR12][R50.64], R239 ;  /* 0x000000ef32001986 */ /* 0x0003e2000c10190c */
[----:B------:R-:W-:-:S03]  /*2c1f0*/  ISETP.LT.AND P0, PT, R247, UR22, !P0 ;  /* 0x00000016f7007c0c */ /* 0x000fc6000c701270 */
[----:B-1----:R-:W3:Y:S01]  /*2c200*/  LDL.LU R239, [R1+0x120] ;  /* 0x0001200001ef7983 */ /* 0x002ee20000300800 */
[----:B------:R-:W-:-:S09]  /*2c210*/  IMAD.WIDE R50, R0, 0x4, R2 ;  /* 0x0000000400327825 */ /* 0x000fd200078e0202 */
[----:B------:R1:W-:Y:S04]  /*2c220*/  @P0 STG.E desc[UR12][R50.64], R238 ;  /* 0x000000ee32000986 */ /* 0x0003e8000c10190c */
[----:B-1----:R-:W4:Y:S01]  /*2c230*/  LDL.LU R238, [R1+0xe0] ;  /* 0x0000e00001ee7983 */ /* 0x002f220000300800 */
[----:B------:R-:W-:-:S05]  /*2c240*/  VIADD R50, R252, 0x5 ;  /* 0x00000005fc327836 */ /* 0x000fca0000000000 */
[----:B------:R-:W-:Y:S01]  /*2c250*/  ISETP.GE.AND P0, PT, R50, UR4, PT ;  /* 0x0000000432007c0c */ /* 0x000fe2000bf06270 */
[----:B------:R-:W-:-:S03]  /*2c260*/  ULDC UR4, c[0x0][0x248] ;  /* 0x0000920000047ab9 */ /* 0x000fc60000000800 */
[----:B------:R-:W-:Y:S01]  /*2c270*/  ISETP.LT.AND P1, PT, R175, UR24, !P0 ;  /* 0x00000018af007c0c */ /* 0x000fe2000c721270 */
[----:B------:R-:W-:Y:S01]  /*2c280*/  VIADD R0, R0, UR4 ;  /* 0x0000000400007c36 */ /* 0x000fe20008000000 */
[----:B------:R-:W-:Y:S01]  /*2c290*/  ISETP.LT.AND P0, PT, R247, UR26, !P0 ;  /* 0x0000001af7007c0c */ /* 0x000fe2000c701270 */
[----:B------:R-:W-:Y:S02]  /*2c2a0*/  ULDC UR4, c[0x0][0x22c] ;  /* 0x00008b0000047ab9 */ /* 0x000fe40000000800 */
[----:B------:R-:W-:-:S08]  /*2c2b0*/  IMAD.WIDE R50, R0, 0x4, R48 ;  /* 0x0000000400327825 */ /* 0x000fd000078e0230 */
[----:B------:R1:W-:Y:S02]  /*2c2c0*/  @P1 STG.E desc[UR12][R50.64], R237 ;  /* 0x000000ed32001986 */ /* 0x0003e4000c10190c */
[----:B-1----:R-:W-:Y:S02]  /*2c2d0*/  IMAD.WIDE R50, R0, 0x4, R2 ;  /* 0x0000000400327825 */ /* 0x002fe400078e0202 */
[----:B------:R-:W4:Y:S04]  /*2c2e0*/  LDL.LU R237, [R1+0x1c4] ;  /* 0x0001c40001ed7983 */ /* 0x000f280000300800 */
[----:B------:R1:W-:Y:S02]  /*2c2f0*/  @P0 STG.E desc[UR12][R50.64], R236 ;  /* 0x000000ec32000986 */ /* 0x0003e4000c10190c */
[----:B-1----:R-:W-:-:S02]  /*2c300*/  VIADD R50, R252, 0x6 ;  /* 0x00000006fc327836 */ /* 0x002fc40000000000 */
[----:B------:R-:W4:Y:S03]  /*2c310*/  LDL.LU R236, [R1+0x124] ;  /* 0x0001240001ec7983 */ /* 0x000f260000300800 */
[----:B------:R-:W-:Y:S01]  /*2c320*/  ISETP.GE.AND P0, PT, R50, UR4, PT ;  /* 0x0000000432007c0c */ /* 0x000fe2000bf06270 */
[----:B------:R-:W-:-:S03]  /*2c330*/  ULDC UR4, c[0x0][0x248] ;  /* 0x0000920000047ab9 */ /* 0x000fc60000000800 */
[----:B------:R-:W-:Y:S01]  /*2c340*/  ISETP.LT.AND P1, PT, R175, UR28, !P0 ;  /* 0x0000001caf007c0c */ /* 0x000fe2000c721270 */
[----:B------:R-:W-:Y:S01]  /*2c350*/  VIADD R0, R0, UR4 ;  /* 0x0000000400007c36 */ /* 0x000fe20008000000 */
[----:B------:R-:W-:-:S03]  /*2c360*/  ULDC UR4, c[0x0][0x228] ;  /* 0x00008a0000047ab9 */ /* 0x000fc60000000800 */
[----:B------:R-:W-:Y:S01]  /*2c370*/  IMAD.WIDE R50, R0, 0x4, R48 ;  /* 0x0000000400327825 */ /* 0x000fe200078e0230 */
[----:B------:R-:W-:Y:S01]  /*2c380*/  ISETP.LT.AND P0, PT, R247, UR4, !P0 ;  /* 0x00000004f7007c0c */ /* 0x000fe2000c701270 */
[----:B------:R-:W-:-:S06]  /*2c390*/  ULDC UR4, c[0x0][0x22c] ;  /* 0x00008b0000047ab9 */ /* 0x000fcc0000000800 */
[----:B------:R1:W-:Y:S04]  /*2c3a0*/  @P1 STG.E desc[UR12][R50.64], R251 ;  /* 0x000000fb32001986 */ /* 0x0003e8000c10190c */
[----:B-1----:R-:W4:Y:S01]  /*2c3b0*/  LDL.LU R251, [R1+0xe4] ;  /* 0x0000e40001fb7983 */ /* 0x002f220000300800 */
[----:B------:R-:W-:-:S05]  /*2c3c0*/  IMAD.WIDE R50, R0, 0x4, R2 ;  /* 0x0000000400327825 */ /* 0x000fca00078e0202 */
[----:B------:R1:W-:Y:S02]  /*2c3d0*/  @P0 STG.E desc[UR12][R50.64], R250 ;  /* 0x000000fa32000986 */ /* 0x0003e4000c10190c */
[----:B-1----:R-:W-:Y:S02]  /*2c3e0*/  VIADD R50, R252, 0x7 ;  /* 0x00000007fc327836 */ /* 0x002fe40000000000 */
[----:B------:R-:W4:Y:S03]  /*2c3f0*/  LDL.LU R250, [R1+0x1c8] ;  /* 0x0001c80001fa7983 */ /* 0x000f260000300800 */
[----:B------:R-:W-:Y:S01]  /*2c400*/  ISETP.GE.AND P0, PT, R50, UR4, PT ;  /* 0x0000000432007c0c */ /* 0x000fe2000bf06270 */
[----:B------:R-:W-:-:S03]  /*2c410*/  ULDC UR4, c[0x0][0x228] ;  /* 0x00008a0000047ab9 */ /* 0x000fc60000000800 */
[----:B------:R-:W-:Y:S01]  /*2c420*/  ISETP.LT.AND P1, PT, R175, UR4, !P0 ;  /* 0x00000004af007c0c */ /* 0x000fe2000c721270 */
[----:B------:R-:W-:Y:S02]  /*2c430*/  ULDC UR4, c[0x0][0x248] ;  /* 0x0000920000047ab9 */ /* 0x000fe40000000800 */
[----:B------:R-:W-:Y:S01]  /*2c440*/  VIADD R0, R0, UR4 ;  /* 0x0000000400007c36 */ /* 0x000fe20008000000 */
[----:B------:R-:W-:-:S03]  /*2c450*/  ULDC UR4, c[0x0][0x228] ;  /* 0x00008a0000047ab9 */ /* 0x000fc60000000800 */
[----:B------:R-:W-:-:S06]  /*2c460*/  IMAD.WIDE R50, R0, 0x4, R48 ;  /* 0x0000000400327825 */ /* 0x000fcc00078e0230 */
[----:B------:R1:W-:Y:S01]  /*2c470*/  @P1 STG.E desc[UR12][R50.64], R249 ;  /* 0x000000f932001986 */ /* 0x0003e2000c10190c */
[----:B------:R-:W-:Y:S01]  /*2c480*/  ISETP.LT.AND P0, PT, R247, UR4, !P0 ;  /* 0x00000004f7007c0c */ /* 0x000fe2000c701270 */
[----:B------:R-:W-:Y:S02]  /*2c490*/  ULDC UR4, c[0x0][0x22c] ;  /* 0x00008b0000047ab9 */ /* 0x000fe40000000800 */
[----:B-1----:R-:W4:Y:S01]  /*2c4a0*/  LDL.LU R249, [R1+0x128] ;  /* 0x0001280001f97983 */ /* 0x002f220000300800 */
[----:B------:R-:W-:-:S09]  /*2c4b0*/  IMAD.WIDE R50, R0, 0x4, R2 ;  /* 0x0000000400327825 */ /* 0x000fd200078e0202 */
[----:B------:R1:W-:Y:S04]  /*2c4c0*/  @P0 STG.E desc[UR12][R50.64], R248 ;  /* 0x000000f832000986 */ /* 0x0003e8000c10190c */
[----:B-1----:R-:W4:Y:S01]  /*2c4d0*/  LDL.LU R248, [R1+0xe8] ;  /* 0x0000e80001f87983 */ /* 0x002f220000300800 */
[----:B------:R-:W-:-:S04]  /*2c4e0*/  IADD3 R50, R252, 0x8, RZ ;  /* 0x00000008fc327810 */ /* 0x000fc80007ffe0ff */
[----:B------:R-:W-:Y:S01]  /*2c4f0*/  ISETP.GE.AND P0, PT, R50, UR4, PT ;  /* 0x0000000432007c0c */ /* 0x000fe2000bf06270 */
[----:B------:R-:W-:-:S03]  /*2c500*/  ULDC UR4, c[0x0][0x228] ;  /* 0x00008a0000047ab9 */ /* 0x000fc60000000800 */
[----:B------:R-:W-:Y:S01]  /*2c510*/  ISETP.LT.AND P1, PT, R175, UR4, !P0 ;  /* 0x00000004af007c0c */ /* 0x000fe2000c721270 */
[----:B------:R-:W-:Y:S02]  /*2c520*/  ULDC UR4, c[0x0][0x248] ;  /* 0x0000920000047ab9 */ /* 0x000fe40000000800 */
[----:B------:R-:W-:Y:S01]  /*2c530*/  VIADD R0, R0, UR4 ;  /* 0x0000000400007c36 */ /* 0x000fe20008000000 */
[----:B------:R-:W-:Y:S02]  /*2c540*/  ULDC UR4, c[0x0][0x228] ;  /* 0x00008a0000047ab9 */ /* 0x000fe40000000800 */
[----:B------:R-:W-:Y:S01]  /*2c550*/  ISETP.LT.AND P0, PT, R247, UR4, !P0 ;  /* 0x00000004f7007c0c */ /* 0x000fe2000c701270 */
[----:B------:R-:W-:Y:S01]  /*2c560*/  IMAD.WIDE R50, R0, 0x4, R48 ;  /* 0x0000000400327825 */ /* 0x000fe200078e0230 */
[----:B------:R-:W-:-:S05]  /*2c570*/  ULDC UR4, c[0x0][0x22c] ;  /* 0x00008b0000047ab9 */ /* 0x000fca0000000800 */
[----:B--2---:R1:W-:Y:S02]  /*2c580*/  @P1 STG.E desc[UR12][R50.64], R232 ;  /* 0x000000e832001986 */ /* 0x0043e4000c10190c */
[----:B-1----:R-:W-:-:S05]  /*2c590*/  IMAD.WIDE R50, R0, 0x4, R2 ;  /* 0x0000000400327825 */ /* 0x002fca00078e0202 */
[----:B---3--:R1:W-:Y:S02]  /*2c5a0*/  @P0 STG.E desc[UR12][R50.64], R239 ;  /* 0x000000ef32000986 */ /* 0x0083e4000c10190c */
[----:B-1----:R-:W-:-:S05]  /*2c5b0*/  VIADD R50, R252, 0x9 ;  /* 0x00000009fc327836 */ /* 0x002fca0000000000 */
        /* <DEDUP_REMOVED lines=9> */
[----:B----4-:R1:W-:Y:S02]  /*2c650*/  @P1 STG.E desc[UR12][R50.64], R238 ;  /* 0x000000ee32001986 */ /* 0x0103e4000c10190c */
[----:B-1----:R-:W-:-:S05]  /*2c660*/  IMAD.WIDE R50, R0, 0x4, R2 ;  /* 0x0000000400327825 */ /* 0x002fca00078e0202 */
[----:B------:R1:W-:Y:S02]  /*2c670*/  @P0 STG.E desc[UR12][R50.64], R240 ;  /* 0x000000f032000986 */ /* 0x0003e4000c10190c */
        /* <DEDUP_REMOVED lines=10> */
[----:B------:R1:W-:Y:S02]  /*2c720*/  @P1 STG.E desc[UR12][R50.64], R237 ;  /* 0x000000ed32001986 */ /* 0x0003e4000c10190c */
[----:B-1----:R-:W-:-:S05]  /*2c730*/  IMAD.WIDE R50, R0, 0x4, R2 ;  /* 0x0000000400327825 */ /* 0x002fca00078e0202 */
[----:B------:R1:W-:Y:S02]  /*2c740*/  @P0 STG.E desc[UR12][R50.64], R236 ;  /* 0x000000ec32000986 */ /* 0x0003e4000c10190c */
[----:B-1----:R-:W-:-:S05]  /*2c750*/  VIADD R50, R252, 0xb ;  /* 0x0000000bfc327836 */ /* 0x002fca0000000000 */
[----:B------:R-:W-:Y:S01]  /*2c760*/  ISETP.GE.AND P0, PT, R50, UR4, PT ;  /* 0x0000000432007c0c */ /* 0x000fe2000bf06270 */
[----:B------:R-:W-:-:S03]  /*2c770*/  ULDC UR4, c[0x0][0x228] ;  /* 0x00008a0000047ab9 */ /* 0x000fc60000000800 */
[----:B------:R-:W-:Y:S01]  /*2c780*/  ISETP.LT.AND P1, PT, R175, UR4, !P0 ;  /* 0x00000004af007c0c */ /* 0x000fe2000c721270 */
[----:B------:R-:W-:Y:S02]  /*2c790*/  ULDC UR4, c[0x0][0x248] ;  /* 0x0000920000047ab9 */ /* 0x000fe40000000800 */
[----:B------:R-:W-:Y:S01]  /*2c7a0*/  IADD3 R0, R0, UR4, RZ ;  /* 0x0000000400007c10 */ /* 0x000fe2000fffe0ff */
[----:B------:R-:W-:Y:S02]  /*2c7b0*/  ULDC UR4, c[0x0][0x228] ;  /* 0x00008a0000047ab9 */ /* 0x000fe40000000800 */
[----:B------:R-:W-:Y:S01]  /*2c7c0*/  ISETP.LT.AND P0, PT, R247, UR4, !P0 ;  /* 0x00000004f7007c0c */ /* 0x000fe2000c701270 */
[----:B------:R-:W-:Y:S01]  /*2c7d0*/  ULDC UR4, c[0x0][0x22c] ;  /* 0x00008b0000047ab9 */ /* 0x000fe20000000800 */
[----:B------:R-:W-:-:S05]  /*2c7e0*/  IMAD.WIDE R50, R0, 0x4, R48 ;  /* 0x0000000400327825 */ /* 0x000fca00078e0230 */
        /* <DEDUP_REMOVED lines=14> */
[----:B-1----:R-:W-:Y:S02]  /*2c8d0*/  IMAD.WIDE R50, R0, 0x4, R2 ;  /* 0x0000000400327825 */ /* 0x002fe400078e0202 */
[----:B------:R-:W2:Y:S04]  /*2c8e0*/  LDL.LU R250, [R1+0x1cc] ;  /* 0x0001cc0001fa7983 */ /* 0x000ea80000300800 */
[----:B------:R1:W-:Y:S02]  /*2c8f0*/  @P0 STG.E desc[UR12][R50.64], R249 ;  /* 0x000000f932000986 */ /* 0x0003e4000c10190c */
[----:B-1----:R-:W-:-:S02]  /*2c900*/  VIADD R50, R252, 0xd ;  /* 0x0000000dfc327836 */ /* 0x002fc40000000000 */
[----:B------:R-:W3:Y:S03]  /*2c910*/  LDL.LU R249, [R1+0x12c] ;  /* 0x00012c0001f97983 */ /* 0x000ee60000300800 */
[----:B------:R-:W-:Y:S01]  /*2c920*/  ISETP.GE.AND P0, PT, R50, UR4, PT ;  /* 0x0000000432007c0c */ /* 0x000fe2000bf06270 */
[----:B------:R-:W-:-:S03]  /*2c930*/  ULDC UR4, c[0x0][0x228] ;  /* 0x00008a0000047ab9 */ /* 0x000fc60000000800 */
[----:B------:R-:W-:Y:S01]  /*2c940*/  ISETP.LT.AND P1, PT, R175, UR4, !P0 ;  /* 0x00000004af007c0c */ /* 0x000fe2000c721270 */
[----:B------:R-:W-:Y:S02]  /*2c950*/  ULDC UR4, c[0x0][0x248] ;  /* 0x0000920000047ab9 */ /* 0x000fe40000000800 */
[----:B------:R-:W-:Y:S01]  /*2c960*/  VIADD R0, R0, UR4 ;  /* 0x0000000400007c36 */ /* 0x000fe20008000000 */
[----:B------:R-:W-:-:S03]  /*2c970*/  ULDC UR4, c[0x0][0x228] ;  /* 0x00008a0000047ab9 */ /* 0x000fc60000000800 */
[----:B------:R-:W-:-:S06]  /*2c980*/  IMAD.WIDE R50, R0, 0x4, R48 ;  /* 0x0000000400327825 */ /* 0x000fcc00078e0230 */
[----:B------:R1:W-:Y:S04]  /*2c990*/  @P1 STG.E desc[UR12][R50.64], R248 ;  /* 0x000000f832001986 */ /* 0x0003e8000c10190c */
[----:B-1----:R-:W4:Y:S04]  /*2c9a0*/  LDL.LU R248, [R1+0xec] ;  /* 0x0000ec0001f87983 */ /* 0x002f280000300800 */
[----:B------:R-:W4:Y:S04]  /*2c9b0*/  LDL.LU R246, [R1+0x230] ;  /* 0x0002300001f67983 */ /* 0x000f280000300800 */
[----:B------:R-:W4:Y:S04]  /*2c9c0*/  LDL.LU R231, [R1+0x210] ;  /* 0x0002100001e77983 */ /* 0x000f280000300800 */
[----:B------:R-:W4:Y:S01]  /*2c9d0*/  LDL.LU R233, [R1+0xb0] ;  /* 0x0000b00001e97983 */ /* 0x000f220000300800 */
[----:B------:R-:W-:Y:S01]  /*2c9e0*/  ISETP.LT.AND P0, PT, R247, UR4, !P0 ;  /* 0x00000004f7007c0c */ /* 0x000fe2000c701270 */
[----:B------:R-:W-:Y:S01]  /*2c9f0*/  IMAD.WIDE R50, R0, 0x4, R2 ;  /* 0x0000000400327825 */ /* 0x000fe200078e0202 */
[----:B------:R-:W-:Y:S01]  /*2ca00*/  ULDC UR4, c[0x0][0x22c] ;  /* 0x00008b0000047ab9 */ /* 0x000fe20000000800 */
[----:B------:R-:W4:Y:S02]  /*2ca10*/  LDL.LU R230, [R1+0x50] ;  /* 0x0000500001e67983 */ /* 0x000f240000300800 */
[----:B------:R-:W-:-:S02]  /*2ca20*/  VIADD R240, R252, 0x10 ;  /* 0x00000010fcf07836 */ /* 0x000fc40000000000 */
[C---:B------:R-:W-:Y:S01]  /*2ca30*/  VIADD R241, R252.reuse, 0x12 ;  /* 0x00000012fcf17836 */ /* 0x040fe20000000000 */
[----:B------:R-:W4:Y:S04]  /*2ca40*/  LDL.LU R235, [R1+0x234] ;  /* 0x0002340001eb7983 */ /* 0x000f280000300800 */
[----:B------:R-:W4:Y:S04]  /*2ca50*/  LDL.LU R234, [R1+0x214] ;  /* 0x0002140001ea7983 */ /* 0x000f280000300800 */
[----:B------:R1:W-:Y:S04]  /*2ca60*/  @P0 STG.E desc[UR12][R50.64], R242 ;  /* 0x000000f232000986 */ /* 0x0003e8000c10190c */
[----:B------:R-:W4:Y:S04]  /*2ca70*/  LDL.LU R232, [R1+0x54] ;  /* 0x0000540001e87983 */ /* 0x000f280000300800 */
[----:B------:R-:W4:Y:S01]  /*2ca80*/  LDL.LU R239, [R1+0x238] ;  /* 0x0002380001ef7983 */ /* 0x000f220000300800 */
[----:B-1----:R-:W-:-:S03]  /*2ca90*/  VIADD R50, R252, 0xe ;  /* 0x0000000efc327836 */ /* 0x002fc60000000000 */
[----:B------:R-:W4:Y:S02]  /*2caa0*/  LDL.LU R238, [R1+0x218] ;  /* 0x0002180001ee7983 */ /* 0x000f240000300800 */
[----:B------:R-:W-:Y:S01]  /*2cab0*/  ISETP.GE.AND P0, PT, R50, UR4, PT ;  /* 0x0000000432007c0c */ /* 0x000fe2000bf06270 */
[----:B------:R-:W-:Y:S01]  /*2cac0*/  ULDC UR4, c[0x0][0x228] ;  /* 0x00008a0000047ab9 */ /* 0x000fe20000000800 */
[----:B------:R-:W-:Y:S01]  /*2cad0*/  VIADD R50, R252, 0xf ;  /* 0x0000000ffc327836 */ /* 0x000fe20000000000 */
[----:B------:R-:W4:Y:S01]  /*2cae0*/  LDL.LU R237, [R1+0xb8] ;  /* 0x0000b80001ed7983 */ /* 0x000f220000300800 */
[----:B------:R-:W-:Y:S01]  /*2caf0*/  ISETP.LT.AND P2, PT, R175, UR4, !P0 ;  /* 0x00000004af007c0c */ /* 0x000fe2000c741270 */
[----:B------:R-:W-:Y:S02]  /*2cb00*/  ULDC UR4, c[0x0][0x248] ;  /* 0x0000920000047ab9 */ /* 0x000fe40000000800 */
[----:B------:R-:W-:Y:S01]  /*2cb10*/  IADD3 R0, R0, UR4, RZ ;  /* 0x0000000400007c10 */ /* 0x000fe2000fffe0ff */
[----:B------:R-:W-:Y:S01]  /*2cb20*/  ULDC UR4, c[0x0][0x22c] ;  /* 0x00008b0000047ab9 */ /* 0x000fe20000000800 */
[----:B------:R-:W-:Y:S01]  /*2cb30*/  ISETP.LT.AND P0, PT, R247, UR6, !P0 ;  /* 0x00000006f7007c0c */ /* 0x000fe2000c701270 */
[----:B------:R-:W-:Y:S01]  /*2cb40*/  ULDC UR6, c[0x0][0x22c] ;  /* 0x00008b0000067ab9 */ /* 0x000fe20000000800 */
[----:B------:R-:W-:Y:S01]  /*2cb50*/  ISETP.GE.AND P1, PT, R50, UR4, PT ;  /* 0x0000000432007c0c */ /* 0x000fe2000bf26270 */
[----:B------:R-:W-:Y:S01]  /*2cb60*/  IMAD.WIDE R50, R0, 0x4, R48 ;  /* 0x0000000400327825 */ /* 0x000fe200078e0230 */
[----:B------:R-:W-:Y:S01]  /*2cb70*/  ULDC UR4, c[0x0][0x22c] ;  /* 0x00008b0000047ab9 */ /* 0x000fe20000000800 */
[----:B------:R-:W4:Y:S01]  /*2cb80*/  LDL.LU R236, [R1+0x58] ;  /* 0x0000580001ec7983 */ /* 0x000f220000300800 */
[----:B------:R-:W-:Y:S01]  /*2cb90*/  ISETP.GE.AND P4, PT, R240, UR4, PT ;  /* 0x00000004f0007c0c */ /* 0x000fe2000bf86270 */
[----:B------:R-:W-:Y:S01]  /*2cba0*/  VIADD R240, R252, 0x11 ;  /* 0x00000011fcf07836 */ /* 0x000fe20000000000 */
[----:B------:R-:W-:Y:S01]  /*2cbb0*/  ISETP.LT.AND P5, PT, R175, UR8, !P1 ;  /* 0x00000008af007c0c */ /* 0x000fe2000cfa1270 */
[----:B------:R-:W-:Y:S01]  /*2cbc0*/  ULDC UR4, c[0x0][0x248] ;  /* 0x0000920000047ab9 */ /* 0x000fe20000000800 */
[----:B------:R-:W-:Y:S01]  /*2cbd0*/  ULDC UR8, c[0x0][0x22c] ;  /* 0x00008b0000087ab9 */ /* 0x000fe20000000800 */
[----:B------:R-:W4:Y:S01]  /*2cbe0*/  LDL.LU R251, [R1+0x23c] ;  /* 0x00023c0001fb7983 */ /* 0x000f220000300800 */
[----:B------:R-:W-:Y:S01]  /*2cbf0*/  ISETP.GE.AND P3, PT, R240, UR6, PT ;  /* 0x00000006f0007c0c */ /* 0x000fe2000bf66270 */
[----:B------:R-:W-:Y:S01]  /*2cc00*/  VIADD R240, R252, 0x13 ;  /* 0x00000013fcf07836 */ /* 0x000fe20000000000 */
[----:B------:R-:W-:-:S02]  /*2cc10*/  ULDC UR6, c[0x0][0x228] ;  /* 0x00008a0000067ab9 */ /* 0x000fc40000000800 */
[----:B------:R-:W-:Y:S01]  /*2cc20*/  ISETP.LT.AND P1, PT, R247, UR6, !P1 ;  /* 0x00000006f7007c0c */ /* 0x000fe2000cf21270 */
[----:B------:R-:W-:Y:S01]  /*2cc30*/  ULDC UR6, c[0x0][0x228] ;  /* 0x00008a0000067ab9 */ /* 0x000fe20000000800 */
[----:B------:R-:W-:Y:S01]  /*2cc40*/  ISETP.LT.AND P6, PT, R175, UR10, !P3 ;  /* 0x0000000aaf007c0c */ /* 0x000fe2000dfc1270 */
[----:B------:R-:W-:Y:S01]  /*2cc50*/  ULDC UR10, c[0x0][0x228] ;  /* 0x00008a00000a7ab9 */ /* 0x000fe20000000800 */
[----:B--2---:R1:W-:Y:S01]  /*2cc60*/  @P2 STG.E desc[UR12][R50.64], R250 ;  /* 0x000000fa32002986 */ /* 0x0043e2000c10190c */
[----:B------:R-:W-:Y:S01]  /*2cc70*/  ISETP.GE.AND P2, PT, R241, UR8, PT ;  /* 0x00000008f1007c0c */ /* 0x000fe2000bf46270 */
[----:B------:R-:W-:Y:S01]  /*2cc80*/  ULDC UR8, c[0x0][0x228] ;  /* 0x00008a0000087ab9 */ /* 0x000fe20000000800 */
[C---:B-1----:R-:W-:Y:S01]  /*2cc90*/  IMAD.WIDE R50, R0.reuse, 0x4, R2 ;  /* 0x0000000400327825 */ /* 0x042fe200078e0202 */
[----:B------:R-:W2:Y:S03]  /*2cca0*/  LDL.LU R250, [R1+0x21c] ;  /* 0x00021c0001fa7983 */ /* 0x000ea60000300800 */
[----:B------:R-:W-:Y:S01]  /*2ccb0*/  VIADD R0, R0, UR4 ;  /* 0x0000000400007c36 */ /* 0x000fe20008000000 */
[----:B---3--:R1:W-:Y:S01]  /*2ccc0*/  @P0 STG.E desc[UR12][R50.64], R249 ;  /* 0x000000f932000986 */ /* 0x0083e2000c10190c */
[----:B------:R-:W-:-:S02]  /*2ccd0*/  ULDC UR4, c[0x0][0x22c] ;  /* 0x00008b0000047ab9 */ /* 0x000fc40000000800 */
[----:B------:R-:W-:Y:S01]  /*2cce0*/  ISETP.GE.AND P0, PT, R240, UR4, PT ;  /* 0x00000004f0007c0c */ /* 0x000fe2000bf06270 */
[----:B------:R-:W-:Y:S02]  /*2ccf0*/  ULDC UR4, c[0x0][0x248] ;  /* 0x0000920000047ab9 */ /* 0x000fe40000000800 */
[C---:B------:R-:W-:Y:S01]  /*2cd00*/  VIADD R240, R0.reuse, UR4 ;  /* 0x0000000400f07c36 */ /* 0x040fe20008000000 */
[----:B------:R-:W-:Y:S01]  /*2cd10*/  ULDC UR4, c[0x0][0x248] ;  /* 0x0000920000047ab9 */ /* 0x000fe20000000800 */
[C---:B-1----:R-:W-:Y:S01]  /*2cd20*/  IMAD.WIDE R50, R0.reuse, 0x4, R48 ;  /* 0x0000000400327825 */ /* 0x042fe200078e0230 */
[----:B------:R-:W3:Y:S04]  /*2cd30*/  LDL.LU R249, [R1+0xbc] ;  /* 0x0000bc0001f97983 */ /* 0x000ee80000300800 */
[----:B----4-:R1:W-:Y:S01]  /*2cd40*/  @P5 STG.E desc[UR12][R50.64], R248 ;  /* 0x000000f832005986 */ /* 0x0103e2000c10190c */
[----:B------:R-:W-:Y:S01]  /*2cd50*/  ISETP.LT.AND P5, PT, R175, UR6, !P4 ;  /* 0x00000006af007c0c */ /* 0x000fe2000e7a1270 */
[----:B------:R-:W-:Y:S01]  /*2cd60*/  ULDC UR6, c[0x0][0x228] ;  /* 0x00008a0000067ab9 */ /* 0x000fe20000000800 */
[----:B------:R-:W-:Y:S01]  /*2cd70*/  ISETP.LT.AND P4, PT, R247, UR8, !P4 ;  /* 0x00000008f7007c0c */ /* 0x000fe2000e781270 */
[----:B------:R-:W-:Y:S01]  /*2cd80*/  ULDC UR8, c[0x0][0x228] ;  /* 0x00008a0000087ab9 */ /* 0x000fe20000000800 */
[----:B-1----:R-:W-:Y:S01]  /*2cd90*/  IMAD.WIDE R50, R0, 0x4, R2 ;  /* 0x0000000400327825 */ /* 0x002fe200078e0202 */
[----:B------:R-:W-:Y:S01]  /*2cda0*/  IADD3 R0, R240, UR4, RZ ;  /* 0x00000004f0007c10 */ /* 0x000fe2000fffe0ff */
[----:B------:R-:W4:Y:S01]  /*2cdb0*/  LDL.LU R248, [R1+0x5c] ;  /* 0x00005c0001f87983 */ /* 0x000f220000300800 */
[----:B------:R-:W-:-:S03]  /*2cdc0*/  ULDC UR4, c[0x0][0x22c] ;  /* 0x00008b0000047ab9 */ /* 0x000fc60000000800 */
[----:B------:R1:W-:Y:S02]  /*2cdd0*/  @P1 STG.E desc[UR12][R50.64], R243 ;  /* 0x000000f332001986 */ /* 0x0003e4000c10190c */
[----:B-1----:R-:W-:-:S04]  /*2cde0*/  IMAD.WIDE R50, R240, 0x4, R48 ;  /* 0x00000004f0327825 */ /* 0x002fc800078e0230 */
[----:B------:R-:W-:Y:S01]  /*2cdf0*/  IMAD.WIDE R240, R240, 0x4, R2 ;  /* 0x00000004f0f07825 */ /* 0x000fe200078e0202 */
[----:B------:R-:W-:Y:S03]  /*2ce00*/  @P5 STG.E desc[UR12][R50.64], R246 ;  /* 0x000000f632005986 */ /* 0x000fe6000c10190c */
[----:B------:R-:W-:Y:S01]  /*2ce10*/  IMAD.WIDE R242, R0, 0x4, R48 ;  /* 0x0000000400f27825 */ /* 0x000fe200078e0230 */
[----:B------:R-:W-:Y:S04]  /*2ce20*/  @P4 STG.E desc[UR12][R240.64], R231 ;  /* 0x000000e7f0004986 */ /* 0x000fe8000c10190c */
[----:B------:R1:W-:Y:S04]  /*2ce30*/  @P6 STG.E desc[UR12][R242.64], R233 ;  /* 0x000000e9f2006986 */ /* 0x0003e8000c10190c */
[----:B-1----:R-:W2:Y:S01]  /*2ce40*/  LDL.LU R233, [R1+0xb4] ;  /* 0x0000b40001e97983 */ /* 0x002ea20000300800 */
[----:B------:R-:W-:-:S02]  /*2ce50*/  ISETP.LT.AND P3, PT, R247, UR6, !P3 ;  /* 0x00000006f7007c0c */ /* 0x000fc4000df61270 */
[----:B------:R-:W-:Y:S01]  /*2ce60*/  ISETP.GE.AND P1, PT, R244, UR4, PT ;  /* 0x00000004f4007c0c */ /* 0x000fe2000bf26270 */
[----:B------:R-:W-:Y:S01]  /*2ce70*/  ULDC UR4, c[0x0][0x248] ;  /* 0x0000920000047ab9 */ /* 0x000fe20000000800 */
[----:B------:R-:W-:Y:S01]  /*2ce80*/  ISETP.LT.AND P6, PT, R175, UR8, !P2 ;  /* 0x00000008af007c0c */ /* 0x000fe2000d7c1270 */
[----:B------:R-:W-:Y:S01]  /*2ce90*/  VIADD R244, R0, UR4 ;  /* 0x0000000400f47c36 */ /* 0x000fe20008000000 */
[----:B------:R-:W-:Y:S01]  /*2cea0*/  ISETP.LT.AND P2, PT, R247, UR10, !P2 ;  /* 0x0000000af7007c0c */ /* 0x000fe2000d741270 */
[----:B------:R-:W-:Y:S01]  /*2ceb0*/  VIADD R246, R252, 0x16 ;  /* 0x00000016fcf67836 */ /* 0x000fe20000000000 */
[----:B------:R-:W-:Y:S01]  /*2cec0*/  ULDC UR4, c[0x0][0x22c] ;  /* 0x00008b0000047ab9 */ /* 0x000fe20000000800 */
[----:B------:R-:W-:Y:S01]  /*2ced0*/  IMAD.WIDE R50, R0, 0x4, R2 ;  /* 0x0000000400327825 */ /* 0x000fe200078e0202 */
[----:B------:R-:W-:Y:S01]  /*2cee0*/  ULDC UR10, c[0x0][0x228] ;  /* 0x00008a00000a7ab9 */ /* 0x000fe20000000800 */
[----:B------:R-:W-:Y:S01]  /*2cef0*/  ULDC UR6, c[0x0][0x22c] ;  /* 0x00008b0000067ab9 */ /* 0x000fe20000000800 */
[----:B------:R-:W-:Y:S01]  /*2cf00*/  ULDC UR8, c[0x0][0x22c] ;  /* 0x00008b0000087ab9 */ /* 0x000fe20000000800 */
[----:B------:R-:W-:Y:S01]  /*2cf10*/  IMAD.WIDE R240, R244, 0x4, R48 ;  /* 0x00000004f4f07825 */ /* 0x000fe200078e0230 */
[----:B------:R-:W-:Y:S01]  /*2cf20*/  ISETP.GE.AND P5, PT, R246, UR4, PT ;  /* 0x00000004f6007c0c */ /* 0x000fe2000bfa6270 */
[----:B------:R-:W-:Y:S01]  /*2cf30*/  @P3 STG.E desc[UR12][R50.64], R230 ;  /* 0x000000e632003986 */ /* 0x000fe2000c10190c */
[----:B------:R-:W-:Y:S01]  /*2cf40*/  ULDC UR4, c[0x0][0x248] ;  /* 0x0000920000047ab9 */ /* 0x000fe20000000800 */
[----:B------:R-:W-:Y:S01]  /*2cf50*/  IMAD.WIDE R242, R244, 0x4, R2 ;  /* 0x00000004f4f27825 */ /* 0x000fe200078e0202 */
[----:B------:R-:W-:Y:S01]  /*2cf60*/  ISETP.LT.AND P3, PT, R175, UR10, !P0 ;  /* 0x0000000aaf007c0c */ /* 0x000fe2000c761270 */
[----:B------:R1:W-:Y:S02]  /*2cf70*/  @P6 STG.E desc[UR12][R240.64], R235 ;  /* 0x000000ebf0006986 */ /* 0x0003e4000c10190c */
[C---:B------:R-:W-:Y:S01]  /*2cf80*/  VIADD R0, R252.reuse, 0x17 ;  /* 0x00000017fc007836 */ /* 0x040fe20000000000 */
[----:B------:R-:W-:Y:S01]  /*2cf90*/  ISETP.LT.AND P0, PT, R247, UR14, !P0 ;  /* 0x0000000ef7007c0c */ /* 0x000fe2000c701270 */
[----:B------:R1:W-:Y:S01]  /*2cfa0*/  @P2 STG.E desc[UR12][R242.64], R234 ;  /* 0x000000eaf2002986 */ /* 0x0003e2000c10190c */
[----:B------:R-:W-:Y:S01]  /*2cfb0*/  ISETP.GE.AND P4, PT, R245, UR6, PT ;  /* 0x00000006f5007c0c */ /* 0x000fe2000bf86270 */
[----:B------:R-:W-:Y:S01]  /*2cfc0*/  ULDC UR6, c[0x0][0x248] ;  /* 0x0000920000067ab9 */ /* 0x000fe20000000800 */
[----:B------:R-:W-:Y:S01]  /*2cfd0*/  ISETP.LT.AND P6, PT, R175, UR16, !P1 ;  /* 0x00000010af007c0c */ /* 0x000fe2000cfc1270 */
[----:B------:R-:W-:Y:S01]  /*2cfe0*/  VIADD R246, R252, 0x18 ;  /* 0x00000018fcf67836 */ /* 0x000fe20000000000 */
[----:B------:R-:W-:Y:S01]  /*2cff0*/  ISETP.LT.AND P1, PT, R247, UR18, !P1 ;  /* 0x00000012f7007c0c */ /* 0x000fe2000cf21270 */
[----:B------:R-:W-:Y:S01]  /*2d000*/  ULDC UR10, c[0x0][0x228] ;  /* 0x00008a00000a7ab9 */ /* 0x000fe20000000800 */
[----:B-1----:R-:W-:Y:S01]  /*2d010*/  VIADD R240, R244, UR4 ;  /* 0x00000004f4f07c36 */ /* 0x002fe20008000000 */
[----:B------:R-:W-:Y:S01]  /*2d020*/  ISETP.GE.AND P2, PT, R0, UR8, PT ;  /* 0x0000000800007c0c */ /* 0x000fe2000bf46270 */
[----:B------:R-:W-:Y:S01]  /*2d030*/  ULDC UR4, c[0x0][0x22c] ;  /* 0x00008b0000047ab9 */ /* 0x000fe20000000800 */
[----:B------:R-:W-:Y:S01]  /*2d040*/  ULDC UR14, c[0x0][0x228] ;  /* 0x00008a00000e7ab9 */ /* 0x000fe20000000800 */
[C---:B------:R-:W-:Y:S01]  /*2d050*/  IMAD.WIDE R50, R240.reuse, 0x4, R48 ;  /* 0x00000004f0327825 */ /* 0x040fe200078e0230 */
[C---:B------:R-:W-:Y:S01]  /*2d060*/  IADD3 R0, R240.reuse, UR6, RZ ;  /* 0x00000006f0007c10 */ /* 0x040fe2000fffe0ff */
[----:B------:R-:W-:Y:S01]  /*2d070*/  ULDC UR16, c[0x0][0x228] ;  /* 0x00008a0000107ab9 */ /* 0x000fe20000000800 */
[----:B------:R-:W-:Y:S01]  /*2d080*/  ULDC UR18, c[0x0][0x228] ;  /* 0x00008a0000127ab9 */ /* 0x000fe20000000800 */
[----:B------:R-:W-:Y:S01]  /*2d090*/  IMAD.WIDE R240, R240, 0x4, R2 ;  /* 0x00000004f0f07825 */ /* 0x000fe200078e0202 */
[----:B------:R-:W-:Y:S01]  /*2d0a0*/  ULDC UR6, c[0x0][0x248] ;  /* 0x0000920000067ab9 */ /* 0x000fe20000000800 */
[----:B------:R-:W-:-:S02]  /*2d0b0*/  ULDC UR8, c[0x0][0x22c] ;  /* 0x00008b0000087ab9 */ /* 0x000fc40000000800 */
[----:B------:R-:W-:-:S04]  /*2d0c0*/  IMAD.WIDE R242, R0, 0x4, R48 ;  /* 0x0000000400f27825 */ /* 0x000fc800078e0230 */
[----:B------:R-:W-:Y:S01]  /*2d0d0*/  IMAD.WIDE R244, R0, 0x4, R2 ;  /* 0x0000000400f47825 */ /* 0x000fe200078e0202 */
[----:B--2---:R1:W-:Y:S01]  /*2d0e0*/  @P3 STG.E desc[UR12][R50.64], R233 ;  /* 0x000000e932003986 */ /* 0x0043e2000c10190c */
[----:B------:R-:W-:Y:S01]  /*2d0f0*/  ISETP.GE.AND P3, PT, R246, UR4, PT ;  /* 0x00000004f6007c0c */ /* 0x000fe2000bf66270 */
[----:B------:R-:W-:Y:S02]  /*2d100*/  ULDC UR4, c[0x0][0x248] ;  /* 0x0000920000047ab9 */ /* 0x000fe40000000800 */
[----:B------:R2:W-:Y:S04]  /*2d110*/  @P0 STG.E desc[UR12][R240.64], R232 ;  /* 0x000000e8f0000986 */ /* 0x0005e8000c10190c */
[----:B------:R3:W-:Y:S01]  /*2d120*/  @P6 STG.E desc[UR12][R242.64], R239 ;  /* 0x000000eff2006986 */ /* 0x0007e2000c10190c */
[----:B------:R-:W-:Y:S01]  /*2d130*/  ISETP.LT.AND P6, PT, R175, UR16, !P5 ;  /* 0x00000010af007c0c */ /* 0x000fe2000efc1270 */
[----:B-1----:R-:W-:-:S02]  /*2d140*/  VIADD R50, R252, 0x19 ;  /* 0x00000019fc327836 */ /* 0x002fc40000000000 */
[----:B------:R1:W-:Y:S01]  /*2d150*/  @P1 STG.E desc[UR12][R244.64], R238 ;  /* 0x000000eef4001986 */ /* 0x0003e2000c10190c */
[----:B------:R-:W-:Y:S01]  /*2d160*/  ISETP.LT.AND P1, PT, R175, UR10, !P4 ;  /* 0x0000000aaf007c0c */ /* 0x000fe2000e721270 */
[----:B------:R-:W-:Y:S01]  /*2d170*/  VIADD R246, R252, 0x1a ;  /* 0x0000001afcf67836 */ /* 0x000fe20000000000 */
[C---:B------:R-:W-:Y:S01]  /*2d180*/  ISETP.LT.AND P4, PT, R247.reuse, UR14, !P4 ;  /* 0x0000000ef7007c0c */ /* 0x040fe2000e781270 */
[----:B--2---:R-:W-:Y:S01]  /*2d190*/  VIADD R240, R0, UR4 ;  /* 0x0000000400f07c36 */ /* 0x004fe20008000000 */
[----:B------:R-:W-:Y:S01]  /*2d1a0*/  ISETP.LT.AND P5, PT, R247, UR18, !P5 ;  /* 0x00000012f7007c0c */ /* 0x000fe2000efa1270 */
[----:B------:R-:W-:Y:S01]  /*2d1b0*/  ULDC UR4, c[0x0][0x22c] ;  /* 0x00008b0000047ab9 */ /* 0x000fe20000000800 */
[----:B------:R-:W-:Y:S01]  /*2d1c0*/  ISETP.GE.AND P0, PT, R50, UR8, PT ;  /* 0x0000000832007c0c */ /* 0x000fe2000bf06270 */
[C---:B------:R-:W-:Y:S01]  /*2d1d0*/  VIADD R0, R240.reuse, UR6 ;  /* 0x00000006f0007c36 */ /* 0x040fe20008000000 */
[----:B------:R-:W-:Y:S01]  /*2d1e0*/  ULDC UR10, c[0x0][0x228] ;  /* 0x00008a00000a7ab9 */ /* 0x000fe20000000800 */
[C---:B------:R-:W-:Y:S01]  /*2d1f0*/  IMAD.WIDE R50, R240.reuse, 0x4, R48 ;  /* 0x00000004f0327825 */ /* 0x040fe200078e0230 */
[----:B------:R-:W-:Y:S01]  /*2d200*/  ULDC UR8, c[0x0][0x22c] ;  /* 0x00008b0000087ab9 */ /* 0x000fe20000000800 */
[----:B------:R-:W-:Y:S01]  /*2d210*/  ULDC UR14, c[0x0][0x228] ;  /* 0x00008a00000e7ab9 */ /* 0x000fe20000000800 */
[----:B------:R-:W-:Y:S01]  /*2d220*/  ULDC UR16, c[0x0][0x228] ;  /* 0x00008a0000107ab9 */ /* 0x000fe20000000800 */
[----:B------:R-:W-:Y:S01]  /*2d230*/  IMAD.WIDE R240, R240, 0x4, R2 ;  /* 0x00000004f0f07825 */ /* 0x000fe200078e0202 */
[----:B------:R2:W-:Y:S01]  /*2d240*/  @P1 STG.E desc[UR12][R50.64], R237 ;  /* 0x000000ed32001986 */ /* 0x0005e2000c10190c */
[----:B------:R-:W-:Y:S01]  /*2d250*/  ULDC UR18, c[0x0][0x228] ;  /* 0x00008a0000127ab9 */ /* 0x000fe20000000800 */
[----:B------:R-:W-:Y:S01]  /*2d260*/  ULDC UR6, c[0x0][0x248] ;  /* 0x0000920000067ab9 */ /* 0x000fe20000000800 */
[C---:B---3--:R-:W-:Y:S01]  /*2d270*/  IMAD.WIDE R242, R0.reuse, 0x4, R48 ;  /* 0x0000000400f27825 */ /* 0x048fe200078e0230 */
[----:B------:R3:W-:Y:S03]  /*2d280*/  @P4 STG.E desc[UR12][R240.64], R236 ;  /* 0x000000ecf0004986 */ /* 0x0007e6000c10190c */
[----:B-1----:R-:W-:Y:S01]  /*2d290*/  IMAD.WIDE R244, R0, 0x4, R2 ;  /* 0x0000000400f47825 */ /* 0x002fe200078e0202 */
[----:B------:R-:W-:Y:S01]  /*2d2a0*/  @P6 STG.E desc[UR12][R242.64], R251 ;  /* 0x000000fbf2006986 */ /* 0x000fe2000c10190c */
[----:B------:R-:W-:Y:S01]  /*2d2b0*/  ISETP.GE.AND P1, PT, R246, UR4, PT ;  /* 0x00000004f6007c0c */ /* 0x000fe2000bf26270 */
[----:B------:R-:W-:-:S02]  /*2d2c0*/  ULDC UR4, c[0x0][0x248] ;  /* 0x0000920000047ab9 */ /* 0x000fc40000000800 */
[----:B------:R-:W-:Y:S01]  /*2d2d0*/  @P5 STG.E desc[UR12][R244.64], R250 ;  /* 0x000000faf4005986 */ /* 0x000fe2000c10190c */
[C---:B------:R-:W-:Y:S01]  /*2d2e0*/  ISETP.LT.AND P5, PT, R175.reuse, UR10, !P2 ;  /* 0x0000000aaf007c0c */ /* 0x040fe2000d7a1270 */
[C---:B--2---:R-:W-:Y:S01]  /*2d2f0*/  VIADD R50, R252.reuse, 0x1b ;  /* 0x0000001bfc327836 */ /* 0x044fe20000000000 */
[----:B------:R-:W-:Y:S01]  /*2d300*/  ISETP.LT.AND P6, PT, R175, UR16, !P3 ;  /* 0x00000010af007c0c */ /* 0x000fe2000dfc1270 */
[----:B------:R-:W-:Y:S01]  /*2d310*/  VIADD R246, R252, 0x1c ;  /* 0x0000001cfcf67836 */ /* 0x000fe20000000000 */
[----:B---3--:R-:W-:Y:S01]  /*2d320*/  IADD3 R240, R0, UR4, RZ ;  /* 0x0000000400f07c10 */ /* 0x008fe2000fffe0ff */
[----:B------:R-:W-:Y:S01]  /*2d330*/  ULDC UR4, c[0x0][0x22c] ;  /* 0x00008b0000047ab9 */ /* 0x000fe20000000800 */
[----:B------:R-:W-:Y:S01]  /*2d340*/  ISETP.GE.AND P4, PT, R50, UR8, PT ;  /* 0x0000000832007c0c */ /* 0x000fe2000bf86270 */
[----:B------:R-:W-:Y:S01]  /*2d350*/  ULDC UR10, c[0x0][0x228] ;  /* 0x00008a00000a7ab9 */ /* 0x000fe20000000800 */
[C---:B------:R-:W-:Y:S01]  /*2d360*/  ISETP.LT.AND P2, PT, R247.reuse, UR14, !P2 ;  /* 0x0000000ef7007c0c */ /* 0x040fe2000d741270 */
[C---:B------:R-:W-:Y:S01]  /*2d370*/  IMAD.WIDE R50, R240.reuse, 0x4, R48 ;  /* 0x00000004f0327825 */ /* 0x040fe200078e0230 */
[----:B------:R-:W-:Y:S01]  /*2d380*/  ISETP.LT.AND P3, PT, R247, UR18, !P3 ;  /* 0x00000012f7007c0c */ /* 0x000fe2000df61270 */
[----:B------:R-:W-:Y:S01]  /*2d390*/  ULDC UR14, c[0x0][0x228] ;  /* 0x00008a00000e7ab9 */ /* 0x000fe20000000800 */
[----:B------:R-:W-:Y:S01]  /*2d3a0*/  ULDC UR16, c[0x0][0x228] ;  /* 0x00008a0000107ab9 */ /* 0x000fe20000000800 */
[C---:B------:R-:W-:Y:S01]  /*2d3b0*/  VIADD R0, R240.reuse, UR6 ;  /* 0x00000006f0007c36 */ /* 0x040fe20008000000 */
[----:B------:R1:W-:Y:S01]  /*2d3c0*/  @P5 STG.E desc[UR12][R50.64], R249 ;  /* 0x000000f932005986 */ /* 0x0003e2000c10190c */
[----:B------:R-:W-:Y:S01]  /*2d3d0*/  IMAD.WIDE R240, R240, 0x4, R2 ;  /* 0x00000004f0f07825 */ /* 0x000fe200078e0202 */
[----:B------:R-:W-:Y:S01]  /*2d3e0*/  ULDC UR18, c[0x0][0x228] ;  /* 0x00008a0000127ab9 */ /* 0x000fe20000000800 */
[----:B------:R-:W-:Y:S01]  /*2d3f0*/  ULDC UR6, c[0x0][0x248] ;  /* 0x0000920000067ab9 */ /* 0x000fe20000000800 */
[----:B------:R-:W-:Y:S01]  /*2d400*/  ULDC UR8, c[0x0][0x22c] ;  /* 0x00008b0000087ab9 */ /* 0x000fe20000000800 */
[----:B-1----:R-:W2:Y:S04]  /*2d410*/  LDL.LU R50, [R1+0x2c0] ;  /* 0x0002c00001327983 */ /* 0x002ea80000300800 */
        /* <DEDUP_REMOVED lines=14> */
[----:B------:R-:W-:-:S04]  /*2d500*/  IMAD.WIDE R242, R0, 0x4, R48 ;  /* 0x0000000400f27825 */ /* 0x000fc800078e0230 */
[----:B------:R-:W-:Y:S01]  /*2d510*/  IMAD.WIDE R244, R0, 0x4, R2 ;  /* 0x0000000400f47825 */ /* 0x000fe200078e0202 */
[----:B----4-:R1:W-:Y:S01]  /*2d520*/  @P2 STG.E desc[UR12][R240.64], R248 ;  /* 0x000000f8f0002986 */ /* 0x0103e2000c10190c */
[----:B------:R-:W-:Y:S01]  /*2d530*/  ISETP.GE.AND P5, PT, R246, UR4, PT ;  /* 0x00000004f6007c0c */ /* 0x000fe2000bfa6270 */
[----:B------:R-:W-:Y:S01]  /*2d540*/  ULDC UR4, c[0x0][0x248] ;  /* 0x0000920000047ab9 */ /* 0x000fe20000000800 */
[----:B------:R-:W-:Y:S02]  /*2d550*/  VIADD R246, R252, 0x1e ;  /* 0x0000001efcf67836 */ /* 0x000fe40000000000 */
[----:B-1----:R-:W-:Y:S01]  /*2d560*/  VIADD R240, R0, UR4 ;  /* 0x0000000400f07c36 */ /* 0x002fe20008000000 */
[----:B------:R-:W-:Y:S01]  /*2d570*/  ULDC UR4, c[0x0][0x22c] ;  /* 0x00008b0000047ab9 */ /* 0x000fe20000000800 */
[----:B------:R-:W4:Y:S02]  /*2d580*/  LDL.LU R248, [R1+0x22c] ;  /* 0x00022c0001f87983 */ /* 0x000f240000300800 */
[----:B------:R-:W-:Y:S01]  /*2d590*/  VIADD R0, R240, UR6 ;  /* 0x00000006f0007c36 */ /* 0x000fe20008000000 */
[----:B------:R-:W-:Y:S01]  /*2d5a0*/  ULDC UR6, c[0x0][0x248] ;  /* 0x0000920000067ab9 */ /* 0x000fe20000000800 */
[----:B--2---:R1:W-:Y:S01]  /*2d5b0*/  @P6 STG.E desc[UR12][R242.64], R50 ;  /* 0x00000032f2006986 */ /* 0x0043e2000c10190c */
[----:B------:R-:W-:Y:S01]  /*2d5c0*/  ISETP.LT.AND P6, PT, R175, UR16, !P1 ;  /* 0x00000010af007c0c */ /* 0x000fe2000cfc1270 */
[----:B------:R-:W-:-:S02]  /*2d5d0*/  ULDC UR16, c[0x0][0x228] ;  /* 0x00008a0000107ab9 */ /* 0x000fc40000000800 */
[----:B---3--:R2:W-:Y:S01]  /*2d5e0*/  @P3 STG.E desc[UR12][R244.64], R51 ;  /* 0x00000033f4003986 */ /* 0x0085e2000c10190c */
[----:B------:R-:W-:Y:S01]  /*2d5f0*/  ISETP.LT.AND P3, PT, R175, UR10, !P0 ;  /* 0x0000000aaf007c0c */ /* 0x000fe2000c761270 */
[----:B------:R-:W-:Y:S01]  /*2d600*/  ULDC UR10, c[0x0][0x228] ;  /* 0x00008a00000a7ab9 */ /* 0x000fe20000000800 */
[C---:B------:R-:W-:Y:S01]  /*2d610*/  ISETP.LT.AND P0, PT, R247.reuse, UR14, !P0 ;  /* 0x0000000ef7007c0c */ /* 0x040fe2000c701270 */
[----:B------:R-:W-:Y:S01]  /*2d620*/  ULDC UR14, c[0x0][0x228] ;  /* 0x00008a00000e7ab9 */ /* 0x000fe20000000800 */
[----:B------:R-:W-:Y:S01]  /*2d630*/  ISETP.LT.AND P1, PT, R247, UR18, !P1 ;  /* 0x00000012f7007c0c */ /* 0x000fe2000cf21270 */
[----:B------:R-:W-:Y:S01]  /*2d640*/  ULDC UR18, c[0x0][0x228] ;  /* 0x00008a0000127ab9 */ /* 0x000fe20000000800 */
[----:B-1----:R-:W-:Y:S02]  /*2d650*/  VIADD R50, R252, 0x1d ;  /* 0x0000001dfc327836 */ /* 0x002fe40000000000 */
[----:B------:R-:W-:-:S03]  /*2d660*/  IMAD.WIDE R242, R0, 0x4, R48 ;  /* 0x0000000400f27825 */ /* 0x000fc600078e0230 */
[----:B------:R-:W-:Y:S01]  /*2d670*/  ISETP.GE.AND P2, PT, R50, UR8, PT ;  /* 0x0000000832007c0c */ /* 0x000fe2000bf46270 */
[----:B--2---:R-:W-:Y:S01]  /*2d680*/  IMAD.WIDE R50, R240, 0x4, R48 ;  /* 0x00000004f0327825 */ /* 0x004fe200078e0230 */
[----:B------:R-:W-:-:S03]  /*2d690*/  ULDC UR8, c[0x0][0x22c] ;  /* 0x00008b0000087ab9 */ /* 0x000fc60000000800 */
[--C-:B------:R-:W-:Y:S01]  /*2d6a0*/  IMAD.WIDE R240, R240, 0x4, R2.reuse ;  /* 0x00000004f0f07825 */ /* 0x100fe200078e0202 */
[----:B------:R1:W-:Y:S03]  /*2d6b0*/  @P3 STG.E desc[UR12][R50.64], R231 ;  /* 0x000000e732003986 */ /* 0x0003e6000c10190c */
[----:B------:R-:W-:Y:S01]  /*2d6c0*/  IMAD.WIDE R244, R0, 0x4, R2 ;  /* 0x0000000400f47825 */ /* 0x000fe200078e0202 */
[----:B------:R2:W-:Y:S01]  /*2d6d0*/  @P0 STG.E desc[UR12][R240.64], R230 ;  /* 0x000000e6f0000986 */ /* 0x0005e2000c10190c */
[----:B------:R-:W-:Y:S01]  /*2d6e0*/  ISETP.GE.AND P3, PT, R246, UR4, PT ;  /* 0x00000004f6007c0c */ /* 0x000fe2000bf66270 */
[----:B------:R-:W-:Y:S02]  /*2d6f0*/  ULDC UR4, c[0x0][0x248] ;  /* 0x0000920000047ab9 */ /* 0x000fe40000000800 */
[----:B------:R3:W-:Y:S01]  /*2d700*/  @P6 STG.E desc[UR12][R242.64], R235 ;  /* 0x000000ebf2006986 */ /* 0x0007e2000c10190c */
[----:B------:R-:W-:-:S02]  /*2d710*/  ISETP.LT.AND P6, PT, R175, UR16, !P5 ;  /* 0x00000010af007c0c */ /* 0x000fc4000efc1270 */
[C---:B-1----:R-:W-:Y:S01]  /*2d720*/  IADD3 R50, R252.reuse, 0x1f, RZ ;  /* 0x0000001ffc327810 */ /* 0x042fe20007ffe0ff */
        /* <DEDUP_REMOVED lines=21> */
[----:B------:R1:W-:Y:S01]  /*2d880*/  @P6 STG.E desc[UR12][R242.64], R239 ;  /* 0x000000eff2006986 */ /* 0x0003e2000c10190c */
[----:B------:R-:W-:Y:S01]  /*2d890*/  ISETP.GE.AND P1, PT, R246, UR4, PT ;  /* 0x00000004f6007c0c */ /* 0x000fe2000bf26270 */
[----:B------:R-:W-:-:S02]  /*2d8a0*/  ULDC UR4, c[0x0][0x248] ;  /* 0x0000920000047ab9 */ /* 0x000fc40000000800 */
[----:B------:R4:W-:Y:S01]  /*2d8b0*/  @P5 STG.E desc[UR12][R244.64], R238 ;  /* 0x000000eef4005986 */ /* 0x0009e2000c10190c */
[----:B------:R-:W-:Y:S01]  /*2d8c0*/  ISETP.LT.AND P5, PT, R175, UR10, !P2 ;  /* 0x0000000aaf007c0c */ /* 0x000fe2000d7a1270 */
[----:B--2---:R-:W-:Y:S01]  /*2d8d0*/  VIADD R50, R252, 0x21 ;  /* 0x00000021fc327836 */ /* 0x004fe20000000000 */
[----:B------:R-:W-:Y:S01]  /*2d8e0*/  ISETP.LT.AND P2, PT, R247, UR14, !P2 ;  /* 0x0000000ef7007c0c */ /* 0x000fe2000d741270 */
[----:B---3--:R-:W-:Y:S01]  /*2d8f0*/  VIADD R240, R0, UR4 ;  /* 0x0000000400f07c36 */ /* 0x008fe20008000000 */
[----:B------:R-:W-:Y:S01]  /*2d900*/  ISETP.LT.AND P6, PT, R175, UR16, !P3 ;  /* 0x00000010af007c0c */ /* 0x000fe2000dfc1270 */
[----:B------:R-:W-:Y:S01]  /*2d910*/  ULDC UR10, c[0x0][0x228] ;  /* 0x00008a00000a7ab9 */ /* 0x000fe20000000800 */
[----:B------:R-:W-:Y:S01]  /*2d920*/  ISETP.LT.AND P3, PT, R247, UR18, !P3 ;  /* 0x00000012f7007c0c */ /* 0x000fe2000df61270 */
[----:B------:R-:W-:Y:S01]  /*2d930*/  VIADD R0, R240, UR6 ;  /* 0x00000006f0007c36 */ /* 0x000fe20008000000 */
[----:B------:R-:W-:Y:S01]  /*2d940*/  ISETP.GE.AND P4, PT, R50, UR8, PT ;  /* 0x0000000832007c0c */ /* 0x000fe2000bf86270 */
[----:B------:R-:W-:Y:S01]  /*2d950*/  IMAD.WIDE R50, R240, 0x4, R48 ;  /* 0x00000004f0327825 */ /* 0x000fe200078e0230 */
[----:B------:R-:W-:Y:S01]  /*2d960*/  IADD3 R246, R252, 0x22, RZ ;  /* 0x00000022fcf67810 */ /* 0x000fe20007ffe0ff */
[----:B------:R-:W-:Y:S01]  /*2d970*/  ULDC UR4, c[0x0][0x22c] ;  /* 0x00008b0000047ab9 */ /* 0x000fe20000000800 */
[----:B------:R-:W-:Y:S01]  /*2d980*/  ULDC UR8, c[0x0][0x22c] ;  /* 0x00008b0000087ab9 */ /* 0x000fe20000000800 */
[----:B------:R-:W-:Y:S01]  /*2d990*/  IMAD.WIDE R240, R240, 0x4, R2 ;  /* 0x00000004f0f07825 */ /* 0x000fe200078e0202 */
[----:B------:R2:W-:Y:S01]  /*2d9a0*/  @P5 STG.E desc[UR12][R50.64], R237 ;  /* 0x000000ed32005986 */ /* 0x0005e2000c10190c */
[----:B------:R-:W-:Y:S01]  /*2d9b0*/  ULDC UR14, c[0x0][0x228] ;  /* 0x00008a00000e7ab9 */ /* 0x000fe20000000800 */
[----:B------:R-:W-:Y:S01]  /*2d9c0*/  ULDC UR16, c[0x0][0x228] ;  /* 0x00008a0000107ab9 */ /* 0x000fe20000000800 */
[C---:B-1----:R-:W-:Y:S01]  /*2d9d0*/  IMAD.WIDE R242, R0.reuse, 0x4, R48 ;  /* 0x0000000400f27825 */ /* 0x042fe200078e0230 */
[----:B------:R1:W-:Y:S01]  /*2d9e0*/  @P2 STG.E desc[UR12][R240.64], R236 ;  /* 0x000000ecf0002986 */ /* 0x0003e2000c10190c */
[----:B------:R-:W-:Y:S01]  /*2d9f0*/  ULDC UR18, c[0x0][0x228] ;  /* 0x00008a0000127ab9 */ /* 0x000fe20000000800 */
[----:B------:R-:W-:Y:S01]  /*2da00*/  ULDC UR6, c[0x0][0x248] ;  /* 0x0000920000067ab9 */ /* 0x000fe20000000800 */
[----:B----4-:R-:W-:Y:S01]  /*2da10*/  IMAD.WIDE R244, R0, 0x4, R2 ;  /* 0x0000000400f47825 */ /* 0x010fe200078e0202 */
[----:B------:R-:W-:Y:S01]  /*2da20*/  @P6 STG.E desc[UR12][R242.64], R251 ;  /* 0x000000fbf2006986 */ /* 0x000fe2000c10190c */
[----:B------:R-:W-:Y:S01]  /*2da30*/  ISETP.GE.AND P5, PT, R246, UR4, PT ;  /* 0x00000004f6007c0c */ /* 0x000fe2000bfa6270 */
[----:B------:R-:W-:-:S02]  /*2da40*/  ULDC UR4, c[0x0][0x248] ;  /* 0x0000920000047ab9 */ /* 0x000fc40000000800 */
[----:B------:R-:W-:Y:S01]  /*2da50*/  @P3 STG.E desc[UR12][R244.64], R250 ;  /* 0x000000faf4003986 */ /* 0x000fe2000c10190c */
[C---:B------:R-:W-:Y:S01]  /*2da60*/  ISETP.LT.AND P3, PT, R175.reuse, UR10, !P0 ;  /* 0x0000000aaf007c0c */ /* 0x040fe2000c761270 */
[----:B--2---:R-:W-:Y:S01]  /*2da70*/  VIADD R50, R252, 0x23 ;  /* 0x00000023fc327836 */ /* 0x004fe20000000000 */
[----:B------:R-:W-:Y:S01]  /*2da80*/  ISETP.LT.AND P6, PT, R175, UR16, !P1 ;  /* 0x00000010af007c0c */ /* 0x000fe2000cfc1270 */
[----:B-1----:R-:W-:Y:S01]  /*2da90*/  VIADD R240, R0, UR4 ;  /* 0x0000000400f07c36 */ /* 0x002fe20008000000 */
[----:B------:R-:W-:Y:S02]  /*2daa0*/  ULDC UR10, c[0x0][0x228] ;  /* 0x00008a00000a7ab9 */ /* 0x000fe40000000800 */
[----:B------:R-:W-:Y:S01]  /*2dab0*/  ISETP.GE.AND P2, PT, R50, UR8, PT ;  /* 0x0000000832007c0c */ /* 0x000fe2000bf46270 */
[C---:B------:R-:W-:Y:S01]  /*2dac0*/  IMAD.WIDE R50, R240.reuse, 0x4, R48 ;  /* 0x00000004f0327825 */ /* 0x040fe200078e0230 */
[C---:B------:R-:W-:Y:S01]  /*2dad0*/  ISETP.LT.AND P0, PT, R247.reuse, UR14, !P0 ;  /* 0x0000000ef7007c0c */ /* 0x040fe2000c701270 */
[----:B------:R-:W-:Y:S01]  /*2dae0*/  ULDC UR4, c[0x0][0x22c] ;  /* 0x00008b0000047ab9 */ /* 0x000fe20000000800 */
[----:B------:R-:W-:Y:S01]  /*2daf0*/  ISETP.LT.AND P1, PT, R247, UR18, !P1 ;  /* 0x00000012f7007c0c */ /* 0x000fe2000cf21270 */
[----:B------:R-:W-:Y:S01]  /*2db00*/  VIADD R0, R240, UR6 ;  /* 0x00000006f0007c36 */ /* 0x000fe20008000000 */
[----:B------:R-:W-:Y:S01]  /*2db10*/  ULDC UR14, c[0x0][0x228] ;  /* 0x00008a00000e7ab9 */ /* 0x000fe20000000800 */
[----:B------:R1:W-:Y:S01]  /*2db20*/  @P3 STG.E desc[UR12][R50.64], R249 ;  /* 0x000000f932003986 */ /* 0x0003e2000c10190c */
[----:B------:R-:W-:Y:S01]  /*2db30*/  VIADD R246, R252, 0x24 ;  /* 0x00000024fcf67836 */ /* 0x000fe20000000000 */
[----:B------:R-:W-:Y:S01]  /*2db40*/  ULDC UR16, c[0x0][0x228] ;  /* 0x00008a0000107ab9 */ /* 0x000fe20000000800 */
[----:B------:R-:W-:Y:S01]  /*2db50*/  IMAD.WIDE R240, R240, 0x4, R2 ;  /* 0x00000004f0f07825 */ /* 0x000fe200078e0202 */
[----:B------:R-:W-:Y:S01]  /*2db60*/  ULDC UR18, c[0x0][0x228] ;  /* 0x00008a0000127ab9 */ /* 0x000fe20000000800 */
[----:B------:R-:W-:Y:S01]  /*2db70*/  ULDC UR6, c[0x0][0x248] ;  /* 0x0000920000067ab9 */ /* 0x000fe20000000800 */
[----:B------:R-:W-:Y:S01]  /*2db80*/  ULDC UR8, c[0x0][0x22c] ;  /* 0x00008b0000087ab9 */ /* 0x000fe20000000800 */
[----:B-1----:R-:W2:Y:S04]  /*2db90*/  LDL.LU R50, [R1+0x360] ;  /* 0x0003600001327983 */ /* 0x002ea80000300800 */
        /* <DEDUP_REMOVED lines=14> */
[----:B------:R-:W-:Y:S01]  /*2dc80*/  IMAD.WIDE R242, R0, 0x4, R48 ;  /* 0x0000000400f27825 */ /* 0x000fe200078e0230 */
[----:B------:R-:W-:Y:S01]  /*2dc90*/  ISETP.GE.AND P3, PT, R246, UR4, PT ;  /* 0x00000004f6007c0c */ /* 0x000fe2000bf66270 */
[----:B------:R-:W-:-:S02]  /*2dca0*/  ULDC UR4, c[0x0][0x248] ;  /* 0x0000920000047ab9 */ /* 0x000fc40000000800 */
[C---:B------:R-:W-:Y:S01]  /*2dcb0*/  IMAD.WIDE R244, R0.reuse, 0x4, R2 ;  /* 0x0000000400f47825 */ /* 0x040fe200078e0202 */
[----:B------:R1:W-:Y:S03]  /*2dcc0*/  @P0 STG.E desc[UR12][R240.64], R248 ;  /* 0x000000f8f0000986 */ /* 0x0003e6000c10190c */
[----:B-1----:R-:W-:Y:S01]  /*2dcd0*/  VIADD R240, R0, UR4 ;  /* 0x0000000400f07c36 */ /* 0x002fe20008000000 */
[----:B------:R-:W-:Y:S01]  /*2dce0*/  ULDC UR4, c[0x0][0x22c] ;  /* 0x00008b0000047ab9 */ /* 0x000fe20000000800 */
[----:B------:R-:W-:Y:S01]  /*2dcf0*/  VIADD R246, R252, 0x26 ;  /* 0x00000026fcf67836 */ /* 0x000fe20000000000 */
[----:B------:R-:W4:Y:S02]  /*2dd00*/  LDL.LU R248, [R1+0x4c] ;  /* 0x00004c0001f87983 */ /* 0x000f240000300800 */
[----:B------:R-:W-:Y:S01]  /*2dd10*/  IADD3 R0, R240, UR6, RZ ;  /* 0x00000006f0007c10 */ /* 0x000fe2000fffe0ff */
        /* <DEDUP_REMOVED lines=17> */
[----:B----4-:R1:W-:Y:S03]  /*2de30*/  @P1 STG.E desc[UR12][R50.64], R231 ;  /* 0x000000e732001986 */ /* 0x0103e6000c10190c */
[----:B------:R-:W-:Y:S01]  /*2de40*/  IMAD.WIDE R244, R0, 0x4, R2 ;  /* 0x0000000400f47825 */ /* 0x000fe200078e0202 */
[----:B------:R2:W-:Y:S01]  /*2de50*/  @P4 STG.E desc[UR12][R240.64], R230 ;  /* 0x000000e6f0004986 */ /* 0x0005e2000c10190c */
[----:B------:R-:W-:Y:S01]  /*2de60*/  ISETP.GE.AND P1, PT, R246, UR4, PT ;  /* 0x00000004f6007c0c */ /* 0x000fe2000bf26270 */
[----:B------:R-:W-:Y:S02]  /*2de70*/  ULDC UR4, c[0x0][0x248] ;  /* 0x0000920000047ab9 */ /* 0x000fe40000000800 */
        /* <DEDUP_REMOVED lines=24> */
[----:B------:R-:W-:Y:S01]  /*2e000*/  ISETP.GE.AND P5, PT, R246, UR4, PT ;  /* 0x00000004f6007c0c */ /* 0x000fe2000bfa6270 */
[----:B------:R1:W-:Y:S01]  /*2e010*/  @P6 STG.E desc[UR12][R242.64], R239 ;  /* 0x000000eff2006986 */ /* 0x0003e2000c10190c */
[----:B------:R-:W-:-:S03]  /*2e020*/  ULDC UR4, c[0x0][0x248] ;  /* 0x0000920000047ab9 */ /* 0x000fc60000000800 */
[----:B------:R4:W-:Y:S01]  /*2e030*/  @P3 STG.E desc[UR12][R244.64], R238 ;  /* 0x000000eef4003986 */ /* 0x0009e2000c10190c */
[----:B------:R-:W-:Y:S01]  /*2e040*/  ISETP.LT.AND P3, PT, R175, UR10, !P0 ;  /* 0x0000000aaf007c0c */ /* 0x000fe2000c761270 */
[C---:B--2---:R-:W-:Y:S01]  /*2e050*/  VIADD R50, R252.reuse, 0x29 ;  /* 0x00000029fc327836 */ /* 0x044fe20000000000 */
[----:B------:R-:W-:Y:S01]  /*2e060*/  ISETP.LT.AND P0, PT, R247, UR14, !P0 ;  /* 0x0000000ef7007c0c */ /* 0x000fe2000c701270 */
[----:B------:R-:W-:Y:S01]  /*2e070*/  VIADD R246, R252, 0x2a ;  /* 0x0000002afcf67836 */ /* 0x000fe20000000000 */
[----:B---3--:R-:W-:Y:S01]  /*2e080*/  IADD3 R240, R0, UR4, RZ ;  /* 0x0000000400f07c10 */ /* 0x008fe2000fffe0ff */
[----:B------:R-:W-:Y:S01]  /*2e090*/  ULDC UR10, c[0x0][0x228] ;  /* 0x00008a00000a7ab9 */ /* 0x000fe20000000800 */
[----:B------:R-:W-:Y:S01]  /*2e0a0*/  ISETP.LT.AND P6, PT, R175, UR16, !P1 ;  /* 0x00000010af007c0c */ /* 0x000fe2000cfc1270 */
[----:B------:R-:W-:Y:S01]  /*2e0b0*/  ULDC UR4, c[0x0][0x22c] ;  /* 0x00008b0000047ab9 */ /* 0x000fe20000000800 */
[----:B------:R-:W-:Y:S01]  /*2e0c0*/  ISETP.LT.AND P1, PT, R247, UR18, !P1 ;  /* 0x00000012f7007c0c */ /* 0x000fe2000cf21270 */
[----:B------:R-:W-:Y:S01]  /*2e0d0*/  VIADD R0, R240, UR6 ;  /* 0x00000006f0007c36 */ /* 0x000fe20008000000 */
[----:B------:R-:W-:Y:S01]  /*2e0e0*/  ISETP.GE.AND P2, PT, R50, UR8, PT ;  /* 0x0000000832007c0c */ /* 0x000fe2000bf46270 */
        /* <DEDUP_REMOVED lines=8> */
[C---:B-1----:R-:W-:Y:S01]  /*2e170*/  IMAD.WIDE R242, R0.reuse, 0x4, R48 ;  /* 0x0000000400f27825 */ /* 0x042fe200078e0230 */
[----:B------:R1:W-:Y:S03]  /*2e180*/  @P0 STG.E desc[UR12][R240.64], R236 ;  /* 0x000000ecf0000986 */ /* 0x0003e6000c10190c */
        /* <DEDUP_REMOVED lines=15> */
[C---:B------:R-:W-:Y:S01]  /*2e280*/  VIADD R0, R240.reuse, UR6 ;  /* 0x00000006f0007c36 */ /* 0x040fe20008000000 */
[----:B------:R-:W-:Y:S01]  /*2e290*/  ULDC UR14, c[0x0][0x228] ;  /* 0x00008a00000e7ab9 */ /* 0x000fe20000000800 */
[----:B------:R1:W-:Y:S01]  /*2e2a0*/  @P1 STG.E desc[UR12][R50.64], R249 ;  /* 0x000000f932001986 */ /* 0x0003e2000c10190c */
[----:B------:R-:W-:Y:S01]  /*2e2b0*/  IMAD.WIDE R240, R240, 0x4, R2 ;  /* 0x00000004f0f07825 */ /* 0x000fe200078e0202 */
[----:B------:R-:W-:Y:S01]  /*2e2c0*/  ULDC UR16, c[0x0][0x228] ;  /* 0x00008a0000107ab9 */ /* 0x000fe20000000800 */
[----:B------:R-:W-:Y:S01]  /*2e2d0*/  ULDC UR18, c[0x0][0x228] ;  /* 0x00008a0000127ab9 */ /* 0x000fe20000000800 */
[----:B------:R-:W-:Y:S01]  /*2e2e0*/  ULDC UR6, c[0x0][0x248] ;  /* 0x0000920000067ab9 */ /* 0x000fe20000000800 */
[----:B------:R-:W-:Y:S01]  /*2e2f0*/  VIADD R246, R252, 0x2c ;  /* 0x0000002cfcf67836 */ /* 0x000fe20000000000 */
        /* <DEDUP_REMOVED lines=16> */
[----:B------:R-:W-:-:S04]  /*2e400*/  IMAD.WIDE R242, R0, 0x4, R48 ;  /* 0x0000000400f27825 */ /* 0x000fc800078e0230 */
[----:B------:R-:W-:Y:S01]  /*2e410*/  IMAD.WIDE R244, R0, 0x4, R2 ;  /* 0x0000000400f47825 */ /* 0x000fe200078e0202 */
[----:B------:R1:W-:Y:S01]  /*2e420*/  @P4 STG.E desc[UR12][R240.64], R248 ;  /* 0x000000f8f0004986 */ /* 0x0003e2000c10190c */
        /* <DEDUP_REMOVED lines=18> */
[----:B-1----:R-:W-:Y:S01]  /*2e550*/  IADD3 R50, R252, 0x2d, RZ ;  /* 0x0000002dfc327810 */ /* 0x002fe20007ffe0ff */
        /* <DEDUP_REMOVED lines=12> */
[----:B------:R-:W-:-:S02]  /*2e620*/  ULDC UR16, c[0x0][0x228] ;  /* 0x00008a0000107ab9 */ /* 0x000fc40000000800 */
[----:B------:R4:W-:Y:S01]  /*2e630*/  @P3 STG.E desc[UR12][R244.64], R234 ;  /* 0x000000eaf4003986 */ /* 0x0009e2000c10190c */
[----:B------:R-:W-:Y:S01]  /*2e640*/  ISETP.LT.AND P3, PT, R175, UR10, !P0 ;  /* 0x0000000aaf007c0c */ /* 0x000fe2000c761270 */
[----:B-1----:R-:W-:Y:S01]  /*2e650*/  VIADD R50, R252, 0x2f ;  /* 0x0000002ffc327836 */ /* 0x002fe20000000000 */
[C---:B------:R-:W-:Y:S01]  /*2e660*/  ISETP.LT.AND P0, PT, R247.reuse, UR14, !P0 ;  /* 0x0000000ef7007c0c */ /* 0x040fe2000c701270 */
[----:B--2---:R-:W-:Y:S01]  /*2e670*/  VIADD R240, R0, UR4 ;  /* 0x0000000400f07c36 */ /* 0x004fe20008000000 */
[----:B------:R-:W-:Y:S01]  /*2e680*/  ISETP.LT.AND P1, PT, R247, UR18, !P1 ;  /* 0x00000012f7007c0c */ /* 0x000fe2000cf21270 */
[----:B------:R-:W-:Y:S01]  /*2e690*/  ULDC UR4, c[0x0][0x22c] ;  /* 0x00008b0000047ab9 */ /* 0x000fe20000000800 */
[----:B------:R-:W-:Y:S01]  /*2e6a0*/  ISETP.GE.AND P2, PT, R50, UR8, PT ;  /* 0x0000000832007c0c */ /* 0x000fe2000bf46270 */
[----:B------:R-:W-:Y:S01]  /*2e6b0*/  VIADD R0, R240, UR6 ;  /* 0x00000006f0007c36 */ /* 0x000fe20008000000 */
[----:B------:R-:W-:Y:S01]  /*2e6c0*/  IADD3 R246, R252, 0x30, RZ ;  /* 0x00000030fcf67810 */ /* 0x000fe20007ffe0ff */
        /* <DEDUP_REMOVED lines=10> */
[----:B----4-:R-:W-:Y:S01]  /*2e770*/  IMAD.WIDE R244, R0, 0x4, R2 ;  /* 0x0000000400f47825 */ /* 0x010fe200078e0202 */
[----:B------:R3:W-:Y:S01]  /*2e780*/  @P6 STG.E desc[UR12][R242.64], R239 ;  /* 0x000000eff2006986 */ /* 0x0007e2000c10190c */
[----:B------:R-:W-:Y:S01]  /*2e790*/  ISETP.GE.AND P3, PT, R246, UR4, PT ;  /* 0x00000004f6007c0c */ /* 0x000fe2000bf66270 */
[----:B------:R-:W-:-:S02]  /*2e7a0*/  ULDC UR4, c[0x0][0x248] ;  /* 0x0000920000047ab9 */ /* 0x000fc40000000800 */
[----:B------:R4:W-:Y:S01]  /*2e7b0*/  @P1 STG.E desc[UR12][R244.64], R238 ;  /* 0x000000eef4001986 */ /* 0x0009e2000c10190c */
[----:B------:R-:W-:Y:S01]  /*2e7c0*/  ISETP.LT.AND P1, PT, R175, UR10, !P4 ;  /* 0x0000000aaf007c0c */ /* 0x000fe2000e721270 */
[----:B-1----:R-:W-:Y:S01]  /*2e7d0*/  VIADD R50, R252, 0x31 ;  /* 0x00000031fc327836 */ /* 0x002fe20000000000 */
[----:B------:R-:W-:Y:S01]  /*2e7e0*/  ISETP.LT.AND P4, PT, R247, UR14, !P4 ;  /* 0x0000000ef7007c0c */ /* 0x000fe2000e781270 */
[----:B--2---:R-:W-:Y:S01]  /*2e7f0*/  VIADD R240, R0, UR4 ;  /* 0x0000000400f07c36 */ /* 0x004fe20008000000 */
[----:B------:R-:W-:Y:S01]  /*2e800*/  ISETP.LT.AND P6, PT, R175, UR16, !P5 ;  /* 0x00000010af007c0c */ /* 0x000fe2000efc1270 */
[----:B------:R-:W-:Y:S01]  /*2e810*/  VIADD R246, R252, 0x32 ;  /* 0x00000032fcf67836 */ /* 0x000fe20000000000 */
        /* <DEDUP_REMOVED lines=21> */
[----:B-1----:R-:W-:Y:S01]  /*2e970*/  VIADD R50, R252, 0x33 ;  /* 0x00000033fc327836 */ /* 0x002fe20000000000 */
[----:B------:R-:W-:Y:S01]  /*2e980*/  ISETP.LT.AND P6, PT, R175, UR16, !P3 ;  /* 0x00000010af007c0c */ /* 0x000fe2000dfc1270 */
[----:B--2---:R-:W-:Y:S01]  /*2e990*/  VIADD R240, R0, UR4 ;  /* 0x0000000400f07c36 */ /* 0x004fe20008000000 */
[----:B------:R-:W-:Y:S02]  /*2e9a0*/  ULDC UR10, c[0x0][0x228] ;  /* 0x00008a00000a7ab9 */ /* 0x000fe40000000800 */
[----:B------:R-:W-:Y:S01]  /*2e9b0*/  ISETP.GE.AND P4, PT, R50, UR8, PT ;  /* 0x0000000832007c0c */ /* 0x000fe2000bf86270 */
[----:B------:R-:W-:Y:S01]  /*2e9c0*/  IMAD.WIDE R50, R240, 0x4, R48 ;  /* 0x00000004f0327825 */ /* 0x000fe200078e0230 */
[C---:B------:R-:W-:Y:S01]  /*2e9d0*/  ISETP.LT.AND P2, PT, R247.reuse, UR14, !P2 ;  /* 0x0000000ef7007c0c */ /* 0x040fe2000d741270 */
[----:B------:R-:W-:Y:S01]  /*2e9e0*/  ULDC UR4, c[0x0][0x22c] ;  /* 0x00008b0000047ab9 */ /* 0x000fe20000000800 */
[----:B------:R-:W-:Y:S01]  /*2e9f0*/  ISETP.LT.AND P3, PT, R247, UR18, !P3 ;  /* 0x00000012f7007c0c */ /* 0x000fe2000df61270 */
[----:B------:R-:W-:Y:S01]  /*2ea00*/  VIADD R246, R252, 0x34 ;  /* 0x00000034fcf67836 */ /* 0x000fe20000000000 */
[C---:B------:R-:W-:Y:S01]  /*2ea10*/  IADD3 R0, R240.reuse, UR6, RZ ;  /* 0x00000006f0007c10 */ /* 0x040fe2000fffe0ff */
[----:B------:R1:W-:Y:S01]  /*2ea20*/  @P5 STG.E desc[UR12][R50.64], R249 ;  /* 0x000000f932005986 */ /* 0x0003e2000c10190c */
[----:B------:R-:W-:Y:S01]  /*2ea30*/  IMAD.WIDE R240, R240, 0x4, R2 ;  /* 0x00000004f0f07825 */ /* 0x000fe200078e0202 */
[----:B------:R-:W-:Y:S01]  /*2ea40*/  ULDC UR14, c[0x0][0x228] ;  /* 0x00008a00000e7ab9 */ /* 0x000fe20000000800 */
[----:B------:R-:W-:Y:S01]  /*2ea50*/  ULDC UR16, c[0x0][0x228] ;  /* 0x00008a0000107ab9 */ /* 0x000fe20000000800 */
        /* <DEDUP_REMOVED lines=57> */
[----:B------:R-:W-:Y:S01]  /*2edf0*/  ULDC UR10, c[0x0][0x228] ;  /* 0x00008a00000a7ab9 */ /* 0x000fe20000000800 */
[----:B--2---:R-:W-:Y:S01]  /*2ee00*/  IADD3 R240, R0, UR4, RZ ;  /* 0x0000000400f07c10 */ /* 0x004fe2000fffe0ff */
[----:B------:R-:W-:Y:S01]  /*2ee10*/  ULDC UR4, c[0x0][0x22c] ;  /* 0x00008b0000047ab9 */ /* 0x000fe20000000800 */
        /* <DEDUP_REMOVED lines=10> */
[----:B------:R2:W-:Y:S03]  /*2eec0*/  @P1 STG.E desc[UR12][R50.64], R233 ;  /* 0x000000e932001986 */ /* 0x0005e6000c10190c */
        /* <DEDUP_REMOVED lines=33> */
[----:B------:R-:W-:Y:S02]  /*2f0e0*/  ISETP.LT.AND P3, PT, R175, UR10, !P0 ;  /* 0x0000000aaf007c0c */ /* 0x000fe4000c761270 */
[----:B--2---:R-:W-:Y:S01]  /*2f0f0*/  IADD3 R50, R252, 0x3b, RZ ;  /* 0x0000003bfc327810 */ /* 0x004fe20007ffe0ff */
[----:B-1----:R-:W-:Y:S01]  /*2f100*/  VIADD R240, R0, UR4 ;  /* 0x0000000400f07c36 */ /* 0x002fe20008000000 */
[----:B------:R-:W-:Y:S02]  /*2f110*/  ISETP.LT.AND P0, PT, R247, UR14, !P0 ;  /* 0x0000000ef7007c0c */ /* 0x000fe4000c701270 */
[----:B------:R-:W-:Y:S01]  /*2f120*/  ISETP.LT.AND P6, PT, R175, UR16, !P1 ;  /* 0x00000010af007c0c */ /* 0x000fe2000cfc1270 */
[----:B------:R-:W-:Y:S01]  /*2f130*/  VIADD R246, R252, 0x3c ;  /* 0x0000003cfcf67836 */ /* 0x000fe20000000000 */
[----:B------:R-:W-:Y:S01]  /*2f140*/  ISETP.GE.AND P2, PT, R50, UR8, PT ;  /* 0x0000000832007c0c */ /* 0x000fe2000bf46270 */
        /* <DEDUP_REMOVED lines=31> */
[----:B------:R-:W-:Y:S02]  /*2f340*/  ULDC UR4, c[0x0][0x248] ;  /* 0x0000920000047ab9 */ /* 0x000fe40000000800 */
[----:B-1----:R-:W-:Y:S01]  /*2f350*/  VIADD R240, R0, UR4 ;  /* 0x0000000400f07c36 */ /* 0x002fe20008000000 */
[----:B------:R-:W-:Y:S01]  /*2f360*/  IADD3 R246, R252, 0x3e, RZ ;  /* 0x0000003efcf67810 */ /* 0x000fe20007ffe0ff */
[----:B------:R-:W-:Y:S01]  /*2f370*/  ULDC UR4, c[0x0][0x22c] ;  /* 0x00008b0000047ab9 */ /* 0x000fe20000000800 */
[----:B------:R-:W4:Y:S01]  /*2f380*/  LDL.LU R248, [R1+0x38c] ;  /* 0x00038c0001f87983 */ /* 0x000f220000300800 */
[----:B------:R-:W-:Y:S01]  /*2f390*/  VIADD R0, R240, UR6 ;  /* 0x00000006f0007c36 */ /* 0x000fe20008000000 */
[----:B------:R-:W-:-:S02]  /*2f3a0*/  ULDC UR6, c[0x0][0x248] ;  /* 0x0000920000067ab9 */ /* 0x000fc40000000800 */
[----:B--2---:R1:W-:Y:S01]  /*2f3b0*/  @P6 STG.E desc[UR12][R242.64], R50 ;  /* 0x00000032f2006986 */ /* 0x0043e2000c10190c */
[C---:B------:R-:W-:Y:S01]  /*2f3c0*/  ISETP.LT.AND P6, PT, R175.reuse, UR16, !P5 ;  /* 0x00000010af007c0c */ /* 0x040fe2000efc1270 */
[----:B------:R-:W-:Y:S02]  /*2f3d0*/  ULDC UR16, c[0x0][0x228] ;  /* 0x00008a0000107ab9 */ /* 0x000fe40000000800 */
[----:B---3--:R2:W-:Y:S01]  /*2f3e0*/  @P1 STG.E desc[UR12][R244.64], R51 ;  /* 0x00000033f4001986 */ /* 0x0085e2000c10190c */
[----:B------:R-:W-:Y:S01]  /*2f3f0*/  ISETP.LT.AND P1, PT, R175, UR10, !P4 ;  /* 0x0000000aaf007c0c */ /* 0x000fe2000e721270 */
[----:B------:R-:W-:Y:S01]  /*2f400*/  ULDC UR10, c[0x0][0x228] ;  /* 0x00008a00000a7ab9 */ /* 0x000fe20000000800 */
[C---:B------:R-:W-:Y:S01]  /*2f410*/  ISETP.LT.AND P4, PT, R247.reuse, UR14, !P4 ;  /* 0x0000000ef7007c0c */ /* 0x040fe2000e781270 */
[----:B------:R-:W-:Y:S01]  /*2f420*/  ULDC UR14, c[0x0][0x228] ;  /* 0x00008a00000e7ab9 */ /* 0x000fe20000000800 */
[----:B------:R-:W-:Y:S01]  /*2f430*/  ISETP.LT.AND P5, PT, R247, UR18, !P5 ;  /* 0x00000012f7007c0c */ /* 0x000fe2000efa1270 */
[----:B------:R-:W-:Y:S01]  /*2f440*/  ULDC UR18, c[0x0][0x228] ;  /* 0x00008a0000127ab9 */ /* 0x000fe20000000800 */
[----:B-1----:R-:W-:-:S02]  /*2f450*/  VIADD R50, R252, 0x3d ;  /* 0x0000003dfc327836 */ /* 0x002fc40000000000 */
        /* <DEDUP_REMOVED lines=31> */
[----:B---3--:R-:W-:Y:S01]  /*2f650*/  IMAD.WIDE R242, R0, 0x4, R48 ;  /* 0x0000000400f27825 */ /* 0x008fe200078e0230 */
[----:B------:R-:W-:Y:S01]  /*2f660*/  ISETP.GE.AND P5, PT, R246, UR4, PT ;  /* 0x00000004f6007c0c */ /* 0x000fe2000bfa6270 */
[----:B------:R-:W3:Y:S01]  /*2f670*/  LDL.LU R230, [R1+0xfd8] ;  /* 0x000fd80001e67983 */ /* 0x000ee20000300800 */
[----:B------:R-:W-:Y:S01]  /*2f680*/  ULDC UR4, c[0x0][0x248] ;  /* 0x0000920000047ab9 */ /* 0x000fe20000000800 */
[----:B-1----:R-:W-:-:S02]  /*2f690*/  IMAD.WIDE R244, R0, 0x4, R2 ;  /* 0x0000000400f47825 */ /* 0x002fc400078e0202 */
[----:B------:R1:W-:Y:S04]  /*2f6a0*/  @P2 STG.E desc[UR12][R240.64], R232 ;  /* 0x000000e8f0002986 */ /* 0x0003e8000c10190c */
[----:B------:R4:W-:Y:S01]  /*2f6b0*/  @P6 STG.E desc[UR12][R242.64], R239 ;  /* 0x000000eff2006986 */ /* 0x0009e2000c10190c */
[----:B--2---:R-:W-:-:S03]  /*2f6c0*/  VIADD R50, R252, 0x41 ;  /* 0x00000041fc327836 */ /* 0x004fc60000000000 */
[----:B------:R2:W-:Y:S01]  /*2f6d0*/  @P3 STG.E desc[UR12][R244.64], R238 ;  /* 0x000000eef4003986 */ /* 0x0005e2000c10190c */
[----:B------:R-:W-:Y:S01]  /*2f6e0*/  ISETP.LT.AND P3, PT, R175, UR10, !P0 ;  /* 0x0000000aaf007c0c */ /* 0x000fe2000c761270 */
[----:B------:R-:W-:Y:S01]  /*2f6f0*/  VIADD R246, R252, 0x42 ;  /* 0x00000042fcf67836 */ /* 0x000fe20000000000 */
[----:B------:R-:W-:Y:S01]  /*2f700*/  ISETP.LT.AND P0, PT, R247, UR14, !P0 ;  /* 0x0000000ef7007c0c */ /* 0x000fe2000c701270 */
[----:B-1----:R-:W-:Y:S01]  /*2f710*/  VIADD R240, R0, UR4 ;  /* 0x0000000400f07c36 */ /* 0x002fe20008000000 */
[----:B------:R-:W-:Y:S01]  /*2f720*/  ISETP.LT.AND P6, PT, R175, UR16, !P1 ;  /* 0x00000010af007c0c */ /* 0x000fe2000cfc1270 */
[----:B------:R-:W-:Y:S01]  /*2f730*/  ULDC UR10, c[0x0][0x228] ;  /* 0x00008a00000a7ab9 */ /* 0x000fe20000000800 */
[----:B------:R-:W-:Y:S01]  /*2f740*/  ISETP.LT.AND P1, PT, R247, UR18, !P1 ;  /* 0x00000012f7007c0c */ /* 0x000fe2000cf21270 */
[----:B------:R-:W-:Y:S01]  /*2f750*/  ULDC UR4, c[0x0][0x22c] ;  /* 0x00008b0000047ab9 */ /* 0x000fe20000000800 */
[----:B------:R-:W-:Y:S01]  /*2f760*/  IADD3 R0, R240, UR6, RZ ;  /* 0x00000006f0007c10 */ /* 0x000fe2000fffe0ff */
[----:B------:R-:W-:Y:S01]  /*2f770*/  ULDC UR14, c[0x0][0x228] ;  /* 0x00008a00000e7ab9 */ /* 0x000fe20000000800 */
[----:B------:R-:W-:Y:S01]  /*2f780*/  ISETP.GE.AND P2, PT, R50, UR8, PT ;  /* 0x0000000832007c0c */ /* 0x000fe2000bf46270 */
[C---:B------:R-:W-:Y:S01]  /*2f790*/  IMAD.WIDE R50, R240.reuse, 0x4, R48 ;  /* 0x00000004f0327825 */ /* 0x040fe200078e0230 */
[----:B------:R-:W-:Y:S01]  /*2f7a0*/  ULDC UR8, c[0x0][0x22c] ;  /* 0x00008b0000087ab9 */ /* 0x000fe20000000800 */
[----:B------:R-:W-:Y:S01]  /*2f7b0*/  ULDC UR16, c[0x0][0x228] ;  /* 0x00008a0000107ab9 */ /* 0x000fe20000000800 */
[----:B------:R-:W-:Y:S01]  /*2f7c0*/  ULDC UR18, c[0x0][0x228] ;  /* 0x00008a0000127ab9 */ /* 0x000fe20000000800 */
[----:B------:R-:W-:Y:S01]  /*2f7d0*/  IMAD.WIDE R240, R240, 0x4, R2 ;  /* 0x00000004f0f07825 */ /* 0x000fe200078e0202 */
[----:B------:R1:W-:Y:S01]  /*2f7e0*/  @P3 STG.E desc[UR12][R50.64], R237 ;  /* 0x000000ed32003986 */ /* 0x0003e2000c10190c */
[----:B------:R-:W-:-:S02]  /*2f7f0*/  ULDC UR6, c[0x0][0x248] ;  /* 0x0000920000067ab9 */ /* 0x000fc40000000800 */
[C---:B----4-:R-:W-:Y:S01]  /*2f800*/  IMAD.WIDE R242, R0.reuse, 0x4, R48 ;  /* 0x0000000400f27825 */ /* 0x050fe200078e0230 */
[----:B------:R4:W-:Y:S03]  /*2f810*/  @P0 STG.E desc[UR12][R240.64], R236 ;  /* 0x000000ecf0000986 */ /* 0x0009e6000c10190c */
[----:B--2---:R-:W-:Y:S01]  /*2f820*/  IMAD.WIDE R244, R0, 0x4, R2 ;  /* 0x0000000400f47825 */ /* 0x004fe200078e0202 */
[----:B------:R-:W-:Y:S01]  /*2f830*/  @P6 STG.E desc[UR12][R242.64], R251 ;  /* 0x000000fbf2006986 */ /* 0x000fe2000c10190c */
[----:B------:R-:W-:Y:S01]  /*2f840*/  ISETP.GE.AND P3, PT, R246, UR4, PT ;  /* 0x00000004f6007c0c */ /* 0x000fe2000bf66270 */
[----:B------:R-:W-:Y:S02]  /*2f850*/  ULDC UR4, c[0x0][0x248] ;  /* 0x0000920000047ab9 */ /* 0x000fe40000000800 */
[----:B------:R-:W-:Y:S01]  /*2f860*/  @P1 STG.E desc[UR12][R244.64], R250 ;  /* 0x000000faf4001986 */ /* 0x000fe2000c10190c */
[C---:B------:R-:W-:Y:S01]  /*2f870*/  ISETP.LT.AND P1, PT, R175.reuse, UR10, !P4 ;  /* 0x0000000aaf007c0c */ /* 0x040fe2000e721270 */
[----:B-1----:R-:W-:Y:S01]  /*2f880*/  VIADD R50, R252, 0x43 ;  /* 0x00000043fc327836 */ /* 0x002fe20000000000 */
[----:B------:R-:W-:Y:S01]  /*2f890*/  ISETP.LT.AND P6, PT, R175, UR16, !P5 ;  /* 0x00000010af007c0c */ /* 0x000fe2000efc1270 */
[----:B----4-:R-:W-:Y:S01]  /*2f8a0*/  VIADD R240, R0, UR4 ;  /* 0x0000000400f07c36 */ /* 0x010fe20008000000 */
[----:B------:R-:W-:-:S02]  /*2f8b0*/  ULDC UR10, c[0x0][0x228] ;  /* 0x00008a00000a7ab9 */ /* 0x000fc40000000800 */
        /* <DEDUP_REMOVED lines=15> */
[----:B------:R-:W4:Y:S04]  /*2f9b0*/  LDL.LU R51, [R1+0x1e0] ;  /* 0x0001e00001337983 */ /* 0x000f280000300800 */
[----:B------:R-:W3:Y:S01]  /*2f9c0*/  LDL.LU R231, [R1+0x110] ;  /* 0x0001100001e77983 */ /* 0x000ee20000300800 */
[----:B------:R-:W-:-:S04]  /*2f9d0*/  IMAD.WIDE R242, R0, 0x4, R48 ;  /* 0x0000000400f27825 */ /* 0x000fc800078e0230 */
[----:B------:R-:W-:Y:S01]  /*2f9e0*/  IMAD.WIDE R244, R0, 0x4, R2 ;  /* 0x0000000400f47825 */ /* 0x000fe200078e0202 */
[----:B------:R1:W-:Y:S01]  /*2f9f0*/  @P4 STG.E desc[UR12][R240.64], R248 ;  /* 0x000000f8f0004986 */ /* 0x0003e2000c10190c */
[----:B------:R-:W-:Y:S01]  /*2fa00*/  ISETP.GE.AND P1, PT, R246, UR4, PT ;  /* 0x00000004f6007c0c */ /* 0x000fe2000bf26270 */
[----:B------:R-:W-:Y:S02]  /*2fa10*/  ULDC UR4, c[0x0][0x248] ;  /* 0x0000920000047ab9 */ /* 0x000fe40000000800 */
[----:B------:R-:W3:Y:S04]  /*2fa20*/  LDL.LU R235, [R1+0x414] ;  /* 0x0004140001eb7983 */ /* 0x000ee80000300800 */
[----:B------:R-:W3:Y:S01]  /*2fa30*/  LDL.LU R234, [R1+0x1e4] ;  /* 0x0001e40001ea7983 */ /* 0x000ee20000300800 */
[----:B-1----:R-:W-:-:S03]  /*2fa40*/  IADD3 R240, R0, UR4, RZ ;  /* 0x0000000400f07c10 */ /* 0x002fc6000fffe0ff */
[----:B------:R-:W3:Y:S04]  /*2fa50*/  LDL.LU R233, [R1+0x114] ;  /* 0x0001140001e97983 */ /* 0x000ee80000300800 */
[----:B--2---:R1:W-:Y:S01]  /*2fa60*/  @P6 STG.E desc[UR12][R242.64], R50 ;  /* 0x00000032f2006986 */ /* 0x0043e2000c10190c */
[----:B------:R-:W-:Y:S01]  /*2fa70*/  VIADD R246, R252, 0x46 ;  /* 0x00000046fcf67836 */ /* 0x000fe20000000000 */
[----:B------:R-:W-:Y:S02]  /*2fa80*/  ULDC UR4, c[0x0][0x22c] ;  /* 0x00008b0000047ab9 */ /* 0x000fe40000000800 */
[----:B----4-:R2:W-:Y:S01]  /*2fa90*/  @P5 STG.E desc[UR12][R244.64], R51 ;  /* 0x00000033f4005986 */ /* 0x0105e2000c10190c */
[----:B------:R-:W-:Y:S01]  /*2faa0*/  ISETP.LT.AND P5, PT, R175, UR10, !P2 ;  /* 0x0000000aaf007c0c */ /* 0x000fe2000d7a1270 */
[----:B------:R-:W-:-:S02]  /*2fab0*/  VIADD R0, R240, UR6 ;  /* 0x00000006f0007c36 */ /* 0x000fc40008000000 */
[----:B------:R-:W4:Y:S01]  /*2fac0*/  LDL.LU R232, [R1+0x14] ;  /* 0x0000140001e87983 */ /* 0x000f220000300800 */
[----:B-1----:R-:W-:-:S03]  /*2fad0*/  VIADD R50, R252, 0x45 ;  /* 0x00000045fc327836 */ /* 0x002fc60000000000 */
[----:B------:R-:W4:Y:S01]  /*2fae0*/  LDL.LU R239, [R1+0x418] ;  /* 0x0004180001ef7983 */ /* 0x000f220000300800 */
[----:B------:R-:W-:Y:S02]  /*2faf0*/  ISETP.LT.AND P2, PT, R247, UR14, !P2 ;  /* 0x0000000ef7007c0c */ /* 0x000fe4000d741270 */
[----:B------:R-:W-:Y:S01]  /*2fb00*/  ISETP.LT.AND P6, PT, R175, UR16, !P3 ;  /* 0x00000010af007c0c */ /* 0x000fe2000dfc1270 */
[----:B------:R-:W4:Y:S01]  /*2fb10*/  LDL.LU R238, [R1+0x1e8] ;  /* 0x0001e80001ee7983 */ /* 0x000f220000300800 */
[----:B------:R-:W-:Y:S01]  /*2fb20*/  ISETP.GE.AND P4, PT, R50, UR8, PT ;  /* 0x0000000832007c0c */ /* 0x000fe2000bf86270 */
[C---:B--2---:R-:W-:Y:S01]  /*2fb30*/  IMAD.WIDE R50, R240.reuse, 0x4, R48 ;  /* 0x00000004f0327825 */ /* 0x044fe200078e0230 */
[----:B------:R-:W-:Y:S01]  /*2fb40*/  ISETP.LT.AND P3, PT, R247, UR18, !P3 ;  /* 0x00000012f7007c0c */ /* 0x000fe2000df61270 */
[----:B------:R-:W2:Y:S01]  /*2fb50*/  LDL.LU R237, [R1+0x118] ;  /* 0x0001180001ed7983 */ /* 0x000ea20000300800 */
[----:B------:R-:W-:Y:S01]  /*2fb60*/  ULDC UR10, c[0x0][0x228] ;  /* 0x00008a00000a7ab9 */ /* 0x000fe20000000800 */
[----:B------:R-:W-:Y:S01]  /*2fb70*/  IMAD.WIDE R240, R240, 0x4, R2 ;  /* 0x00000004f0f07825 */ /* 0x000fe200078e0202 */
[----:B------:R-:W-:Y:S01]  /*2fb80*/  ULDC UR14, c[0x0][0x228] ;  /* 0x00008a00000e7ab9 */ /* 0x000fe20000000800 */
[----:B------:R-:W2:Y:S01]  /*2fb90*/  LDL.LU R236, [R1+0x18] ;  /* 0x0000180001ec7983 */ /* 0x000ea20000300800 */
[----:B------:R-:W-:Y:S01]  /*2fba0*/  ULDC UR16, c[0x0][0x228] ;  /* 0x00008a0000107ab9 */ /* 0x000fe20000000800 */
[C---:B------:R-:W-:Y:S01]  /*2fbb0*/  IMAD.WIDE R242, R0.reuse, 0x4, R48 ;  /* 0x0000000400f27825 */ /* 0x040fe200078e0230 */
[----:B------:R-:W-:Y:S01]  /*2fbc0*/  ULDC UR18, c[0x0][0x228] ;  /* 0x00008a0000127ab9 */ /* 0x000fe20000000800 */
[----:B------:R-:W2:Y:S01]  /*2fbd0*/  LDL.LU R251, [R1+0x41c] ;  /* 0x00041c0001fb7983 */ /* 0x000ea20000300800 */
[----:B------:R-:W-:Y:S01]  /*2fbe0*/  ULDC UR6, c[0x0][0x248] ;  /* 0x0000920000067ab9 */ /* 0x000fe20000000800 */
[----:B------:R-:W-:Y:S01]  /*2fbf0*/  IMAD.WIDE R244, R0, 0x4, R2 ;  /* 0x0000000400f47825 */ /* 0x000fe200078e0202 */
[----:B------:R-:W-:Y:S01]  /*2fc00*/  ULDC UR8, c[0x0][0x22c] ;  /* 0x00008b0000087ab9 */ /* 0x000fe20000000800 */
[----:B------:R-:W2:Y:S04]  /*2fc10*/  LDL.LU R250, [R1+0x1ec] ;  /* 0x0001ec0001fa7983 */ /* 0x000ea80000300800 */
[----:B------:R-:W2:Y:S04]  /*2fc20*/  LDL.LU R249, [R1+0x11c] ;  /* 0x00011c0001f97983 */ /* 0x000ea80000300800 */
[----:B------:R-:W2:Y:S04]  /*2fc30*/  LDL.LU R248, [R1+0x1c] ;  /* 0x00001c0001f87983 */ /* 0x000ea80000300800 */
[----:B---3--:R1:W-:Y:S04]  /*2fc40*/  @P5 STG.E desc[UR12][R50.64], R231 ;  /* 0x000000e732005986 */ /* 0x0083e8000c10190c */
[----:B-1----:R-:W3:Y:S04]  /*2fc50*/  LDL.LU R231, [R1+0xfd4] ;  /* 0x000fd40001e77983 */ /* 0x002ee80000300800 */
[----:B------:R-:W4:Y:S01]  /*2fc60*/  LDL.LU R51, [R1+0x10] ;  /* 0x0000100001337983 */ /* 0x000f220000300800 */
[----:B------:R-:W-:Y:S01]  /*2fc70*/  ISETP.GE.AND P5, PT, R246, UR4, PT ;  /* 0x00000004f6007c0c */ /* 0x000fe2000bfa6270 */
[----:B------:R-:W-:Y:S01]  /*2fc80*/  ULDC UR4, c[0x0][0x248] ;  /* 0x0000920000047ab9 */ /* 0x000fe20000000800 */
[----:B------:R-:W-:-:S02]  /*2fc90*/  VIADD R50, R252, 0x47 ;  /* 0x00000047fc327836 */ /* 0x000fc40000000000 */
[----:B------:R-:W-:Y:S01]  /*2fca0*/  VIADD R246, R252, 0x48 ;  /* 0x00000048fcf67836 */ /* 0x000fe20000000000 */
[----:B----4-:R1:W-:Y:S04]  /*2fcb0*/  @P2 STG.E desc[UR12][R240.64], R51 ;  /* 0x00000033f0002986 */ /* 0x0103e8000c10190c */
[----:B------:R4:W-:Y:S01]  /*2fcc0*/  @P6 STG.E desc[UR12][R242.64], R235 ;  /* 0x000000ebf2006986 */ /* 0x0009e2000c10190c */
[C---:B------:R-:W-:Y:S01]  /*2fcd0*/  ISETP.LT.AND P6, PT, R175.reuse, UR16, !P1 ;  /* 0x00000010af007c0c */ /* 0x040fe2000cfc1270 */
[----:B------:R-:W-:Y:S02]  /*2fce0*/  ULDC UR16, c[0x0][0x228] ;  /* 0x00008a0000107ab9 */ /* 0x000fe40000000800 */
[----:B------:R2:W-:Y:S01]  /*2fcf0*/  @P3 STG.E desc[UR12][R244.64], R234 ;  /* 0x000000eaf4003986 */ /* 0x0005e2000c10190c */
[----:B------:R-:W-:Y:S01]  /*2fd00*/  ISETP.LT.AND P3, PT, R175, UR10, !P0 ;  /* 0x0000000aaf007c0c */ /* 0x000fe2000c761270 */
[----:B------:R-:W-:Y:S01]  /*2fd10*/  ULDC UR10, c[0x0][0x228] ;  /* 0x00008a00000a7ab9 */ /* 0x000fe20000000800 */
[C---:B------:R-:W-:Y:S01]  /*2fd20*/  ISETP.LT.AND P0, PT, R247.reuse, UR14, !P0 ;  /* 0x0000000ef7007c0c */ /* 0x040fe2000c701270 */
[----:B-1----:R-:W-:Y:S01]  /*2fd30*/  VIADD R240, R0, UR4 ;  /* 0x0000000400f07c36 */ /* 0x002fe20008000000 */
        /* <DEDUP_REMOVED lines=10> */
[----:B------:R-:W-:Y:S03]  /*2fde0*/  @P3 STG.E desc[UR12][R50.64], R233 ;  /* 0x000000e932003986 */ /* 0x000fe6000c10190c */
[C---:B----4-:R-:W-:Y:S01]  /*2fdf0*/  IMAD.WIDE R242, R0.reuse, 0x4, R48 ;  /* 0x0000000400f27825 */ /* 0x050fe200078e0230 */
[----:B------:R1:W-:Y:S03]  /*2fe00*/  @P0 STG.E desc[UR12][R240.64], R232 ;  /* 0x000000e8f0000986 */ /* 0x0003e6000c10190c */
[----:B--2---:R-:W-:Y:S01]  /*2fe10*/  IMAD.WIDE R244, R0, 0x4, R2 ;  /* 0x0000000400f47825 */ /* 0x004fe200078e0202 */
[----:B------:R2:W-:Y:S01]  /*2fe20*/  @P6 STG.E desc[UR12][R242.64], R239 ;  /* 0x000000eff2006986 */ /* 0x0005e2000c10190c */
[----:B------:R-:W-:Y:S01]  /*2fe30*/  ISETP.GE.AND P3, PT, R246, UR4, PT ;  /* 0x00000004f6007c0c */ /* 0x000fe2000bf66270 */
[----:B------:R-:W-:-:S02]  /*2fe40*/  ULDC UR4, c[0x0][0x248] ;  /* 0x0000920000047ab9 */ /* 0x000fc40000000800 */
[----:B------:R4:W-:Y:S01]  /*2fe50*/  @P1 STG.E desc[UR12][R244.64], R238 ;  /* 0x000000eef4001986 */ /* 0x0009e2000c10190c */
[C---:B------:R-:W-:Y:S02]  /*2fe60*/  ISETP.LT.AND P1, PT, R175.reuse, UR10, !P4 ;  /* 0x0000000aaf007c0c */ /* 0x040fe4000e721270 */
[----:B------:R-:W-:Y:S01]  /*2fe70*/  ISETP.LT.AND P6, PT, R175, UR16, !P5 ;  /* 0x00000010af007c0c */ /* 0x000fe2000efc1270 */
[----:B-1----:R-:W-:Y:S01]  /*2fe80*/  VIADD R240, R0, UR4 ;  /* 0x0000000400f07c36 */ /* 0x002fe20008000000 */
[C---:B------:R-:W-:Y:S02]  /*2fe90*/  ISETP.LT.AND P4, PT, R247.reuse, UR14, !P4 ;  /* 0x0000000ef7007c0c */ /* 0x040fe4000e781270 */
[C---:B------:R-:W-:Y:S01]  /*2fea0*/  IADD3 R50, R252.reuse, 0x49, RZ ;  /* 0x00000049fc327810 */ /* 0x040fe20007ffe0ff */
        /* <DEDUP_REMOVED lines=12> */
[C---:B--2---:R-:W-:Y:S01]  /*2ff70*/  IMAD.WIDE R242, R0.reuse, 0x4, R48 ;  /* 0x0000000400f27825 */ /* 0x044fe200078e0230 */
        /* <DEDUP_REMOVED lines=12> */
[----:B------:R-:W-:Y:S01]  /*30040*/  IADD3 R246, R252, 0x4c, RZ ;  /* 0x0000004cfcf67810 */ /* 0x000fe20007ffe0ff */
[----:B------:R-:W-:Y:S01]  /*30050*/  ULDC UR10, c[0x0][0x228] ;  /* 0x00008a00000a7ab9 */ /* 0x000fe20000000800 */
        /* <DEDUP_REMOVED lines=23> */
[----:B-1----:R-:W-:-:S03]  /*301d0*/  VIADD R240, R0, UR4 ;  /* 0x0000000400f07c36 */ /* 0x002fc60008000000 */
        /* <DEDUP_REMOVED lines=30> */
[----:B---3--:R1:W-:Y:S04]  /*303c0*/  @P3 STG.E desc[UR12][R50.64], R232 ;  /* 0x000000e832003986 */ /* 0x0083e8000c10190c */
[----:B-1----:R-:W3:Y:S04]  /*303d0*/  LDL.LU R232, [R1+0xfd0] ;  /* 0x000fd00001e87983 */ /* 0x002ee80000300800 */
[----:B------:R-:W4:Y:S04]  /*303e0*/  LDL.LU R50, [R1+0x370] ;  /* 0x0003700001327983 */ /* 0x000f280000300800 */
[----:B------:R-:W2:Y:S01]  /*303f0*/  LDL.LU R51, [R1+0x444] ;  /* 0x0004440001337983 */ /* 0x000ea20000300800 */
[----:B------:R-:W-:Y:S01]  /*30400*/  ISETP.GE.AND P3, PT, R246, UR4, PT ;  /* 0x00000004f6007c0c */ /* 0x000fe2000bf66270 */
[----:B------:R-:W-:Y:S01]  /*30410*/  ULDC UR4, c[0x0][0x248] ;  /* 0x0000920000047ab9 */ /* 0x000fe20000000800 */
[----:B------:R-:W-:Y:S01]  /*30420*/  VIADD R246, R252, 0x50 ;  /* 0x00000050fcf67836 */ /* 0x000fe20000000000 */
[----:B----4-:R1:W-:Y:S04]  /*30430*/  @P0 STG.E desc[UR12][R240.64], R50 ;  /* 0x00000032f0000986 */ /* 0x0103e8000c10190c */
[----:B--2---:R2:W-:Y:S01]  /*30440*/  @P6 STG.E desc[UR12][R242.64], R51 ;  /* 0x00000033f2006986 */ /* 0x0045e2000c10190c */
[----:B------:R-:W-:Y:S01]  /*30450*/  ISETP.LT.AND P6, PT, R175, UR16, !P5 ;  /* 0x00000010af007c0c */ /* 0x000fe2000efc1270 */
[----:B------:R-:W-:-:S02]  /*30460*/  ULDC UR16, c[0x0][0x228] ;  /* 0x00008a0000107ab9 */ /* 0x000fc40000000800 */
[----:B------:R4:W-:Y:S01]  /*30470*/  @P1 STG.E desc[UR12][R244.64], R235 ;  /* 0x000000ebf4001986 */ /* 0x0009e2000c10190c */
[----:B------:R-:W-:Y:S01]  /*30480*/  ISETP.LT.AND P1, PT, R175, UR10, !P4 ;  /* 0x0000000aaf007c0c */ /* 0x000fe2000e721270 */
[----:B------:R-:W-:Y:S01]  /*30490*/  ULDC UR10, c[0x0][0x228] ;  /* 0x00008a00000a7ab9 */ /* 0x000fe20000000800 */
[C---:B------:R-:W-:Y:S01]  /*304a0*/  ISETP.LT.AND P4, PT, R247.reuse, UR14, !P4 ;  /* 0x0000000ef7007c0c */ /* 0x040fe2000e781270 */
[----:B-1----:R-:W-:Y:S01]  /*304b0*/  VIADD R240, R0, UR4 ;  /* 0x0000000400f07c36 */ /* 0x002fe20008000000 */
[----:B------:R-:W-:Y:S01]  /*304c0*/  ISETP.LT.AND P5, PT, R247, UR18, !P5 ;  /* 0x00000012f7007c0c */ /* 0x000fe2000efa1270 */
[----:B------:R-:W-:Y:S01]  /*304d0*/  VIADD R50, R252, 0x4f ;  /* 0x0000004ffc327836 */ /* 0x000fe20000000000 */
[----:B------:R-:W-:Y:S01]  /*304e0*/  ULDC UR4, c[0x0][0x22c] ;  /* 0x00008b0000047ab9 */ /* 0x000fe20000000800 */
[----:B------:R-:W-:Y:S01]  /*304f0*/  ULDC UR14, c[0x0][0x228] ;  /* 0x00008a00000e7ab9 */ /* 0x000fe20000000800 */
[----:B------:R-:W-:Y:S01]  /*30500*/  IADD3 R0, R240, UR6, RZ ;  /* 0x00000006f0007c10 */ /* 0x000fe2000fffe0ff */
[----:B------:R-:W-:Y:S01]  /*30510*/  ULDC UR18, c[0x0][0x228] ;  /* 0x00008a0000127ab9 */ /* 0x000fe20000000800 */
[----:B------:R-:W-:Y:S01]  /*30520*/  ISETP.GE.AND P0, PT, R50, UR8, PT ;  /* 0x0000000832007c0c */ /* 0x000fe2000bf06270 */
[----:B--2---:R-:W-:Y:S01]  /*30530*/  IMAD.WIDE R50, R240, 0x4, R48 ;  /* 0x00000004f0327825 */ /* 0x004fe200078e0230 */
[----:B------:R-:W-:Y:S01]  /*30540*/  ULDC UR6, c[0x0][0x248] ;  /* 0x0000920000067ab9 */ /* 0x000fe20000000800 */
[----:B------:R-:W-:-:S02]  /*30550*/  ULDC UR8, c[0x0][0x22c] ;  /* 0x00008b0000087ab9 */ /* 0x000fc40000000800 */
[----:B------:R-:W-:Y:S01]  /*30560*/  IMAD.WIDE R240, R240, 0x4, R2 ;  /* 0x00000004f0f07825 */ /* 0x000fe200078e0202 */
[----:B------:R1:W-:Y:S03]  /*30570*/  @P1 STG.E desc[UR12][R50.64], R234 ;  /* 0x000000ea32001986 */ /* 0x0003e6000c10190c */
[C---:B------:R-:W-:Y:S01]  /*30580*/  IMAD.WIDE R242, R0.reuse, 0x4, R48 ;  /* 0x0000000400f27825 */ /* 0x040fe200078e0230 */
        /* <DEDUP_REMOVED lines=23> */
[C---:B----4-:R-:W-:Y:S01]  /*30700*/  IMAD.WIDE R242, R0.reuse, 0x4, R48 ;  /* 0x0000000400f27825 */ /* 0x050fe200078e0230 */
[----:B------:R2:W-:Y:S01]  /*30710*/  @P2 STG.E desc[UR12][R240.64], R236 ;  /* 0x000000ecf0002986 */ /* 0x0005e2000c10190c */
[----:B------:R-:W-:Y:S01]  /*30720*/  ULDC UR16, c[0x0][0x228] ;  /* 0x00008a0000107ab9 */ /* 0x000fe20000000800 */
[----:B------:R-:W-:Y:S01]  /*30730*/  ULDC UR18, c[0x0][0x228] ;  /* 0x00008a0000127ab9 */ /* 0x000fe20000000800 */
[----:B---3--:R-:W-:Y:S01]  /*30740*/  IMAD.WIDE R244, R0, 0x4, R2 ;  /* 0x0000000400f47825 */ /* 0x008fe200078e0202 */
[----:B------:R-:W-:Y:S01]  /*30750*/  @P6 STG.E desc[UR12][R242.64], R251 ;  /* 0x000000fbf2006986 */ /* 0x000fe2000c10190c */
[----:B------:R-:W-:Y:S01]  /*30760*/  ISETP.GE.AND P5, PT, R246, UR4, PT ;  /* 0x00000004f6007c0c */ /* 0x000fe2000bfa6270 */
[----:B------:R-:W-:-:S02]  /*30770*/  ULDC UR4, c[0x0][0x248] ;  /* 0x0000920000047ab9 */ /* 0x000fc40000000800 */
[----:B------:R-:W-:Y:S01]  /*30780*/  @P3 STG.E desc[UR12][R244.64], R250 ;  /* 0x000000faf4003986 */ /* 0x000fe2000c10190c */
[C---:B------:R-:W-:Y:S01]  /*30790*/  ISETP.LT.AND P3, PT, R175.reuse, UR10, !P0 ;  /* 0x0000000aaf007c0c */ /* 0x040fe2000c761270 */
[C---:B-1----:R-:W-:Y:S01]  /*307a0*/  VIADD R50, R252.reuse, 0x53 ;  /* 0x00000053fc327836 */ /* 0x042fe20000000000 */
[----:B------:R-:W-:Y:S01]  /*307b0*/  ISETP.LT.AND P6, PT, R175, UR16, !P1 ;  /* 0x00000010af007c0c */ /* 0x000fe2000cfc1270 */
[----:B------:R-:W-:Y:S01]  /*307c0*/  VIADD R246, R252, 0x54 ;  /* 0x00000054fcf67836 */ /* 0x000fe20000000000 */
[----:B--2---:R-:W-:Y:S01]  /*307d0*/  IADD3 R240, R0, UR4, RZ ;  /* 0x0000000400f07c10 */ /* 0x004fe2000fffe0ff */
        /* <DEDUP_REMOVED lines=16> */
[----:B------:R1:W-:Y:S04]  /*308e0*/  @P0 STG.E desc[UR12][R240.64], R248 ;  /* 0x000000f8f0000986 */ /* 0x0003e8000c10190c */
[----:B-1----:R-:W4:Y:S01]  /*308f0*/  LDL.LU R248, [R1+0x130] ;  /* 0x0001300001f87983 */ /* 0x002f220000300800 */
[----:B------:R-:W-:-:S04]  /*30900*/  IMAD.WIDE R242, R0, 0x4, R48 ;  /* 0x0000000400f27825 */ /* 0x000fc800078e0230 */
[----:B------:R-:W-:Y:S01]  /*30910*/  IMAD.WIDE R244, R0, 0x4, R2 ;  /* 0x0000000400f47825 */ /* 0x000fe200078e0202 */
[----:B------:R-:W-:Y:S01]  /*30920*/  ISETP.GE.AND P3, PT, R246, UR4, PT ;  /* 0x00000004f6007c0c */ /* 0x000fe2000bf66270 */
[----:B------:R-:W-:Y:S01]  /*30930*/  ULDC UR4, c[0x0][0x248] ;  /* 0x0000920000047ab9 */ /* 0x000fe20000000800 */
[----:B------:R-:W4:Y:S01]  /*30940*/  LDL.LU R235, [R1+0x134] ;  /* 0x0001340001eb7983 */ /* 0x000f220000300800 */
[----:B------:R-:W-:Y:S01]  /*30950*/  VIADD R240, R0, UR4 ;  /* 0x0000000400f07c36 */ /* 0x000fe20008000000 */
[----:B------:R-:W-:Y:S02]  /*30960*/  ULDC UR4, c[0x0][0x22c] ;  /* 0x00008b0000047ab9 */ /* 0x000fe40000000800 */
[----:B------:R-:W4:Y:S04]  /*30970*/  LDL.LU R234, [R1+0x4] ;  /* 0x0000040001ea7983 */ /* 0x000f280000300800 */
[----:B------:R-:W4:Y:S04]  /*30980*/  LDL.LU R233, [R1+0x468] ;  /* 0x0004680001e97983 */ /* 0x000f280000300800 */
[----:B------:R-:W4:Y:S01]  /*30990*/  LDL.LU R239, [R1+0x1d8] ;  /* 0x0001d80001ef7983 */ /* 0x000f220000300800 */
[----:B------:R-:W-:-:S03]  /*309a0*/  VIADD R246, R252, 0x56 ;  /* 0x00000056fcf67836 */ /* 0x000fc60000000000 */
[----:B------:R-:W4:Y:S04]  /*309b0*/  LDL.LU R238, [R1+0x138] ;  /* 0x0001380001ee7983 */ /* 0x000f280000300800 */
[----:B------:R-:W4:Y:S04]  /*309c0*/  LDL.LU R237, [R1+0x8] ;  /* 0x0000080001ed7983 */ /* 0x000f280000300800 */
[----:B------:R-:W4:Y:S04]  /*309d0*/  LDL.LU R236, [R1+0x46c] ;  /* 0x00046c0001ec7983 */ /* 0x000f280000300800 */
[----:B------:R-:W4:Y:S04]  /*309e0*/  LDL.LU R251, [R1+0x1dc] ;  /* 0x0001dc0001fb7983 */ /* 0x000f280000300800 */
[----:B------:R-:W4:Y:S04]  /*309f0*/  LDL.LU R250, [R1+0x13c] ;  /* 0x00013c0001fa7983 */ /* 0x000f280000300800 */
[----:B------:R-:W4:Y:S04]  /*30a00*/  LDL.LU R249, [R1+0xc] ;  /* 0x00000c0001f97983 */ /* 0x000f280000300800 */
[----:B--2---:R1:W-:Y:S04]  /*30a10*/  @P6 STG.E desc[UR12][R242.64], R50 ;  /* 0x00000032f2006986 */ /* 0x0043e8000c10190c */
[----:B---3--:R2:W-:Y:S01]  /*30a20*/  @P1 STG.E desc[UR12][R244.64], R51 ;  /* 0x00000033f4001986 */ /* 0x0085e2000c10190c */
[----:B------:R-:W-:Y:S01]  /*30a30*/  ISETP.LT.AND P1, PT, R175, UR10, !P4 ;  /* 0x0000000aaf007c0c */ /* 0x000fe2000e721270 */
[----:B------:R-:W-:-:S02]  /*30a40*/  VIADD R0, R240, UR6 ;  /* 0x00000006f0007c36 */ /* 0x000fc40008000000 */
[----:B-1----:R-:W-:Y:S01]  /*30a50*/  VIADD R50, R252, 0x55 ;  /* 0x00000055fc327836 */ /* 0x002fe20000000000 */
[----:B------:R-:W-:Y:S02]  /*30a60*/  ISETP.LT.AND P4, PT, R247, UR14, !P4 ;  /* 0x0000000ef7007c0c */ /* 0x000fe4000e781270 */
[----:B------:R-:W-:Y:S01]  /*30a70*/  ISETP.LT.AND P6, PT, R175, UR16, !P5 ;  /* 0x00000010af007c0c */ /* 0x000fe2000efc1270 */
[--C-:B------:R-:W-:Y:S01]  /*30a80*/  IMAD.WIDE R242, R0, 0x4, R48.reuse ;  /* 0x0000000400f27825 */ /* 0x100fe200078e0230 */
[----:B------:R-:W-:Y:S01]  /*30a90*/  ISETP.GE.AND P0, PT, R50, UR8, PT ;  /* 0x0000000832007c0c */ /* 0x000fe2000bf06270 */
[----:B------:R-:W-:Y:S01]  /*30aa0*/  ULDC UR10, c[0x0][0x228] ;  /* 0x00008a00000a7ab9 */ /* 0x000fe20000000800 */
[----:B------:R-:W-:Y:S01]  /*30ab0*/  ISETP.LT.AND P5, PT, R247, UR18, !P5 ;  /* 0x00000012f7007c0c */ /* 0x000fe2000efa1270 */
[----:B--2---:R-:W-:Y:S01]  /*30ac0*/  IMAD.WIDE R50, R240, 0x4, R48 ;  /* 0x00000004f0327825 */ /* 0x004fe200078e0230 */
[----:B------:R-:W-:Y:S01]  /*30ad0*/  ULDC UR14, c[0x0][0x228] ;  /* 0x00008a00000e7ab9 */ /* 0x000fe20000000800 */
[----:B------:R-:W-:Y:S01]  /*30ae0*/  ULDC UR16, c[0x0][0x228] ;  /* 0x00008a0000107ab9 */ /* 0x000fe20000000800 */
[----:B------:R-:W-:Y:S01]  /*30af0*/  ULDC UR18, c[0x0][0x228] ;  /* 0x00008a0000127ab9 */ /* 0x000fe20000000800 */
[--C-:B------:R-:W-:Y:S01]  /*30b00*/  IMAD.WIDE R244, R0, 0x4, R2.reuse ;  /* 0x0000000400f47825 */ /* 0x100fe200078e0202 */
[----:B----4-:R1:W-:Y:S01]  /*30b10*/  @P1 STG.E desc[UR12][R50.64], R248 ;  /* 0x000000f832001986 */ /* 0x0103e2000c10190c */
[----:B------:R-:W-:Y:S01]  /*30b20*/  ISETP.GE.AND P1, PT, R246, UR4, PT ;  /* 0x00000004f6007c0c */ /* 0x000fe2000bf26270 */
[----:B------:R-:W-:Y:S01]  /*30b30*/  ULDC UR4, c[0x0][0x248] ;  /* 0x0000920000047ab9 */ /* 0x000fe20000000800 */
[----:B------:R-:W-:Y:S01]  /*30b40*/  ULDC UR6, c[0x0][0x248] ;  /* 0x0000920000067ab9 */ /* 0x000fe20000000800 */
[----:B------:R-:W-:Y:S01]  /*30b50*/  ULDC UR8, c[0x0][0x22c] ;  /* 0x00008b0000087ab9 */ /* 0x000fe20000000800 */
[----:B-1----:R-:W2:Y:S04]  /*30b60*/  LDL.LU R248, [R1+0xfcc] ;  /* 0x000fcc0001f87983 */ /* 0x002ea80000300800 */
[----:B------:R-:W3:Y:S04]  /*30b70*/  LDL.LU R50, [R1+0x464] ;  /* 0x0004640001327983 */ /* 0x000ee80000300800 */
[----:B------:R-:W4:Y:S04]  /*30b80*/  LDL.LU R51, [R1+0x1d4] ;  /* 0x0001d40001337983 */ /* 0x000f280000300800 */
[----:B------:R-:W2:Y:S01]  /*30b90*/  LDL.LU R246, [R1] ;  /* 0x0000000001f67983 */ /* 0x000ea20000300800 */
[----:B------:R-:W-:-:S05]  /*30ba0*/  IMAD.WIDE R240, R240, 0x4, R2 ;  /* 0x00000004f0f07825 */ /* 0x000fca00078e0202 */
[----:B--2---:R1:W-:Y:S04]  /*30bb0*/  @P4 STG.E desc[UR12][R240.64], R246 ;  /* 0x000000f6f0004986 */ /* 0x0043e8000c10190c */
[----:B---3--:R2:W-:Y:S01]  /*30bc0*/  @P6 STG.E desc[UR12][R242.64], R50 ;  /* 0x00000032f2006986 */ /* 0x0085e2000c10190c */
[C---:B------:R-:W-:Y:S01]  /*30bd0*/  ISETP.LT.AND P6, PT, R175.reuse, UR16, !P3 ;  /* 0x00000010af007c0c */ /* 0x040fe2000dfc1270 */
[----:B------:R-:W-:Y:S02]  /*30be0*/  ULDC UR16, c[0x0][0x228] ;  /* 0x00008a0000107ab9 */ /* 0x000fe40000000800 */
[----:B----4-:R3:W-:Y:S01]  /*30bf0*/  @P5 STG.E desc[UR12][R244.64], R51 ;  /* 0x00000033f4005986 */ /* 0x0107e2000c10190c */
[----:B------:R-:W-:Y:S01]  /*30c00*/  ISETP.LT.AND P5, PT, R175, UR10, !P2 ;  /* 0x0000000aaf007c0c */ /* 0x000fe2000d7a1270 */
[----:B------:R-:W-:Y:S01]  /*30c10*/  ULDC UR10, c[0x0][0x228] ;  /* 0x00008a00000a7ab9 */ /* 0x000fe20000000800 */
[C---:B------:R-:W-:Y:S01]  /*30c20*/  ISETP.LT.AND P2, PT, R247.reuse, UR14, !P2 ;  /* 0x0000000ef7007c0c */ /* 0x040fe2000d741270 */
[----:B-1----:R-:W-:Y:S01]  /*30c30*/  VIADD R240, R0, UR4 ;  /* 0x0000000400f07c36 */ /* 0x002fe20008000000 */
[----:B------:R-:W-:Y:S01]  /*30c40*/  ISETP.LT.AND P3, PT, R247, UR18, !P3 ;  /* 0x00000012f7007c0c */ /* 0x000fe2000df61270 */
[C---:B------:R-:W-:Y:S01]  /*30c50*/  VIADD R246, R252.reuse, 0x58 ;  /* 0x00000058fcf67836 */ /* 0x040fe20000000000 */
[----:B------:R-:W-:Y:S01]  /*30c60*/  ULDC UR4, c[0x0][0x22c] ;  /* 0x00008b0000047ab9 */ /* 0x000fe20000000800 */
[----:B--2---:R-:W-:Y:S01]  /*30c70*/  IADD3 R50, R252, 0x57, RZ ;  /* 0x00000057fc327810 */ /* 0x004fe20007ffe0ff */
[----:B------:R-:W-:Y:S01]  /*30c80*/  VIADD R0, R240, UR6 ;  /* 0x00000006f0007c36 */ /* 0x000fe20008000000 */
[----:B------:R-:W-:Y:S01]  /*30c90*/  ULDC UR14, c[0x0][0x228] ;  /* 0x00008a00000e7ab9 */ /* 0x000fe20000000800 */
[----:B------:R-:W-:Y:S01]  /*30ca0*/  ULDC UR18, c[0x0][0x228] ;  /* 0x00008a0000127ab9 */ /* 0x000fe20000000800 */
[----:B------:R-:W-:Y:S01]  /*30cb0*/  ISETP.GE.AND P4, PT, R50, UR8, PT ;  /* 0x0000000832007c0c */ /* 0x000fe2000bf86270 */
[----:B---3--:R-:W-:Y:S01]  /*30cc0*/  IMAD.WIDE R50, R240, 0x4, R48 ;  /* 0x00000004f0327825 */ /* 0x008fe200078e0230 */
[----:B------:R-:W-:Y:S01]  /*30cd0*/  ULDC UR6, c[0x0][0x248] ;  /* 0x0000920000067ab9 */ /* 0x000fe20000000800 */
[----:B------:R-:W-:-:S02]  /*30ce0*/  ULDC UR8, c[0x0][0x22c] ;  /* 0x00008b0000087ab9 */ /* 0x000fc40000000800 */
[----:B------:R-:W-:Y:S01]  /*30cf0*/  IMAD.WIDE R240, R240, 0x4, R2 ;  /* 0x00000004f0f07825 */ /* 0x000fe200078e0202 */
[----:B------:R1:W-:Y:S03]  /*30d00*/  @P5 STG.E desc[UR12][R50.64], R235 ;  /* 0x000000eb32005986 */ /* 0x0003e6000c10190c */
[C---:B------:R-:W-:Y:S01]  /*30d10*/  IMAD.WIDE R242, R0.reuse, 0x4, R48 ;  /* 0x0000000400f27825 */ /* 0x040fe200078e0230 */
[----:B------:R2:W-:Y:S03]  /*30d20*/  @P2 STG.E desc[UR12][R240.64], R234 ;  /* 0x000000eaf0002986 */ /* 0x0005e6000c10190c */
[----:B------:R-:W-:Y:S01]  /*30d30*/  IMAD.WIDE R244, R0, 0x4, R2 ;  /* 0x0000000400f47825 */ /* 0x000fe200078e0202 */
        /* <DEDUP_REMOVED lines=72> */
[----:B------:R-:W-:Y:S01]  /*311c0*/  ULDC UR10, c[0x0][0x228] ;  /* 0x00008a00000a7ab9 */ /* 0x000fe20000000800 */
[----:B-1----:R-:W-:-:S05]  /*311d0*/  VIADD R50, R252, 0x5d ;  /* 0x0000005dfc327836 */ /* 0x002fca0000000000 */
[----:B------:R-:W-:Y:S01]  /*311e0*/  ISETP.GE.AND P4, PT, R50, UR8, PT ;  /* 0x0000000832007c0c */ /* 0x000fe2000bf86270 */
[----:B--2---:R-:W-:Y:S01]  /*311f0*/  IMAD.WIDE R50, R240, 0x4, R48 ;  /* 0x00000004f0327825 */ /* 0x004fe200078e0230 */
[----:B------:R-:W-:Y:S01]  /*31200*/  ISETP.LT.AND P2, PT, R247, UR14, !P2 ;  /* 0x0000000ef7007c0c */ /* 0x000fe2000d741270 */
[----:B------:R-:W-:Y:S01]  /*31210*/  ULDC UR8, c[0x0][0x22c] ;  /* 0x00008b0000087ab9 */ /* 0x000fe20000000800 */
[----:B------:R-:W-:Y:S01]  /*31220*/  ISETP.LT.AND P6, PT, R175, UR16, !P3 ;  /* 0x00000010af007c0c */ /* 0x000fe2000dfc1270 */
[----:B------:R-:W-:Y:S01]  /*31230*/  ULDC UR14, c[0x0][0x228] ;  /* 0x00008a00000e7ab9 */ /* 0x000fe20000000800 */
[----:B----4-:R1:W-:Y:S01]  /*31240*/  @P5 STG.E desc[UR12][R50.64], R249 ;  /* 0x000000f932005986 */ /* 0x0103e2000c10190c */
[----:B------:R-:W-:Y:S01]  /*31250*/  ISETP.GE.AND P5, PT, R246, UR4, PT ;  /* 0x00000004f6007c0c */ /* 0x000fe2000bfa6270 */
[----:B------:R-:W-:Y:S01]  /*31260*/  ULDC UR4, c[0x0][0x248] ;  /* 0x0000920000047ab9 */ /* 0x000fe20000000800 */
[C---:B------:R-:W-:Y:S01]  /*31270*/  IADD3 R0, R240.reuse, UR6, RZ ;  /* 0x00000006f0007c10 */ /* 0x040fe2000fffe0ff */
[----:B------:R-:W-:Y:S01]  /*31280*/  ULDC UR16, c[0x0][0x228] ;  /* 0x00008a0000107ab9 */ /* 0x000fe20000000800 */
[----:B-1----:R-:W2:Y:S01]  /*31290*/  LDL.LU R249, [R1+0xfc8] ;  /* 0x000fc80001f97983 */ /* 0x002ea20000300800 */
[----:B------:R-:W-:Y:S01]  /*312a0*/  ISETP.LT.AND P3, PT, R247, UR18, !P3 ;  /* 0x00000012f7007c0c */ /* 0x000fe2000df61270 */
[----:B------:R-:W-:Y:S01]  /*312b0*/  IMAD.WIDE R240, R240, 0x4, R2 ;  /* 0x00000004f0f07825 */ /* 0x000fe200078e0202 */
[----:B------:R-:W-:Y:S01]  /*312c0*/  ULDC UR18, c[0x0][0x228] ;  /* 0x00008a0000127ab9 */ /* 0x000fe20000000800 */
[----:B------:R-:W3:Y:S01]  /*312d0*/  LDL.LU R50, [R1+0x4c4] ;  /* 0x0004c40001327983 */ /* 0x000ee20000300800 */
[----:B------:R-:W-:-:S03]  /*312e0*/  ULDC UR6, c[0x0][0x248] ;  /* 0x0000920000067ab9 */ /* 0x000fc60000000800 */
[----:B------:R-:W4:Y:S04]  /*312f0*/  LDL.LU R51, [R1+0x4b4] ;  /* 0x0004b40001337983 */ /* 0x000f280000300800 */
[----:B------:R-:W2:Y:S01]  /*31300*/  LDL.LU R246, [R1+0x350] ;  /* 0x0003500001f67983 */ /* 0x000ea20000300800 */
[----:B------:R-:W-:-:S04]  /*31310*/  IMAD.WIDE R242, R0, 0x4, R48 ;  /* 0x0000000400f27825 */ /* 0x000fc800078e0230 */
[C---:B------:R-:W-:Y:S01]  /*31320*/  IMAD.WIDE R244, R0.reuse, 0x4, R2 ;  /* 0x0000000400f47825 */ /* 0x040fe200078e0202 */
[----:B--2---:R1:W-:Y:S04]  /*31330*/  @P2 STG.E desc[UR12][R240.64], R246 ;  /* 0x000000f6f0002986 */ /* 0x0043e8000c10190c */
[----:B---3--:R2:W-:Y:S04]  /*31340*/  @P6 STG.E desc[UR12][R242.64], R50 ;  /* 0x00000032f2006986 */ /* 0x0085e8000c10190c */
[----:B----4-:R3:W-:Y:S01]  /*31350*/  @P3 STG.E desc[UR12][R244.64], R51 ;  /* 0x00000033f4003986 */ /* 0x0107e2000c10190c */
[----:B------:R-:W-:Y:S01]  /*31360*/  ISETP.LT.AND P3, PT, R175, UR10, !P0 ;  /* 0x0000000aaf007c0c */ /* 0x000fe2000c761270 */
[----:B------:R-:W-:Y:S01]  /*31370*/  ULDC UR10, c[0x0][0x228] ;  /* 0x00008a00000a7ab9 */ /* 0x000fe20000000800 */
[----:B-1----:R-:W-:-:S02]  /*31380*/  VIADD R240, R0, UR4 ;  /* 0x0000000400f07c36 */ /* 0x002fc40008000000 */
[----:B--2---:R-:W-:Y:S01]  /*31390*/  VIADD R50, R252, 0x5f ;  /* 0x0000005ffc327836 */ /* 0x004fe20000000000 */
[----:B------:R-:W-:Y:S02]  /*313a0*/  ISETP.LT.AND P0, PT, R247, UR14, !P0 ;  /* 0x0000000ef7007c0c */ /* 0x000fe4000c701270 */
[----:B------:R-:W-:Y:S01]  /*313b0*/  ISETP.LT.AND P6, PT, R175, UR16, !P1 ;  /* 0x00000010af007c0c */ /* 0x000fe2000cfc1270 */
[----:B------:R-:W-:Y:S01]  /*313c0*/  VIADD R0, R240, UR6 ;  /* 0x00000006f0007c36 */ /* 0x000fe20008000000 */
[----:B------:R-:W-:Y:S01]  /*313d0*/  ISETP.GE.AND P2, PT, R50, UR8, PT ;  /* 0x0000000832007c0c */ /* 0x000fe2000bf46270 */
[C---:B---3--:R-:W-:Y:S01]  /*313e0*/  IMAD.WIDE R50, R240.reuse, 0x4, R48 ;  /* 0x00000004f0327825 */ /* 0x048fe200078e0230 */
[----:B------:R-:W-:Y:S01]  /*313f0*/  ISETP.LT.AND P1, PT, R247, UR18, !P1 ;  /* 0x00000012f7007c0c */ /* 0x000fe2000cf21270 */
[----:B------:R-:W-:Y:S01]  /*31400*/  ULDC UR4, c[0x0][0x22c] ;  /* 0x00008b0000047ab9 */ /* 0x000fe20000000800 */
[----:B------:R-:W-:Y:S01]  /*31410*/  ULDC UR14, c[0x0][0x228] ;  /* 0x00008a00000e7ab9 */ /* 0x000fe20000000800 */
[----:B------:R-:W-:Y:S01]  /*31420*/  IMAD.WIDE R240, R240, 0x4, R2 ;  /* 0x00000004f0f07825 */ /* 0x000fe200078e0202 */
[----:B------:R1:W-:Y:S01]  /*31430*/  @P3 STG.E desc[UR12][R50.64], R250 ;  /* 0x000000fa32003986 */ /* 0x0003e2000c10190c */
[----:B------:R-:W-:Y:S01]  /*31440*/  ULDC UR16, c[0x0][0x228] ;  /* 0x00008a0000107ab9 */ /* 0x000fe20000000800 */
[----:B------:R-:W-:Y:S01]  /*31450*/  ULDC UR18, c[0x0][0x228] ;  /* 0x00008a0000127ab9 */ /* 0x000fe20000000800 */
[----:B------:R-:W-:Y:S01]  /*31460*/  VIADD R246, R252, 0x60 ;  /* 0x00000060fcf67836 */ /* 0x000fe20000000000 */
[----:B------:R-:W-:Y:S01]  /*31470*/  ULDC UR6, c[0x0][0x248] ;  /* 0x0000920000067ab9 */ /* 0x000fe20000000800 */
[C---:B------:R-:W-:Y:S01]  /*31480*/  IMAD.WIDE R242, R0.reuse, 0x4, R48 ;  /* 0x0000000400f27825 */ /* 0x040fe200078e0230 */
[----:B------:R-:W-:Y:S01]  /*31490*/  ULDC UR8, c[0x0][0x22c] ;  /* 0x00008b0000087ab9 */ /* 0x000fe20000000800 */
[----:B-1----:R-:W2:Y:S04]  /*314a0*/  LDL.LU R250, [R1+0xfc4] ;  /* 0x000fc40001fa7983 */ /* 0x002ea80000300800 */
[----:B------:R-:W3:Y:S01]  /*314b0*/  LDL.LU R51, [R1+0x354] ;  /* 0x0003540001337983 */ /* 0x000ee20000300800 */
[----:B------:R-:W-:Y:S01]  /*314c0*/  IMAD.WIDE R244, R0, 0x4, R2 ;  /* 0x0000000400f47825 */ /* 0x000fe200078e0202 */
[----:B------:R-:W-:Y:S01]  /*314d0*/  ISETP.GE.AND P3, PT, R246, UR4, PT ;  /* 0x00000004f6007c0c */ /* 0x000fe2000bf66270 */
[----:B------:R-:W-:-:S02]  /*314e0*/  ULDC UR4, c[0x0][0x248] ;  /* 0x0000920000047ab9 */ /* 0x000fc40000000800 */
[C---:B------:R-:W-:Y:S02]  /*314f0*/  VIADD R50, R252.reuse, 0x61 ;  /* 0x00000061fc327836 */ /* 0x040fe40000000000 */
[----:B------:R-:W-:Y:S01]  /*31500*/  VIADD R246, R252, 0x62 ;  /* 0x00000062fcf67836 */ /* 0x000fe20000000000 */
[----:B---3--:R1:W-:Y:S04]  /*31510*/  @P0 STG.E desc[UR12][R240.64], R51 ;  /* 0x00000033f0000986 */ /* 0x0083e8000c10190c */
[----:B------:R3:W-:Y:S01]  /*31520*/  @P6 STG.E desc[UR12][R242.64], R235 ;  /* 0x000000ebf2006986 */ /* 0x0007e2000c10190c */
[C---:B------:R-:W-:Y:S01]  /*31530*/  ISETP.LT.AND P6, PT, R175.reuse, UR16, !P5 ;  /* 0x00000010af007c0c */ /* 0x040fe2000efc1270 */
[----:B------:R-:W-:Y:S02]  /*31540*/  ULDC UR16, c[0x0][0x228] ;  /* 0x00008a0000107ab9 */ /* 0x000fe40000000800 */
[----:B------:R4:W-:Y:S01]  /*31550*/  @P1 STG.E desc[UR12][R244.64], R234 ;  /* 0x000000eaf4001986 */ /* 0x0009e2000c10190c */
[----:B------:R-:W-:Y:S01]  /*31560*/  ISETP.LT.AND P1, PT, R175, UR10, !P4 ;  /* 0x0000000aaf007c0c */ /* 0x000fe2000e721270 */
[----:B------:R-:W-:Y:S01]  /*31570*/  ULDC UR10, c[0x0][0x228] ;  /* 0x00008a00000a7ab9 */ /* 0x000fe20000000800 */
[C---:B------:R-:W-:Y:S01]  /*31580*/  ISETP.LT.AND P4, PT, R247.reuse, UR14, !P4 ;  /* 0x0000000ef7007c0c */ /* 0x040fe2000e781270 */
[----:B------:R-:W-:Y:S01]  /*31590*/  ULDC UR14, c[0x0][0x228] ;  /* 0x00008a00000e7ab9 */ /* 0x000fe20000000800 */
[----:B-1----:R-:W-:Y:S01]  /*315a0*/  IADD3 R240, R0, UR4, RZ ;  /* 0x0000000400f07c10 */ /* 0x002fe2000fffe0ff */
[----:B------:R-:W-:Y:S01]  /*315b0*/  ULDC UR4, c[0x0][0x22c] ;  /* 0x00008b0000047ab9 */ /* 0x000fe20000000800 */
[----:B------:R-:W-:Y:S01]  /*315c0*/  ISETP.LT.AND P5, PT, R247, UR18, !P5 ;  /* 0x00000012f7007c0c */ /* 0x000fe2000efa1270 */
[----:B------:R-:W-:Y:S01]  /*315d0*/  ULDC UR18, c[0x0][0x228] ;  /* 0x00008a0000127ab9 */ /* 0x000fe20000000800 */
[----:B------:R-:W-:Y:S01]  /*315e0*/  ISETP.GE.AND P0, PT, R50, UR8, PT ;  /* 0x0000000832007c0c */ /* 0x000fe2000bf06270 */
[C---:B------:R-:W-:Y:S01]  /*315f0*/  VIADD R0, R240.reuse, UR6 ;  /* 0x00000006f0007c36 */ /* 0x040fe20008000000 */
[----:B------:R-:W-:Y:S01]  /*31600*/  ULDC UR8, c[0x0][0x22c] ;  /* 0x00008b0000087ab9 */ /* 0x000fe20000000800 */
[----:B------:R-:W-:Y:S01]  /*31610*/  IMAD.WIDE R50, R240, 0x4, R48 ;  /* 0x00000004f0327825 */ /* 0x000fe200078e0230 */
[----:B------:R-:W-:-:S03]  /*31620*/  ULDC UR6, c[0x0][0x248] ;  /* 0x0000920000067ab9 */ /* 0x000fc60000000800 */
[----:B------:R-:W-:Y:S01]  /*31630*/  IMAD.WIDE R240, R240, 0x4, R2 ;  /* 0x00000004f0f07825 */ /* 0x000fe200078e0202 */
[----:B------:R1:W-:Y:S03]  /*31640*/  @P1 STG.E desc[UR12][R50.64], R233 ;  /* 0x000000e932001986 */ /* 0x0003e6000c10190c */
[C---:B---3--:R-:W-:Y:S01]  /*31650*/  IMAD.WIDE R242, R0.reuse, 0x4, R48 ;  /* 0x0000000400f27825 */ /* 0x048fe200078e0230 */
[----:B------:R3:W-:Y:S03]  /*31660*/  @P4 STG.E desc[UR12][R240.64], R239 ;  /* 0x000000eff0004986 */ /* 0x0007e6000c10190c */
        /* <DEDUP_REMOVED lines=8> */
[----:B---3--:R-:W-:Y:S01]  /*316f0*/  VIADD R240, R0, UR4 ;  /* 0x0000000400f07c36 */ /* 0x008fe20008000000 */
        /* <DEDUP_REMOVED lines=15> */
[----:B-1----:R-:W3:Y:S04]  /*317f0*/  LDL.LU R50, [R1+0x4e0] ;  /* 0x0004e00001327983 */ /* 0x002ee80000300800 */
[----:B------:R-:W4:Y:S04]  /*31800*/  LDL.LU R51, [R1+0x1b0] ;  /* 0x0001b00001337983 */ /* 0x000f280000300800 */
[----:B------:R1:W-:Y:S04]  /*31810*/  @P2 STG.E desc[UR12][R240.64], R251 ;  /* 0x000000fbf0002986 */ /* 0x0003e8000c10190c */
[----:B-1----:R-:W2:Y:S01]  /*31820*/  LDL.LU R251, [R1+0x150] ;  /* 0x0001500001fb7983 */ /* 0x002ea20000300800 */
[----:B------:R-:W-:-:S04]  /*31830*/  IMAD.WIDE R242, R0, 0x4, R48 ;  /* 0x0000000400f27825 */ /* 0x000fc800078e0230 */
[----:B------:R-:W-:Y:S01]  /*31840*/  IMAD.WIDE R244, R0, 0x4, R2 ;  /* 0x0000000400f47825 */ /* 0x000fe200078e0202 */
[----:B------:R-:W-:Y:S01]  /*31850*/  ISETP.GE.AND P5, PT, R246, UR4, PT ;  /* 0x00000004f6007c0c */ /* 0x000fe2000bfa6270 */
[----:B------:R-:W-:Y:S01]  /*31860*/  ULDC UR4, c[0x0][0x248] ;  /* 0x0000920000047ab9 */ /* 0x000fe20000000800 */
[----:B------:R-:W2:Y:S01]  /*31870*/  LDL.LU R235, [R1+0x154] ;  /* 0x0001540001eb7983 */ /* 0x000ea20000300800 */
[----:B------:R-:W-:Y:S01]  /*31880*/  VIADD R240, R0, UR4 ;  /* 0x0000000400f07c36 */ /* 0x000fe20008000000 */
[----:B------:R-:W-:Y:S02]  /*31890*/  ULDC UR4, c[0x0][0x22c] ;  /* 0x00008b0000047ab9 */ /* 0x000fe40000000800 */
[----:B------:R-:W2:Y:S04]  /*318a0*/  LDL.LU R234, [R1+0x4e8] ;  /* 0x0004e80001ea7983 */ /* 0x000ea80000300800 */
[----:B------:R-:W2:Y:S04]  /*318b0*/  LDL.LU R233, [R1+0x1b8] ;  /* 0x0001b80001e97983 */ /* 0x000ea80000300800 */
[----:B------:R-:W2:Y:S04]  /*318c0*/  LDL.LU R239, [R1+0x158] ;  /* 0x0001580001ef7983 */ /* 0x000ea80000300800 */
[----:B------:R-:W2:Y:S04]  /*318d0*/  LDL.LU R238, [R1+0x4ec] ;  /* 0x0004ec0001ee7983 */ /* 0x000ea80000300800 */
[----:B------:R-:W2:Y:S04]  /*318e0*/  LDL.LU R237, [R1+0x1bc] ;  /* 0x0001bc0001ed7983 */ /* 0x000ea80000300800 */
[----:B------:R-:W2:Y:S04]  /*318f0*/  LDL.LU R236, [R1+0x15c] ;  /* 0x00015c0001ec7983 */ /* 0x000ea80000300800 */
[----:B---3--:R1:W-:Y:S04]  /*31900*/  @P6 STG.E desc[UR12][R242.64], R50 ;  /* 0x00000032f2006986 */ /* 0x0083e8000c10190c */
[----:B----4-:R3:W-:Y:S01]  /*31910*/  @P3 STG.E desc[UR12][R244.64], R51 ;  /* 0x00000033f4003986 */ /* 0x0107e2000c10190c */
[----:B------:R-:W-:Y:S01]  /*31920*/  ISETP.LT.AND P3, PT, R175, UR10, !P0 ;  /* 0x0000000aaf007c0c */ /* 0x000fe2000c761270 */
[----:B------:R-:W-:Y:S01]  /*31930*/  VIADD R0, R240, UR6 ;  /* 0x00000006f0007c36 */ /* 0x000fe20008000000 */
[C---:B-1----:R-:W-:Y:S01]  /*31940*/  IADD3 R50, R252.reuse, 0x65, RZ ;  /* 0x00000065fc327810 */ /* 0x042fe20007ffe0ff */
[----:B------:R-:W-:Y:S01]  /*31950*/  VIADD R246, R252, 0x66 ;  /* 0x00000066fcf67836 */ /* 0x000fe20000000000 */
[----:B------:R-:W-:-:S02]  /*31960*/  ISETP.LT.AND P0, PT, R247, UR14, !P0 ;  /* 0x0000000ef7007c0c */ /* 0x000fc4000c701270 */
[----:B------:R-:W-:Y:S01]  /*31970*/  ISETP.LT.AND P6, PT, R175, UR16, !P1 ;  /* 0x00000010af007c0c */ /* 0x000fe2000cfc1270 */
[--C-:B------:R-:W-:Y:S01]  /*31980*/  IMAD.WIDE R242, R0, 0x4, R48.reuse ;  /* 0x0000000400f27825 */ /* 0x100fe200078e0230 */
[----:B------:R-:W-:Y:S01]  /*31990*/  ISETP.GE.AND P2, PT, R50, UR8, PT ;  /* 0x0000000832007c0c */ /* 0x000fe2000bf46270 */
[----:B------:R-:W-:Y:S01]  /*319a0*/  ULDC UR10, c[0x0][0x228] ;  /* 0x00008a00000a7ab9 */ /* 0x000fe20000000800 */
[----:B------:R-:W-:Y:S01]  /*319b0*/  ISETP.LT.AND P1, PT, R247, UR18, !P1 ;  /* 0x00000012f7007c0c */ /* 0x000fe2000cf21270 */
[----:B---3--:R-:W-:Y:S01]  /*319c0*/  IMAD.WIDE R50, R240, 0x4, R48 ;  /* 0x00000004f0327825 */ /* 0x008fe200078e0230 */
[----:B------:R-:W-:Y:S01]  /*319d0*/  ULDC UR14, c[0x0][0x228] ;  /* 0x00008a00000e7ab9 */ /* 0x000fe20000000800 */
[----:B------:R-:W-:Y:S01]  /*319e0*/  ULDC UR16, c[0x0][0x228] ;  /* 0x00008a0000107ab9 */ /* 0x000fe20000000800 */
[----:B------:R-:W-:Y:S01]  /*319f0*/  ULDC UR18, c[0x0][0x228] ;  /* 0x00008a0000127ab9 */ /* 0x000fe20000000800 */
[----:B------:R-:W-:Y:S01]  /*31a00*/  IMAD.WIDE R244, R0, 0x4, R2 ;  /* 0x0000000400f47825 */ /* 0x000fe200078e0202 */
[----:B--2---:R1:W-:Y:S01]  /*31a10*/  @P3 STG.E desc[UR12][R50.64], R251 ;  /* 0x000000fb32003986 */ /* 0x0043e2000c10190c */
[----:B------:R-:W-:Y:S01]  /*31a20*/  ULDC UR6, c[0x0][0x248] ;  /* 0x0000920000067ab9 */ /* 0x000fe20000000800 */
[----:B------:R-:W-:-:S02]  /*31a30*/  ULDC UR8, c[0x0][0x22c] ;  /* 0x00008b0000087ab9 */ /* 0x000fc40000000800 */
[----:B-1----:R-:W2:Y:S04]  /*31a40*/  LDL.LU R251, [R1+0xfc0] ;  /* 0x000fc00001fb7983 */ /* 0x002ea80000300800 */
[----:B------:R-:W3:Y:S04]  /*31a50*/  LDL.LU R50, [R1+0x4e4] ;  /* 0x0004e40001327983 */ /* 0x000ee80000300800 */
[----:B------:R-:W4:Y:S01]  /*31a60*/  LDL.LU R51, [R1+0x1b4] ;  /* 0x0001b40001337983 */ /* 0x000f220000300800 */
[----:B------:R-:W-:Y:S01]  /*31a70*/  IMAD.WIDE R240, R240, 0x4, R2 ;  /* 0x00000004f0f07825 */ /* 0x000fe200078e0202 */
[----:B------:R-:W-:Y:S01]  /*31a80*/  ISETP.GE.AND P3, PT, R246, UR4, PT ;  /* 0x00000004f6007c0c */ /* 0x000fe2000bf66270 */
[----:B------:R-:W-:-:S03]  /*31a90*/  ULDC UR4, c[0x0][0x248] ;  /* 0x0000920000047ab9 */ /* 0x000fc60000000800 */
[----:B------:R1:W-:Y:S01]  /*31aa0*/  @P0 STG.E desc[UR12][R240.64], R248 ;  /* 0x000000f8f0000986 */ /* 0x0003e2000c10190c */
[----:B------:R-:W-:Y:S01]  /*31ab0*/  IADD3 R246, R252, 0x68, RZ ;  /* 0x00000068fcf67810 */ /* 0x000fe20007ffe0ff */
[----:B-1----:R-:W-:Y:S01]  /*31ac0*/  VIADD R240, R0, UR4 ;  /* 0x0000000400f07c36 */ /* 0x002fe20008000000 */
[----:B------:R-:W-:-:S03]  /*31ad0*/  ULDC UR4, c[0x0][0x22c] ;  /* 0x00008b0000047ab9 */ /* 0x000fc60000000800 */
[----:B------:R-:W-:Y:S01]  /*31ae0*/  VIADD R0, R240, UR6 ;  /* 0x00000006f0007c36 */ /* 0x000fe20008000000 */
[----:B------:R-:W-:Y:S01]  /*31af0*/  ULDC UR6, c[0x0][0x248] ;  /* 0x0000920000067ab9 */ /* 0x000fe20000000800 */
[----:B---3--:R1:W-:Y:S01]  /*31b00*/  @P6 STG.E desc[UR12][R242.64], R50 ;  /* 0x00000032f2006986 */ /* 0x0083e2000c10190c */
[C---:B------:R-:W-:Y:S01]  /*31b10*/  ISETP.LT.AND P6, PT, R175.reuse, UR16, !P5 ;  /* 0x00000010af007c0c */ /* 0x040fe2000efc1270 */
[----:B------:R-:W-:Y:S02]  /*31b20*/  ULDC UR16, c[0x0][0x228] ;  /* 0x00008a0000107ab9 */ /* 0x000fe40000000800 */
[----:B----4-:R3:W-:Y:S01]  /*31b30*/  @P1 STG.E desc[UR12][R244.64], R51 ;  /* 0x00000033f4001986 */ /* 0x0107e2000c10190c */
        /* <DEDUP_REMOVED lines=9> */
[----:B---3--:R-:W-:Y:S01]  /*31bd0*/  IMAD.WIDE R50, R240, 0x4, R48 ;  /* 0x00000004f0327825 */ /* 0x008fe200078e0230 */
        /* <DEDUP_REMOVED lines=14> */
[----:B---3--:R-:W-:Y:S01]  /*31cc0*/  VIADD R240, R0, UR4 ;  /* 0x0000000400f07c36 */ /* 0x008fe20008000000 */
        /* <DEDUP_REMOVED lines=14> */
[----:B------:R4:W-:Y:S03]  /*31db0*/  @P2 STG.E desc[UR12][R240.64], R250 ;  /* 0x000000faf0002986 */ /* 0x0009e6000c10190c */
[----:B-1----:R-:W-:Y:S01]  /*31dc0*/  IMAD.WIDE R244, R0, 0x4, R2 ;  /* 0x0000000400f47825 */ /* 0x002fe200078e0202 */
[----:B------:R-:W-:Y:S01]  /*31dd0*/  @P6 STG.E desc[UR12][R242.64], R238 ;  /* 0x000000eef2006986 */ /* 0x000fe2000c10190c */
[----:B------:R-:W-:Y:S01]  /*31de0*/  ISETP.GE.AND P5, PT, R246, UR4, PT ;  /* 0x00000004f6007c0c */ /* 0x000fe2000bfa6270 */
[----:B------:R-:W-:-:S02]  /*31df0*/  ULDC UR4, c[0x0][0x248] ;  /* 0x0000920000047ab9 */ /* 0x000fc40000000800 */
[----:B------:R-:W-:Y:S01]  /*31e00*/  @P3 STG.E desc[UR12][R244.64], R237 ;  /* 0x000000edf4003986 */ /* 0x000fe2000c10190c */
[C---:B------:R-:W-:Y:S01]  /*31e10*/  ISETP.LT.AND P3, PT, R175.reuse, UR10, !P0 ;  /* 0x0000000aaf007c0c */ /* 0x040fe2000c761270 */
[----:B---3--:R-:W-:Y:S01]  /*31e20*/  VIADD R50, R252, 0x6b ;  /* 0x0000006bfc327836 */ /* 0x008fe20000000000 */
[----:B------:R-:W-:Y:S01]  /*31e30*/  ISETP.LT.AND P6, PT, R175, UR16, !P1 ;  /* 0x00000010af007c0c */ /* 0x000fe2000cfc1270 */
[----:B----4-:R-:W-:Y:S01]  /*31e40*/  VIADD R240, R0, UR4 ;  /* 0x0000000400f07c36 */ /* 0x010fe20008000000 */
        /* <DEDUP_REMOVED lines=15> */
[----:B-1----:R-:W3:Y:S04]  /*31f40*/  LDL.LU R50, [R1+0x510] ;  /* 0x0005100001327983 */ /* 0x002ee80000300800 */
[----:B------:R-:W4:Y:S04]  /*31f50*/  LDL.LU R51, [R1+0x500] ;  /* 0x0005000001337983 */ /* 0x000f280000300800 */
[----:B------:R-:W4:Y:S01]  /*31f60*/  LDL.LU R233, [R1+0x4f0] ;  /* 0x0004f00001e97983 */ /* 0x000f220000300800 */
[----:B------:R-:W-:-:S04]  /*31f70*/  IMAD.WIDE R242, R0, 0x4, R48 ;  /* 0x0000000400f27825 */ /* 0x000fc800078e0230 */
[----:B------:R-:W-:Y:S01]  /*31f80*/  IMAD.WIDE R244, R0, 0x4, R2 ;  /* 0x0000000400f47825 */ /* 0x000fe200078e0202 */
[----:B--2---:R1:W-:Y:S01]  /*31f90*/  @P0 STG.E desc[UR12][R240.64], R251 ;  /* 0x000000fbf0000986 */ /* 0x0043e2000c10190c */
[----:B------:R-:W-:Y:S01]  /*31fa0*/  ISETP.GE.AND P3, PT, R246, UR4, PT ;  /* 0x00000004f6007c0c */ /* 0x000fe2000bf66270 */
[----:B------:R-:W-:Y:S02]  /*31fb0*/  ULDC UR4, c[0x0][0x248] ;  /* 0x0000920000047ab9 */ /* 0x000fe40000000800 */
[----:B------:R-:W2:Y:S04]  /*31fc0*/  LDL.LU R234, [R1+0x4f4] ;  /* 0x0004f40001ea7983 */ /* 0x000ea80000300800 */
[----:B------:R-:W2:Y:S01]  /*31fd0*/  LDL.LU R250, [R1+0x518] ;  /* 0x0005180001fa7983 */ /* 0x000ea20000300800 */
[----:B-1----:R-:W-:-:S03]  /*31fe0*/  VIADD R240, R0, UR4 ;  /* 0x0000000400f07c36 */ /* 0x002fc60008000000 */
[----:B------:R-:W2:Y:S01]  /*31ff0*/  LDL.LU R249, [R1+0x508] ;  /* 0x0005080001f97983 */ /* 0x000ea20000300800 */
[----:B------:R-:W-:Y:S01]  /*32000*/  VIADD R246, R252, 0x6e ;  /* 0x0000006efcf67836 */ /* 0x000fe20000000000 */
[----:B------:R-:W-:Y:S02]  /*32010*/  ULDC UR4, c[0x0][0x22c] ;  /* 0x00008b0000047ab9 */ /* 0x000fe40000000800 */
[----:B------:R-:W2:Y:S04]  /*32020*/  LDL.LU R248, [R1+0x4f8] ;  /* 0x0004f80001f87983 */ /* 0x000ea80000300800 */
        /* <DEDUP_REMOVED lines=21> */
[--C-:B------:R-:W-:Y:S01]  /*32180*/  IMAD.WIDE R244, R0, 0x4, R2.reuse ;  /* 0x0000000400f47825 */ /* 0x100fe200078e0202 */
[----:B------:R1:W-:Y:S01]  /*32190*/  @P1 STG.E desc[UR12][R50.64], R233 ;  /* 0x000000e932001986 */ /* 0x0003e2000c10190c */
[----:B------:R-:W-:Y:S01]  /*321a0*/  ISETP.GE.AND P1, PT, R246, UR4, PT ;  /* 0x00000004f6007c0c */ /* 0x000fe2000bf26270 */
[----:B------:R-:W-:Y:S01]  /*321b0*/  ULDC UR4, c[0x0][0x248] ;  /* 0x0000920000047ab9 */ /* 0x000fe20000000800 */
[----:B------:R-:W-:Y:S01]  /*321c0*/  ULDC UR6, c[0x0][0x248] ;  /* 0x0000920000067ab9 */ /* 0x000fe20000000800 */
[----:B------:R-:W-:Y:S01]  /*321d0*/  ULDC UR8, c[0x0][0x22c] ;  /* 0x00008b0000087ab9 */ /* 0x000fe20000000800 */
[----:B-1----:R-:W3:Y:S04]  /*321e0*/  LDL.LU R233, [R1+0xfbc] ;  /* 0x000fbc0001e97983 */ /* 0x002ee80000300800 */
[----:B------:R-:W4:Y:S04]  /*321f0*/  LDL.LU R50, [R1+0x514] ;  /* 0x0005140001327983 */ /* 0x000f280000300800 */
[----:B------:R-:W2:Y:S04]  /*32200*/  LDL.LU R51, [R1+0x504] ;  /* 0x0005040001337983 */ /* 0x000ea80000300800 */
[----:B------:R-:W3:Y:S01]  /*32210*/  LDL.LU R246, [R1+0x340] ;  /* 0x0003400001f67983 */ /* 0x000ee20000300800 */
[----:B------:R-:W-:-:S05]  /*32220*/  IMAD.WIDE R240, R240, 0x4, R2 ;  /* 0x00000004f0f07825 */ /* 0x000fca00078e0202 */
[----:B---3--:R1:W-:Y:S04]  /*32230*/  @P4 STG.E desc[UR12][R240.64], R246 ;  /* 0x000000f6f0004986 */ /* 0x0083e8000c10190c */
[----:B----4-:R3:W-:Y:S01]  /*32240*/  @P6 STG.E desc[UR12][R242.64], R50 ;  /* 0x00000032f2006986 */ /* 0x0107e2000c10190c */
[C---:B------:R-:W-:Y:S01]  /*32250*/  ISETP.LT.AND P6, PT, R175.reuse, UR16, !P3 ;  /* 0x00000010af007c0c */ /* 0x040fe2000dfc1270 */
[----:B------:R-:W-:Y:S02]  /*32260*/  ULDC UR16, c[0x0][0x228] ;  /* 0x00008a0000107ab9 */ /* 0x000fe40000000800 */
[----:B--2---:R2:W-:Y:S01]  /*32270*/  @P5 STG.E desc[UR12][R244.64], R51 ;  /* 0x00000033f4005986 */ /* 0x0045e2000c10190c */
[----:B------:R-:W-:Y:S01]  /*32280*/  ISETP.LT.AND P5, PT, R175, UR10, !P2 ;  /* 0x0000000aaf007c0c */ /* 0x000fe2000d7a1270 */
[----:B------:R-:W-:Y:S01]  /*32290*/  ULDC UR10, c[0x0][0x228] ;  /* 0x00008a00000a7ab9 */ /* 0x000fe20000000800 */
[C---:B------:R-:W-:Y:S01]  /*322a0*/  ISETP.LT.AND P2, PT, R247.reuse, UR14, !P2 ;  /* 0x0000000ef7007c0c */ /* 0x040fe2000d741270 */
[----:B-1----:R-:W-:Y:S01]  /*322b0*/  VIADD R246, R252, 0x70 ;  /* 0x00000070fcf67836 */ /* 0x002fe20000000000 */
[----:B------:R-:W-:Y:S01]  /*322c0*/  IADD3 R240, R0, UR4, RZ ;  /* 0x0000000400f07c10 */ /* 0x000fe2000fffe0ff */
[----:B------:R-:W-:Y:S01]  /*322d0*/  ULDC UR4, c[0x0][0x22c] ;  /* 0x00008b0000047ab9 */ /* 0x000fe20000000800 */
[----:B------:R-:W-:Y:S01]  /*322e0*/  ISETP.LT.AND P3, PT, R247, UR18, !P3 ;  /* 0x00000012f7007c0c */ /* 0x000fe2000df61270 */
[----:B---3--:R-:W-:Y:S01]  /*322f0*/  VIADD R50, R252, 0x6f ;  /* 0x0000006ffc327836 */ /* 0x008fe20000000000 */
[----:B------:R-:W-:Y:S01]  /*32300*/  ULDC UR14, c[0x0][0x228] ;  /* 0x00008a00000e7ab9 */ /* 0x000fe20000000800 */
[----:B------:R-:W-:Y:S01]  /*32310*/  VIADD R0, R240, UR6 ;  /* 0x00000006f0007c36 */ /* 0x000fe20008000000 */
[----:B------:R-:W-:Y:S01]  /*32320*/  ULDC UR18, c[0x0][0x228] ;  /* 0x00008a0000127ab9 */ /* 0x000fe20000000800 */
[----:B------:R-:W-:Y:S01]  /*32330*/  ULDC UR6, c[0x0][0x248] ;  /* 0x0000920000067ab9 */ /* 0x000fe20000000800 */
[----:B------:R-:W-:Y:S01]  /*32340*/  ISETP.GE.AND P4, PT, R50, UR8, PT ;  /* 0x0000000832007c0c */ /* 0x000fe2000bf86270 */
[----:B--2---:R-:W-:Y:S01]  /*32350*/  IMAD.WIDE R50, R240, 0x4, R48 ;  /* 0x00000004f0327825 */ /* 0x004fe200078e0230 */
[----:B------:R-:W-:-:S03]  /*32360*/  ULDC UR8, c[0x0][0x22c] ;  /* 0x00008b0000087ab9 */ /* 0x000fc60000000800 */
        /* <DEDUP_REMOVED lines=36> */
[----:B-1----:R-:W-:Y:S01]  /*325b0*/  IADD3 R50, R252, 0x73, RZ ;  /* 0x00000073fc327810 */ /* 0x002fe20007ffe0ff */
[----:B--2---:R-:W-:Y:S01]  /*325c0*/  VIADD R240, R0, UR4 ;  /* 0x0000000400f07c36 */ /* 0x004fe20008000000 */
[----:B------:R-:W2:Y:S01]  /*325d0*/  LDL.LU R234, [R1+0xfb8] ;  /* 0x000fb80001ea7983 */ /* 0x000ea20000300800 */
        /* <DEDUP_REMOVED lines=18> */
[----:B------:R-:W2:Y:S01]  /*32700*/  LDL.LU R235, [R1+0x1a0] ;  /* 0x0001a00001eb7983 */ /* 0x000ea20000300800 */
[----:B------:R-:W-:-:S04]  /*32710*/  IMAD.WIDE R242, R0, 0x4, R48 ;  /* 0x0000000400f27825 */ /* 0x000fc800078e0230 */
[----:B------:R-:W-:Y:S01]  /*32720*/  IMAD.WIDE R244, R0, 0x4, R2 ;  /* 0x0000000400f47825 */ /* 0x000fe200078e0202 */
[----:B------:R1:W-:Y:S01]  /*32730*/  @P4 STG.E desc[UR12][R240.64], R236 ;  /* 0x000000ecf0004986 */ /* 0x0003e2000c10190c */
[----:B------:R-:W-:Y:S01]  /*32740*/  ISETP.GE.AND P1, PT, R246, UR4, PT ;  /* 0x00000004f6007c0c */ /* 0x000fe2000bf26270 */
[----:B------:R-:W-:Y:S01]  /*32750*/  ULDC UR4, c[0x0][0x248] ;  /* 0x0000920000047ab9 */ /* 0x000fe20000000800 */
[----:B------:R-:W-:Y:S01]  /*32760*/  IADD3 R246, R252, 0x76, RZ ;  /* 0x00000076fcf67810 */ /* 0x000fe20007ffe0ff */
[----:B-1----:R-:W-:Y:S01]  /*32770*/  VIADD R240, R0, UR4 ;  /* 0x0000000400f07c36 */ /* 0x002fe20008000000 */
[----:B------:R-:W2:Y:S01]  /*32780*/  LDL.LU R236, [R1+0x1a4] ;  /* 0x0001a40001ec7983 */ /* 0x000ea20000300800 */
[----:B------:R-:W-:-:S03]  /*32790*/  ULDC UR4, c[0x0][0x22c] ;  /* 0x00008b0000047ab9 */ /* 0x000fc60000000800 */
        /* <DEDUP_REMOVED lines=23> */
[----:B--2---:R1:W-:Y:S01]  /*32910*/  @P5 STG.E desc[UR12][R50.64], R235 ;  /* 0x000000eb32005986 */ /* 0x0043e2000c10190c */
[----:B------:R-:W-:Y:S01]  /*32920*/  ISETP.GE.AND P5, PT, R246, UR4, PT ;  /* 0x00000004f6007c0c */ /* 0x000fe2000bfa6270 */
[----:B------:R-:W-:Y:S01]  /*32930*/  ULDC UR4, c[0x0][0x248] ;  /* 0x0000920000047ab9 */ /* 0x000fe20000000800 */
[----:B------:R-:W-:Y:S01]  /*32940*/  ULDC UR18, c[0x0][0x228] ;  /* 0x00008a0000127ab9 */ /* 0x000fe20000000800 */
[----:B------:R-:W-:Y:S01]  /*32950*/  ULDC UR6, c[0x0][0x248] ;  /* 0x0000920000067ab9 */ /* 0x000fe20000000800 */
[----:B-1----:R-:W2:Y:S04]  /*32960*/  LDL.LU R235, [R1+0xfb4] ;  /* 0x000fb40001eb7983 */ /* 0x002ea80000300800 */
[----:B------:R-:W3:Y:S04]  /*32970*/  LDL.LU R50, [R1+0x534] ;  /* 0x0005340001327983 */ /* 0x000ee80000300800 */
[----:B------:R-:W4:Y:S04]  /*32980*/  LDL.LU R51, [R1+0x334] ;  /* 0x0003340001337983 */ /* 0x000f280000300800 */
[----:B------:R-:W2:Y:S01]  /*32990*/  LDL.LU R246, [R1+0x160] ;  /* 0x0001600001f67983 */ /* 0x000ea20000300800 */
[----:B------:R-:W-:-:S05]  /*329a0*/  IMAD.WIDE R240, R240, 0x4, R2 ;  /* 0x00000004f0f07825 */ /* 0x000fca00078e0202 */
        /* <DEDUP_REMOVED lines=11> */
[----:B---3--:R-:W-:Y:S01]  /*32a60*/  IMAD.WIDE R50, R240, 0x4, R48 ;  /* 0x00000004f0327825 */ /* 0x008fe200078e0230 */
[----:B------:R-:W-:Y:S01]  /*32a70*/  ISETP.LT.AND P1, PT, R247, UR18, !P1 ;  /* 0x00000012f7007c0c */ /* 0x000fe2000cf21270 */
[----:B------:R-:W-:Y:S01]  /*32a80*/  ULDC UR4, c[0x0][0x22c] ;  /* 0x00008b0000047ab9 */ /* 0x000fe20000000800 */
[----:B------:R-:W-:Y:S01]  /*32a90*/  ULDC UR14, c[0x0][0x228] ;  /* 0x00008a00000e7ab9 */ /* 0x000fe20000000800 */
[----:B------:R-:W-:Y:S01]  /*32aa0*/  VIADD R246, R252, 0x78 ;  /* 0x00000078fcf67836 */ /* 0x000fe20000000000 */
[----:B------:R1:W-:Y:S01]  /*32ab0*/  @P3 STG.E desc[UR12][R50.64], R236 ;  /* 0x000000ec32003986 */ /* 0x0003e2000c10190c */
[----:B------:R-:W-:Y:S01]  /*32ac0*/  IMAD.WIDE R240, R240, 0x4, R2 ;  /* 0x00000004f0f07825 */ /* 0x000fe200078e0202 */
[----:B------:R-:W-:Y:S01]  /*32ad0*/  ULDC UR16, c[0x0][0x228] ;  /* 0x00008a0000107ab9 */ /* 0x000fe20000000800 */
[----:B------:R-:W-:Y:S01]  /*32ae0*/  ULDC UR18, c[0x0][0x228] ;  /* 0x00008a0000127ab9 */ /* 0x000fe20000000800 */
[----:B------:R-:W-:Y:S01]  /*32af0*/  ULDC UR6, c[0x0][0x248] ;  /* 0x0000920000067ab9 */ /* 0x000fe20000000800 */
[C---:B------:R-:W-:Y:S01]  /*32b00*/  IMAD.WIDE R242, R0.reuse, 0x4, R48 ;  /* 0x0000000400f27825 */ /* 0x040fe200078e0230 */
[----:B------:R-:W-:Y:S01]  /*32b10*/  ULDC UR8, c[0x0][0x22c] ;  /* 0x00008b0000087ab9 */ /* 0x000fe20000000800 */
[----:B-1----:R-:W2:Y:S04]  /*32b20*/  LDL.LU R236, [R1+0xfb0] ;  /* 0x000fb00001ec7983 */ /* 0x002ea80000300800 */
[----:B------:R-:W3:Y:S04]  /*32b30*/  LDL.LU R50, [R1+0x164] ;  /* 0x0001640001327983 */ /* 0x000ee80000300800 */
[----:B------:R-:W4:Y:S01]  /*32b40*/  LDL.LU R51, [R1+0x538] ;  /* 0x0005380001337983 */ /* 0x000f220000300800 */
[----:B------:R-:W-:Y:S01]  /*32b50*/  IMAD.WIDE R244, R0, 0x4, R2 ;  /* 0x0000000400f47825 */ /* 0x000fe200078e0202 */
[----:B------:R-:W-:Y:S01]  /*32b60*/  ISETP.GE.AND P3, PT, R246, UR4, PT ;  /* 0x00000004f6007c0c */ /* 0x000fe2000bf66270 */
[----:B------:R-:W-:-:S02]  /*32b70*/  ULDC UR4, c[0x0][0x248] ;  /* 0x0000920000047ab9 */ /* 0x000fc40000000800 */
[----:B------:R-:W-:Y:S01]  /*32b80*/  VIADD R246, R252, 0x7a ;  /* 0x0000007afcf67836 */ /* 0x000fe20000000000 */
[----:B---3--:R1:W-:Y:S04]  /*32b90*/  @P0 STG.E desc[UR12][R240.64], R50 ;  /* 0x00000032f0000986 */ /* 0x0083e8000c10190c */
[----:B----4-:R3:W-:Y:S01]  /*32ba0*/  @P6 STG.E desc[UR12][R242.64], R51 ;  /* 0x00000033f2006986 */ /* 0x0107e2000c10190c */
        /* <DEDUP_REMOVED lines=53> */
[----:B------:R-:W-:Y:S01]  /*32f00*/  VIADD R246, R252, 0x7e ;  /* 0x0000007efcf67836 */ /* 0x000fe20000000000 */
[----:B-1----:R-:W-:Y:S01]  /*32f10*/  IADD3 R240, R0, UR4, RZ ;  /* 0x0000000400f07c10 */ /* 0x002fe2000fffe0ff */
[----:B------:R-:W2:Y:S01]  /*32f20*/  LDL.LU R238, [R1+0x564] ;  /* 0x0005640001ee7983 */ /* 0x000ea20000300800 */
[----:B------:R-:W-:-:S03]  /*32f30*/  ULDC UR4, c[0x0][0x22c] ;  /* 0x00008b0000047ab9 */ /* 0x000fc60000000800 */
        /* <DEDUP_REMOVED lines=36> */
[----:B-1----:R-:W-:Y:S01]  /*33180*/  VIADD R240, R0, UR4 ;  /* 0x0000000400f07c36 */ /* 0x002fe20008000000 */
[----:B------:R-:W-:Y:S01]  /*33190*/  ULDC UR4, c[0x0][0x22c] ;  /* 0x00008b0000047ab9 */ /* 0x000fe20000000800 */
[----:B--2---:R-:W-:-:S05]  /*331a0*/  VIADD R50, R252, 0x7f ;  /* 0x0000007ffc327836 */ /* 0x004fca0000000000 */
[----:B------:R-:W-:Y:S01]  /*331b0*/  ISETP.GE.AND P0, PT, R50, UR8, PT ;  /* 0x0000000832007c0c */ /* 0x000fe2000bf06270 */
[----:B---3--:R-:W-:-:S04]  /*331c0*/  IMAD.WIDE R50, R240, 0x4, R48 ;  /* 0x00000004f0327825 */ /* 0x008fc800078e0230 */
[----:B------:R-:W-:Y:S01]  /*331d0*/  VIADD R246, R252, 0x80 ;  /* 0x00000080fcf67836 */ /* 0x000fe20000000000 */
[----:B------:R1:W-:Y:S01]  /*331e0*/  @P1 STG.E desc[UR12][R50.64], R238 ;  /* 0x000000ee32001986 */ /* 0x0003e2000c10190c */
[----:B------:R-:W-:Y:S02]  /*331f0*/  ISETP.LT.AND P4, PT, R247, UR14, !P4 ;  /* 0x0000000ef7007c0c */ /* 0x000fe4000e781270 */
[----:B------:R-:W-:Y:S01]  /*33200*/  ISETP.LT.AND P6, PT, R175, UR16, !P5 ;  /* 0x00000010af007c0c */ /* 0x000fe2000efc1270 */
[----:B------:R-:W-:Y:S01]  /*33210*/  VIADD R0, R240, UR6 ;  /* 0x00000006f0007c36 */ /* 0x000fe20008000000 */
[----:B------:R-:W-:Y:S01]  /*33220*/  ISETP.GE.AND P1, PT, R246, UR4, PT ;  /* 0x00000004f6007c0c */ /* 0x000fe2000bf26270 */
[----:B------:R-:W-:Y:S01]  /*33230*/  ULDC UR8, c[0x0][0x22c] ;  /* 0x00008b0000087ab9 */ /* 0x000fe20000000800 */
[----:B-1----:R-:W2:Y:S01]  /*33240*/  LDL.LU R238, [R1+0xfa8] ;  /* 0x000fa80001ee7983 */ /* 0x002ea20000300800 */
[----:B------:R-:W-:Y:S01]  /*33250*/  ISETP.LT.AND P5, PT, R247, UR18, !P5 ;  /* 0x00000012f7007c0c */ /* 0x000fe2000efa1270 */
[----:B------:R-:W-:Y:S01]  /*33260*/  IMAD.WIDE R240, R240, 0x4, R2 ;  /* 0x00000004f0f07825 */ /* 0x000fe200078e0202 */
[----:B------:R-:W-:Y:S01]  /*33270*/  ULDC UR4, c[0x0][0x248] ;  /* 0x0000920000047ab9 */ /* 0x000fe20000000800 */
[----:B------:R-:W3:Y:S01]  /*33280*/  LDL.LU R50, [R1+0x5b8] ;  /* 0x0005b80001327983 */ /* 0x000ee20000300800 */
[----:B------:R-:W-:Y:S01]  /*33290*/  ULDC UR14, c[0x0][0x228] ;  /* 0x00008a00000e7ab9 */ /* 0x000fe20000000800 */
[----:B------:R-:W-:Y:S01]  /*332a0*/  IMAD.WIDE R242, R0, 0x4, R48 ;  /* 0x0000000400f27825 */ /* 0x000fe200078e0230 */
[----:B------:R-:W-:Y:S01]  /*332b0*/  ULDC UR16, c[0x0][0x228] ;  /* 0x00008a0000107ab9 */ /* 0x000fe20000000800 */
[----:B------:R-:W4:Y:S01]  /*332c0*/  LDL.LU R51, [R1+0x588] ;  /* 0x0005880001337983 */ /* 0x000f220000300800 */
[----:B------:R-:W-:Y:S01]  /*332d0*/  ULDC UR18, c[0x0][0x228] ;  /* 0x00008a0000127ab9 */ /* 0x000fe20000000800 */
[----:B------:R-:W-:-:S02]  /*332e0*/  ULDC UR6, c[0x0][0x248] ;  /* 0x0000920000067ab9 */ /* 0x000fc40000000800 */
[----:B------:R-:W2:Y:S01]  /*332f0*/  LDL.LU R246, [R1+0x554] ;  /* 0x0005540001f67983 */ /* 0x000ea20000300800 */
[----:B------:R-:W-:-:S03]  /*33300*/  IMAD.WIDE R244, R0, 0x4, R2 ;  /* 0x0000000400f47825 */ /* 0x000fc600078e0202 */
[----:B--2---:R1:W-:Y:S04]  /*33310*/  @P4 STG.E desc[UR12][R240.64], R246 ;  /* 0x000000f6f0004986 */ /* 0x0043e8000c10190c */
[----:B---3--:R2:W-:Y:S04]  /*33320*/  @P6 STG.E desc[UR12][R242.64], R50 ;  /* 0x00000032f2006986 */ /* 0x0085e8000c10190c */
[----:B----4-:R3:W-:Y:S01]  /*33330*/  @P5 STG.E desc[UR12][R244.64], R51 ;  /* 0x00000033f4005986 */ /* 0x0107e2000c10190c */
[----:B------:R-:W-:Y:S01]  /*33340*/  ISETP.LT.AND P5, PT, R175, UR10, !P2 ;  /* 0x0000000aaf007c0c */ /* 0x000fe2000d7a1270 */
[----:B------:R-:W-:Y:S01]  /*33350*/  ULDC UR10, c[0x0][0x228] ;  /* 0x00008a00000a7ab9 */ /* 0x000fe20000000800 */
[----:B-1----:R-:W-:Y:S01]  /*33360*/  VIADD R240, R0, UR4 ;  /* 0x0000000400f07c36 */ /* 0x002fe20008000000 */
[C---:B--2---:R-:W-:Y:S01]  /*33370*/  IADD3 R50, R252.reuse, 0x81, RZ ;  /* 0x00000081fc327810 */ /* 0x044fe20007ffe0ff */
[----:B------:R-:W-:Y:S01]  /*33380*/  VIADD R246, R252, 0x82 ;  /* 0x00000082fcf67836 */ /* 0x000fe20000000000 */
[----:B------:R-:W-:-:S02]  /*33390*/  ISETP.LT.AND P2, PT, R247, UR14, !P2 ;  /* 0x0000000ef7007c0c */ /* 0x000fc4000d741270 */
        /* <DEDUP_REMOVED lines=11> */
[C---:B------:R-:W-:Y:S01]  /*33450*/  IMAD.WIDE R242, R0.reuse, 0x4, R48 ;  /* 0x0000000400f27825 */ /* 0x040fe200078e0230 */
[----:B------:R-:W-:Y:S01]  /*33460*/  ULDC UR18, c[0x0][0x228] ;  /* 0x00008a0000127ab9 */ /* 0x000fe20000000800 */
[----:B------:R-:W-:Y:S01]  /*33470*/  ULDC UR6, c[0x0][0x248] ;  /* 0x0000920000067ab9 */ /* 0x000fe20000000800 */
[----:B-1----:R-:W2:Y:S04]  /*33480*/  LDL.LU R239, [R1+0xfa4] ;  /* 0x000fa40001ef7983 */ /* 0x002ea80000300800 */
[----:B------:R-:W3:Y:S01]  /*33490*/  LDL.LU R51, [R1+0x558] ;  /* 0x0005580001337983 */ /* 0x000ee20000300800 */
[----:B------:R-:W-:Y:S01]  /*334a0*/  IMAD.WIDE R244, R0, 0x4, R2 ;  /* 0x0000000400f47825 */ /* 0x000fe200078e0202 */
[----:B------:R-:W-:Y:S01]  /*334b0*/  ISETP.GE.AND P5, PT, R246, UR4, PT ;  /* 0x00000004f6007c0c */ /* 0x000fe2000bfa6270 */
[----:B------:R-:W-:-:S02]  /*334c0*/  ULDC UR4, c[0x0][0x248] ;  /* 0x0000920000047ab9 */ /* 0x000fc40000000800 */
[----:B------:R-:W-:Y:S01]  /*334d0*/  VIADD R50, R252, 0x83 ;  /* 0x00000083fc327836 */ /* 0x000fe20000000000 */
[----:B---3--:R1:W-:Y:S04]  /*334e0*/  @P2 STG.E desc[UR12][R240.64], R51 ;  /* 0x00000033f0002986 */ /* 0x0083e8000c10190c */
[----:B------:R-:W-:Y:S04]  /*334f0*/  @P6 STG.E desc[UR12][R242.64], R251 ;  /* 0x000000fbf2006986 */ /* 0x000fe8000c10190c */
[----:B------:R-:W-:Y:S01]  /*33500*/  @P3 STG.E desc[UR12][R244.64], R250 ;  /* 0x000000faf4003986 */ /* 0x000fe2000c10190c */
[----:B------:R-:W-:Y:S01]  /*33510*/  ISETP.LT.AND P3, PT, R175, UR10, !P0 ;  /* 0x0000000aaf007c0c */ /* 0x000fe2000c761270 */
[----:B------:R-:W-:Y:S01]  /*33520*/  ULDC UR10, c[0x0][0x228] ;  /* 0x00008a00000a7ab9 */ /* 0x000fe20000000800 */
[----:B-1----:R-:W-:Y:S01]  /*33530*/  VIADD R240, R0, UR4 ;  /* 0x0000000400f07c36 */ /* 0x002fe20008000000 */
[----:B------:R-:W-:Y:S01]  /*33540*/  ISETP.GE.AND P2, PT, R50, UR8, PT ;  /* 0x0000000832007c0c */ /* 0x000fe2000bf46270 */
[----:B------:R-:W-:Y:S01]  /*33550*/  ULDC UR4, c[0x0][0x22c] ;  /* 0x00008b0000047ab9 */ /* 0x000fe20000000800 */
[----:B------:R-:W-:Y:S01]  /*33560*/  ISETP.LT.AND P0, PT, R247, UR14, !P0 ;  /* 0x0000000ef7007c0c */ /* 0x000fe2000c701270 */
[----:B------:R-:W-:Y:S01]  /*33570*/  IMAD.WIDE R50, R240, 0x4, R48 ;  /* 0x00000004f0327825 */ /* 0x000fe200078e0230 */
[----:B------:R-:W-:Y:S01]  /*33580*/  ISETP.LT.AND P6, PT, R175, UR16, !P1 ;  /* 0x00000010af007c0c */ /* 0x000fe2000cfc1270 */
[----:B------:R-:W-:Y:S01]  /*33590*/  ULDC UR8, c[0x0][0x22c] ;  /* 0x00008b0000087ab9 */ /* 0x000fe20000000800 */
[----:B------:R-:W-:Y:S01]  /*335a0*/  IADD3 R246, R252, 0x84, RZ ;  /* 0x00000084fcf67810 */ /* 0x000fe20007ffe0ff */
[----:B------:R-:W-:Y:S01]  /*335b0*/  VIADD R0, R240, UR6 ;  /* 0x00000006f0007c36 */ /* 0x000fe20008000000 */
[----:B------:R-:W-:-:S02]  /*335c0*/  ULDC UR14, c[0x0][0x228] ;  /* 0x00008a00000e7ab9 */ /* 0x000fc40000000800 */
[----:B------:R1:W-:Y:S01]  /*335d0*/  @P3 STG.E desc[UR12][R50.64], R249 ;  /* 0x000000f932003986 */ /* 0x0003e2000c10190c */
[----:B------:R-:W-:Y:S01]  /*335e0*/  ISETP.LT.AND P1, PT, R247, UR18, !P1 ;  /* 0x00000012f7007c0c */ /* 0x000fe2000cf21270 */
[----:B------:R-:W-:Y:S01]  /*335f0*/  IMAD.WIDE R240, R240, 0x4, R2 ;  /* 0x00000004f0f07825 */ /* 0x000fe200078e0202 */
[----:B------:R-:W-:Y:S01]  /*33600*/  ULDC UR16, c[0x0][0x228] ;  /* 0x00008a0000107ab9 */ /* 0x000fe20000000800 */
[----:B------:R-:W-:Y:S01]  /*33610*/  ULDC UR6, c[0x0][0x248] ;  /* 0x0000920000067ab9 */ /* 0x000fe20000000800 */
[----:B-1----:R-:W3:Y:S01]  /*33620*/  LDL.LU R50, [R1+0x5a0] ;  /* 0x0005a00001327983 */ /* 0x002ee20000300800 */
[----:B------:R-:W-:-:S04]  /*33630*/  IMAD.WIDE R242, R0, 0x4, R48 ;  /* 0x0000000400f27825 */ /* 0x000fc800078e0230 */
[----:B------:R-:W-:Y:S01]  /*33640*/  IMAD.WIDE R244, R0, 0x4, R2 ;  /* 0x0000000400f47825 */ /* 0x000fe200078e0202 */
[----:B------:R-:W4:Y:S01]  /*33650*/  LDL.LU R51, [R1+0x320] ;  /* 0x0003200001337983 */ /* 0x000f220000300800 */
[----:B------:R-:W-:Y:S01]  /*33660*/  ISETP.GE.AND P3, PT, R246, UR4, PT ;  /* 0x00000004f6007c0c */ /* 0x000fe2000bf66270 */
[----:B------:R-:W-:Y:S01]  /*33670*/  ULDC UR4, c[0x0][0x248] ;  /* 0x0000920000047ab9 */ /* 0x000fe20000000800 */
[----:B------:R-:W-:Y:S01]  /*33680*/  ULDC UR18, c[0x0][0x228] ;  /* 0x00008a0000127ab9 */ /* 0x000fe20000000800 */
[----:B------:R1:W-:Y:S04]  /*33690*/  @P0 STG.E desc[UR12][R240.64], R248 ;  /* 0x000000f8f0000986 */ /* 0x0003e8000c10190c */
[----:B------:R-:W2:Y:S04]  /*336a0*/  LDL.LU R251, [R1+0x5a8] ;  /* 0x0005a80001fb7983 */ /* 0x000ea80000300800 */
[----:B------:R-:W2:Y:S01]  /*336b0*/  LDL.LU R250, [R1+0x328] ;  /* 0x0003280001fa7983 */ /* 0x000ea20000300800 */
[----:B-1----:R-:W-:-:S03]  /*336c0*/  VIADD R240, R0, UR4 ;  /* 0x0000000400f07c36 */ /* 0x002fc60008000000 */
[----:B------:R-:W2:Y:S01]  /*336d0*/  LDL.LU R249, [R1+0x5ac] ;  /* 0x0005ac0001f97983 */ /* 0x000ea20000300800 */
[----:B------:R-:W-:Y:S01]  /*336e0*/  VIADD R246, R252, 0x86 ;  /* 0x00000086fcf67836 */ /* 0x000fe20000000000 */
[----:B------:R-:W-:Y:S02]  /*336f0*/  ULDC UR4, c[0x0][0x22c] ;  /* 0x00008b0000047ab9 */ /* 0x000fe40000000800 */
        /* <DEDUP_REMOVED lines=17> */
[----:B------:R1:W-:Y:S01]  /*33810*/  @P1 STG.E desc[UR12][R50.64], R236 ;  /* 0x000000ec32001986 */ /* 0x0003e2000c10190c */
[----:B------:R-:W-:Y:S01]  /*33820*/  ULDC UR6, c[0x0][0x248] ;  /* 0x0000920000067ab9 */ /* 0x000fe20000000800 */
[----:B------:R-:W-:-:S02]  /*33830*/  ULDC UR8, c[0x0][0x22c] ;  /* 0x00008b0000087ab9 */ /* 0x000fc40000000800 */
[----:B-1----:R-:W3:Y:S04]  /*33840*/  LDL.LU R50, [R1+0x5a4] ;  /* 0x0005a40001327983 */ /* 0x002ee80000300800 */
[----:B------:R-:W4:Y:S01]  /*33850*/  LDL.LU R51, [R1+0x324] ;  /* 0x0003240001337983 */ /* 0x000f220000300800 */
[----:B------:R-:W-:Y:S01]  /*33860*/  IMAD.WIDE R240, R240, 0x4, R2 ;  /* 0x00000004f0f07825 */ /* 0x000fe200078e0202 */
[----:B------:R-:W-:Y:S01]  /*33870*/  ISETP.GE.AND P1, PT, R246, UR4, PT ;  /* 0x00000004f6007c0c */ /* 0x000fe2000bf26270 */
[----:B------:R-:W-:-:S03]  /*33880*/  ULDC UR4, c[0x0][0x248] ;  /* 0x0000920000047ab9 */ /* 0x000fc60000000800 */
[----:B------:R1:W-:Y:S01]  /*33890*/  @P4 STG.E desc[UR12][R240.64], R228 ;  /* 0x000000e4f0004986 */ /* 0x0003e2000c10190c */
[----:B------:R-:W-:Y:S01]  /*338a0*/  VIADD R236, R0, UR4 ;  /* 0x0000000400ec7c36 */ /* 0x000fe20008000000 */
[----:B------:R-:W-:-:S04]  /*338b0*/  ULDC UR4, c[0x0][0x22c] ;  /* 0x00008b0000047ab9 */ /* 0x000fc80000000800 */
[C---:B------:R-:W-:Y:S01]  /*338c0*/  IADD3 R0, R236.reuse, UR6, RZ ;  /* 0x00000006ec007c10 */ /* 0x040fe2000fffe0ff */
[----:B------:R-:W-:Y:S01]  /*338d0*/  ULDC UR6, c[0x0][0x248] ;  /* 0x0000920000067ab9 */ /* 0x000fe20000000800 */
[----:B-1----:R-:W-:-:S04]  /*338e0*/  IMAD.WIDE R240, R236, 0x4, R2 ;  /* 0x00000004ecf07825 */ /* 0x002fc800078e0202 */
[C---:B------:R-:W-:Y:S01]  /*338f0*/  VIADD R228, R252.reuse, 0x88 ;  /* 0x00000088fce47836 */ /* 0x040fe20000000000 */
        /* <DEDUP_REMOVED lines=15> */
[----:B------:R-:W-:Y:S01]  /*339f0*/  IMAD.WIDE R244, R0, 0x4, R2 ;  /* 0x0000000400f47825 */ /* 0x000fe200078e0202 */
[----:B------:R1:W-:Y:S04]  /*33a00*/  @P5 STG.E desc[UR12][R50.64], R237 ;  /* 0x000000ed32005986 */ /* 0x0003e8000c10190c */
[----:B------:R3:W-:Y:S01]  /*33a10*/  @P2 STG.E desc[UR12][R240.64], R229 ;  /* 0x000000e5f0002986 */ /* 0x0007e2000c10190c */
[----:B------:R-:W-:Y:S01]  /*33a20*/  ISETP.GE.AND P5, PT, R228, UR4, PT ;  /* 0x00000004e4007c0c */ /* 0x000fe2000bfa6270 */
[----:B------:R-:W-:Y:S02]  /*33a30*/  ULDC UR4, c[0x0][0x248] ;  /* 0x0000920000047ab9 */ /* 0x000fe40000000800 */
[----:B--2---:R-:W-:Y:S04]  /*33a40*/  @P6 STG.E desc[UR12][R242.64], R251 ;  /* 0x000000fbf2006986 */ /* 0x004fe8000c10190c */
[----:B------:R-:W-:Y:S01]  /*33a50*/  @P3 STG.E desc[UR12][R244.64], R250 ;  /* 0x000000faf4003986 */ /* 0x000fe2000c10190c */
[----:B------:R-:W-:Y:S01]  /*33a60*/  ISETP.LT.AND P3, PT, R175, UR10, !P0 ;  /* 0x0000000aaf007c0c */ /* 0x000fe2000c761270 */
[----:B-1----:R-:W-:-:S02]  /*33a70*/  VIADD R50, R252, 0x89 ;  /* 0x00000089fc327836 */ /* 0x002fc40000000000 */
[----:B---3--:R-:W-:Y:S01]  /*33a80*/  VIADD R229, R0, UR4 ;  /* 0x0000000400e57c36 */ /* 0x008fe20008000000 */
[----:B------:R-:W-:Y:S01]  /*33a90*/  ISETP.LT.AND P0, PT, R247, UR14, !P0 ;  /* 0x0000000ef7007c0c */ /* 0x000fe2000c701270 */
[----:B------:R-:W-:Y:S01]  /*33aa0*/  ULDC UR4, c[0x0][0x22c] ;  /* 0x00008b0000047ab9 */ /* 0x000fe20000000800 */
[----:B------:R-:W-:Y:S01]  /*33ab0*/  ISETP.GE.AND P2, PT, R50, UR8, PT ;  /* 0x0000000832007c0c */ /* 0x000fe2000bf46270 */
[----:B------:R-:W-:Y:S01]  /*33ac0*/  IMAD.WIDE R50, R229, 0x4, R48 ;  /* 0x00000004e5327825 */ /* 0x000fe200078e0230 */
[----:B------:R-:W-:Y:S01]  /*33ad0*/  ISETP.LT.AND P6, PT, R175, UR16, !P1 ;  /* 0x00000010af007c0c */ /* 0x000fe2000cfc1270 */
[----:B------:R-:W-:Y:S01]  /*33ae0*/  ULDC UR10, c[0x0][0x228] ;  /* 0x00008a00000a7ab9 */ /* 0x000fe20000000800 */
[----:B------:R-:W-:Y:S01]  /*33af0*/  ULDC UR14, c[0x0][0x228] ;  /* 0x00008a00000e7ab9 */ /* 0x000fe20000000800 */
[----:B------:R-:W-:Y:S01]  /*33b00*/  VIADD R0, R229, UR6 ;  /* 0x00000006e5007c36 */ /* 0x000fe20008000000 */
[----:B------:R-:W-:Y:S01]  /*33b10*/  ULDC UR8, c[0x0][0x22c] ;  /* 0x00008b0000087ab9 */ /* 0x000fe20000000800 */
[----:B------:R1:W-:Y:S01]  /*33b20*/  @P3 STG.E desc[UR12][R50.64], R238 ;  /* 0x000000ee32003986 */ /* 0x0003e2000c10190c */
[----:B------:R-:W-:Y:S01]  /*33b30*/  ISETP.LT.AND P1, PT, R247, UR18, !P1 ;  /* 0x00000012f7007c0c */ /* 0x000fe2000cf21270 */
        /* <DEDUP_REMOVED lines=9> */
[----:B------:R-:W4:Y:S01]  /*33bd0*/  LDL.LU R250, [R1+0x198] ;  /* 0x0001980001fa7983 */ /* 0x000f220000300800 */
[----:B------:R-:W-:-:S04]  /*33be0*/  IMAD.WIDE R236, R0, 0x4, R48 ;  /* 0x0000000400ec7825 */ /* 0x000fc800078e0230 */
[----:B------:R-:W-:Y:S01]  /*33bf0*/  IMAD.WIDE R240, R0, 0x4, R2 ;  /* 0x0000000400f07825 */ /* 0x000fe200078e0202 */
[----:B------:R-:W-:Y:S04]  /*33c00*/  @P0 STG.E desc[UR12][R228.64], R230 ;  /* 0x000000e6e4000986 */ /* 0x000fe8000c10190c */
[----:B------:R1:W-:Y:S04]  /*33c10*/  @P6 STG.E desc[UR12][R236.64], R249 ;  /* 0x000000f9ec006986 */ /* 0x0003e8000c10190c */
[----:B------:R1:W-:Y:S04]  /*33c20*/  @P1 STG.E desc[UR12][R240.64], R248 ;  /* 0x000000f8f0001986 */ /* 0x0003e8000c10190c */
[----:B-1----:R-:W4:Y:S04]  /*33c30*/  LDL.LU R249, [R1+0x5fc] ;  /* 0x0005fc0001f97983 */ /* 0x002f280000300800 */
[----:B------:R-:W4:Y:S01]  /*33c40*/  LDL.LU R248, [R1+0x19c] ;  /* 0x00019c0001f87983 */ /* 0x000f220000300800 */
[C---:B------:R-:W-:Y:S01]  /*33c50*/  VIADD R242, R252.reuse, 0x8a ;  /* 0x0000008afcf27836 */ /* 0x040fe20000000000 */
[----:B------:R-:W-:Y:S01]  /*33c60*/  ISETP.LT.AND P1, PT, R175, UR10, !P4 ;  /* 0x0000000aaf007c0c */ /* 0x000fe2000e721270 */
[----:B------:R-:W-:-:S03]  /*33c70*/  VIADD R50, R252, 0x8b ;  /* 0x0000008bfc327836 */ /* 0x000fc60000000000 */
[----:B------:R-:W-:Y:S01]  /*33c80*/  ISETP.GE.AND P3, PT, R242, UR4, PT ;  /* 0x00000004f2007c0c */ /* 0x000fe2000bf66270 */
[----:B------:R-:W-:Y:S01]  /*33c90*/  ULDC UR4, c[0x0][0x248] ;  /* 0x0000920000047ab9 */ /* 0x000fe20000000800 */
[----:B------:R-:W-:Y:S01]  /*33ca0*/  ISETP.LT.AND P4, PT, R247, UR14, !P4 ;  /* 0x0000000ef7007c0c */ /* 0x000fe2000e781270 */
[----:B------:R-:W-:Y:S01]  /*33cb0*/  ULDC UR10, c[0x0][0x228] ;  /* 0x00008a00000a7ab9 */ /* 0x000fe20000000800 */
[----:B------:R-:W-:Y:S02]  /*33cc0*/  IADD3 R229, R0, UR4, RZ ;  /* 0x0000000400e57c10 */ /* 0x000fe4000fffe0ff */
[----:B------:R-:W-:Y:S02]  /*33cd0*/  ISETP.LT.AND P6, PT, R175, UR16, !P5 ;  /* 0x00000010af007c0c */ /* 0x000fe4000efc1270 */
[----:B------:R-:W-:Y:S01]  /*33ce0*/  ISETP.GE.AND P0, PT, R50, UR8, PT ;  /* 0x0000000832007c0c */ /* 0x000fe2000bf06270 */
[----:B------:R-:W-:Y:S01]  /*33cf0*/  VIADD R243, R229, UR6 ;  /* 0x00000006e5f37c36 */ /* 0x000fe20008000000 */
[----:B------:R-:W-:Y:S01]  /*33d00*/  ISETP.LT.AND P5, PT, R247, UR18, !P5 ;  /* 0x00000012f7007c0c */ /* 0x000fe2000efa1270 */
[C---:B------:R-:W-:Y:S01]  /*33d10*/  IMAD.WIDE R50, R229.reuse, 0x4, R48 ;  /* 0x00000004e5327825 */ /* 0x040fe200078e0230 */
[----:B------:R-:W-:Y:S01]  /*33d20*/  ULDC UR4, c[0x0][0x22c] ;  /* 0x00008b0000047ab9 */ /* 0x000fe20000000800 */
[----:B------:R-:W-:Y:S01]  /*33d30*/  ULDC UR14, c[0x0][0x228] ;  /* 0x00008a00000e7ab9 */ /* 0x000fe20000000800 */
[----:B------:R-:W-:Y:S01]  /*33d40*/  ULDC UR16, c[0x0][0x228] ;  /* 0x00008a0000107ab9 */ /* 0x000fe20000000800 */
[----:B------:R-:W-:Y:S01]  /*33d50*/  IMAD.WIDE R228, R229, 0x4, R2 ;  /* 0x00000004e5e47825 */ /* 0x000fe200078e0202 */
[----:B------:R-:W-:Y:S01]  /*33d60*/  @P1 STG.E desc[UR12][R50.64], R239 ;  /* 0x000000ef32001986 */ /* 0x000fe2000c10190c */
[----:B------:R-:W-:Y:S01]  /*33d70*/  ULDC UR18, c[0x0][0x228] ;  /* 0x00008a0000127ab9 */ /* 0x000fe20000000800 */
[----:B------:R-:W-:Y:S01]  /*33d80*/  ULDC UR6, c[0x0][0x248] ;  /* 0x0000920000067ab9 */ /* 0x000fe20000000800 */
[----:B------:R-:W-:Y:S01]  /*33d90*/  IMAD.WIDE R236, R243, 0x4, R48 ;  /* 0x00000004f3ec7825 */ /* 0x000fe200078e0230 */
[----:B------:R1:W-:Y:S01]  /*33da0*/  @P4 STG.E desc[UR12][R228.64], R231 ;  /* 0x000000e7e4004986 */ /* 0x0003e2000c10190c */
[----:B------:R-:W-:-:S02]  /*33db0*/  ULDC UR8, c[0x0][0x22c] ;  /* 0x00008b0000087ab9 */ /* 0x000fc40000000800 */
[----:B------:R-:W-:Y:S02]  /*33dc0*/  VIADD R0, R252, 0x8c ;  /* 0x0000008cfc007836 */ /* 0x000fe40000000000 */
[----:B------:R-:W-:-:S03]  /*33dd0*/  IMAD.WIDE R240, R243, 0x4, R2 ;  /* 0x00000004f3f07825 */ /* 0x000fc600078e0202 */
[----:B------:R-:W-:Y:S01]  /*33de0*/  ISETP.GE.AND P1, PT, R0, UR4, PT ;  /* 0x0000000400007c0c */ /* 0x000fe2000bf26270 */
[----:B------:R-:W-:Y:S02]  /*33df0*/  ULDC UR4, c[0x0][0x248] ;  /* 0x0000920000047ab9 */ /* 0x000fe40000000800 */
[----:B-1----:R-:W-:Y:S01]  /*33e00*/  VIADD R229, R243, UR4 ;  /* 0x00000004f3e57c36 */ /* 0x002fe20008000000 */
[----:B------:R-:W-:Y:S01]  /*33e10*/  ULDC UR4, c[0x0][0x22c] ;  /* 0x00008b0000047ab9 */ /* 0x000fe20000000800 */
[----:B------:R-:W-:Y:S02]  /*33e20*/  VIADD R0, R252, 0x8d ;  /* 0x0000008dfc007836 */ /* 0x000fe40000000000 */
[C---:B------:R-:W-:Y:S01]  /*33e30*/  VIADD R239, R229.reuse, UR6 ;  /* 0x00000006e5ef7c36 */ /* 0x040fe20008000000 */
[----:B------:R-:W-:Y:S01]  /*33e40*/  ULDC UR6, c[0x0][0x248] ;  /* 0x0000920000067ab9 */ /* 0x000fe20000000800 */
[----:B------:R-:W-:Y:S01]  /*33e50*/  IMAD.WIDE R50, R229, 0x4, R48 ;  /* 0x00000004e5327825 */ /* 0x000fe200078e0230 */
[----:B------:R-:W-:Y:S01]  /*33e60*/  ISETP.GE.AND P4, PT, R0, UR8, PT ;  /* 0x0000000800007c0c */ /* 0x000fe2000bf86270 */
[----:B------:R-:W-:-:S02]  /*33e70*/  ULDC UR8, c[0x0][0x22c] ;  /* 0x00008b0000087ab9 */ /* 0x000fc40000000800 */
[----:B------:R-:W-:-:S04]  /*33e80*/  IMAD.WIDE R228, R229, 0x4, R2 ;  /* 0x00000004e5e47825 */ /* 0x000fc800078e0202 */
[----:B------:R-:W-:-:S04]  /*33e90*/  IMAD.WIDE R230, R239, 0x4, R48 ;  /* 0x00000004efe67825 */ /* 0x000fc800078e0230 */
[----:B------:R-:W-:Y:S01]  /*33ea0*/  VIADD R0, R252, 0x8e ;  /* 0x0000008efc007836 */ /* 0x000fe20000000000 */
[----:B--2---:R1:W-:Y:S01]  /*33eb0*/  @P6 STG.E desc[UR12][R236.64], R238 ;  /* 0x000000eeec006986 */ /* 0x0043e2000c10190c */
[C---:B------:R-:W-:Y:S01]  /*33ec0*/  ISETP.LT.AND P6, PT, R175.reuse, UR16, !P3 ;  /* 0x00000010af007c0c */ /* 0x040fe2000dfc1270 */
[----:B------:R-:W-:Y:S02]  /*33ed0*/  ULDC UR16, c[0x0][0x228] ;  /* 0x00008a0000107ab9 */ /* 0x000fe40000000800 */
[----:B---3--:R-:W-:Y:S01]  /*33ee0*/  @P5 STG.E desc[UR12][R240.64], R244 ;  /* 0x000000f4f0005986 */ /* 0x008fe2000c10190c */
[----:B------:R-:W-:Y:S01]  /*33ef0*/  ISETP.LT.AND P5, PT, R175, UR10, !P2 ;  /* 0x0000000aaf007c0c */ /* 0x000fe2000d7a1270 */
[----:B------:R-:W-:Y:S01]  /*33f00*/  ULDC UR10, c[0x0][0x228] ;  /* 0x00008a00000a7ab9 */ /* 0x000fe20000000800 */
[C---:B------:R-:W-:Y:S01]  /*33f10*/  ISETP.LT.AND P2, PT, R247.reuse, UR14, !P2 ;  /* 0x0000000ef7007c0c */ /* 0x040fe2000d741270 */
[----:B------:R-:W-:Y:S01]  /*33f20*/  ULDC UR14, c[0x0][0x228] ;  /* 0x00008a00000e7ab9 */ /* 0x000fe20000000800 */
[----:B------:R-:W-:Y:S01]  /*33f30*/  ISETP.LT.AND P3, PT, R247, UR18, !P3 ;  /* 0x00000012f7007c0c */ /* 0x000fe2000df61270 */
[----:B------:R-:W-:Y:S01]  /*33f40*/  ULDC UR18, c[0x0][0x228] ;  /* 0x00008a0000127ab9 */ /* 0x000fe20000000800 */
[----:B-1----:R-:W-:-:S07]  /*33f50*/  IMAD.WIDE R236, R239, 0x4, R2 ;  /* 0x00000004efec7825 */ /* 0x002fce00078e0202 */
[----:B------:R-:W-:Y:S01]  /*33f60*/  @P5 STG.E desc[UR12][R50.64], R232 ;  /* 0x000000e832005986 */ /* 0x000fe2000c10190c */
[----:B------:R-:W-:Y:S01]  /*33f70*/  ISETP.GE.AND P5, PT, R0, UR4, PT ;  /* 0x0000000400007c0c */ /* 0x000fe2000bfa6270 */
[----:B------:R-:W-:Y:S02]  /*33f80*/  ULDC UR4, c[0x0][0x248] ;  /* 0x0000920000047ab9 */ /* 0x000fe40000000800 */
[----:B------:R1:W-:Y:S04]  /*33f90*/  @P2 STG.E desc[UR12][R228.64], R224 ;  /* 0x000000e0e4002986 */ /* 0x0003e8000c10190c */
[----:B----4-:R2:W-:Y:S01]  /*33fa0*/  @P6 STG.E desc[UR12][R230.64], R245 ;  /* 0x000000f5e6006986 */ /* 0x0105e2000c10190c */
[----:B------:R-:W-:Y:S01]  /*33fb0*/  ISETP.LT.AND P6, PT, R175, UR16, !P1 ;  /* 0x00000010af007c0c */ /* 0x000fe2000cfc1270 */
[----:B------:R-:W-:-:S02]  /*33fc0*/  ULDC UR16, c[0x0][0x228] ;  /* 0x00008a0000107ab9 */ /* 0x000fc40000000800 */
[----:B------:R3:W-:Y:S01]  /*33fd0*/  @P3 STG.E desc[UR12][R236.64], R246 ;  /* 0x000000f6ec003986 */ /* 0x0007e2000c10190c */
[----:B------:R-:W-:Y:S01]  /*33fe0*/  ISETP.LT.AND P3, PT, R175, UR10, !P0 ;  /* 0x0000000aaf007c0c */ /* 0x000fe2000c761270 */
[----:B------:R-:W-:Y:S01]  /*33ff0*/  ULDC UR10, c[0x0][0x228] ;  /* 0x00008a00000a7ab9 */ /* 0x000fe20000000800 */
[----:B------:R-:W-:Y:S01]  /*34000*/  ISETP.LT.AND P0, PT, R247, UR14, !P0 ;  /* 0x0000000ef7007c0c */ /* 0x000fe2000c701270 */
[----:B-1----:R-:W-:Y:S01]  /*34010*/  VIADD R229, R239, UR4 ;  /* 0x00000004efe57c36 */ /* 0x002fe20008000000 */
[----:B------:R-:W-:Y:S01]  /*34020*/  ISETP.LT.AND P1, PT, R247, UR18, !P1 ;  /* 0x00000012f7007c0c */ /* 0x000fe2000cf21270 */
[----:B------:R-:W-:Y:S01]  /*34030*/  ULDC UR4, c[0x0][0x22c] ;  /* 0x00008b0000047ab9 */ /* 0x000fe20000000800 */
[----:B------:R-:W-:Y:S01]  /*34040*/  IADD3 R0, R252, 0x8f, RZ ;  /* 0x0000008ffc007810 */ /* 0x000fe20007ffe0ff */
[C---:B------:R-:W-:Y:S01]  /*34050*/  VIADD R239, R229.reuse, UR6 ;  /* 0x00000006e5ef7c36 */ /* 0x040fe20008000000 */
[----:B------:R-:W-:Y:S01]  /*34060*/  ULDC UR14, c[0x0][0x228] ;  /* 0x00008a00000e7ab9 */ /* 0x000fe20000000800 */
[C---:B------:R-:W-:Y:S01]  /*34070*/  IMAD.WIDE R50, R229.reuse, 0x4, R48 ;  /* 0x00000004e5327825 */ /* 0x040fe200078e0230 */
[----:B------:R-:W-:Y:S01]  /*34080*/  ISETP.GE.AND P2, PT, R0, UR8, PT ;  /* 0x0000000800007c0c */ /* 0x000fe2000bf46270 */
[----:B------:R-:W-:Y:S01]  /*34090*/  ULDC UR18, c[0x0][0x228] ;  /* 0x00008a0000127ab9 */ /* 0x000fe20000000800 */
[----:B------:R-:W-:Y:S01]  /*340a0*/  ULDC UR6, c[0x0][0x248] ;  /* 0x0000920000067ab9 */ /* 0x000fe20000000800 */
[----:B------:R-:W-:Y:S01]  /*340b0*/  IMAD.WIDE R228, R229, 0x4, R2 ;  /* 0x00000004e5e47825 */ /* 0x000fe200078e0202 */
[----:B------:R-:W-:Y:S01]  /*340c0*/  @P3 STG.E desc[UR12][R50.64], R233 ;  /* 0x000000e932003986 */ /* 0x000fe2000c10190c */
[----:B------:R-:W-:-:S02]  /*340d0*/  ULDC UR8, c[0x0][0x22c] ;  /* 0x00008b0000087ab9 */ /* 0x000fc40000000800 */
[C---:B--2---:R-:W-:Y:S01]  /*340e0*/  IMAD.WIDE R230, R239.reuse, 0x4, R48 ;  /* 0x00000004efe67825 */ /* 0x044fe200078e0230 */
[----:B------:R1:W-:Y:S03]  /*340f0*/  @P0 STG.E desc[UR12][R228.64], R225 ;  /* 0x000000e1e4000986 */ /* 0x0003e6000c10190c */
[----:B------:R-:W-:Y:S02]  /*34100*/  VIADD R0, R252, 0x90 ;  /* 0x00000090fc007836 */ /* 0x000fe40000000000 */
[----:B---3--:R-:W-:Y:S01]  /*34110*/  IMAD.WIDE R236, R239, 0x4, R2 ;  /* 0x00000004efec7825 */ /* 0x008fe200078e0202 */
[----:B------:R2:W-:Y:S02]  /*34120*/  @P6 STG.E desc[UR12][R230.64], R251 ;  /* 0x000000fbe6006986 */ /* 0x0005e4000c10190c */
[----:B------:R-:W-:Y:S01]  /*34130*/  ISETP.GE.AND P3, PT, R0, UR4, PT ;  /* 0x0000000400007c0c */ /* 0x000fe2000bf66270 */
[----:B------:R-:W-:Y:S01]  /*34140*/  ULDC UR4, c[0x0][0x248] ;  /* 0x0000920000047ab9 */ /* 0x000fe20000000800 */
[----:B------:R-:W-:Y:S01]  /*34150*/  @P1 STG.E desc[UR12][R236.64], R250 ;  /* 0x000000faec001986 */ /* 0x000fe2000c10190c */
[----:B------:R-:W-:Y:S01]  /*34160*/  ISETP.LT.AND P1, PT, R175, UR10, !P4 ;  /* 0x0000000aaf007c0c */ /* 0x000fe2000e721270 */
[----:B-1----:R-:W-:Y:S01]  /*34170*/  VIADD R225, R239, UR4 ;  /* 0x00000004efe17c36 */ /* 0x002fe20008000000 */
[----:B------:R-:W-:-:S02]  /*34180*/  ISETP.LT.AND P4, PT, R247, UR14, !P4 ;  /* 0x0000000ef7007c0c */ /* 0x000fc4000e781270 */
[----:B------:R-:W-:Y:S01]  /*34190*/  ISETP.LT.AND P6, PT, R175, UR16, !P5 ;  /* 0x00000010af007c0c */ /* 0x000fe2000efc1270 */
[----:B------:R-:W-:Y:S01]  /*341a0*/  VIADD R0, R252, 0x91 ;  /* 0x00000091fc007836 */ /* 0x000fe20000000000 */
[----:B------:R-:W-:Y:S01]  /*341b0*/  ISETP.LT.AND P5, PT, R247, UR18, !P5 ;  /* 0x00000012f7007c0c */ /* 0x000fe2000efa1270 */
[C---:B------:R-:W-:Y:S01]  /*341c0*/  VIADD R233, R225.reuse, UR6 ;  /* 0x00000006e1e97c36 */ /* 0x040fe20008000000 */
[----:B------:R-:W-:Y:S01]  /*341d0*/  ULDC UR4, c[0x0][0x22c] ;  /* 0x00008b0000047ab9 */ /* 0x000fe20000000800 */
[C---:B------:R-:W-:Y:S01]  /*341e0*/  IMAD.WIDE R50, R225.reuse, 0x4, R48 ;  /* 0x00000004e1327825 */ /* 0x040fe200078e0230 */
[----:B------:R-:W-:Y:S01]  /*341f0*/  ISETP.GE.AND P0, PT, R0, UR8, PT ;  /* 0x0000000800007c0c */ /* 0x000fe2000bf06270 */
[----:B------:R-:W-:Y:S01]  /*34200*/  ULDC UR10, c[0x0][0x228] ;  /* 0x00008a00000a7ab9 */ /* 0x000fe20000000800 */
[----:B------:R-:W-:Y:S01]  /*34210*/  ULDC UR14, c[0x0][0x228] ;  /* 0x00008a00000e7ab9 */ /* 0x000fe20000000800 */
[----:B------:R-:W-:Y:S01]  /*34220*/  IMAD.WIDE R224, R225, 0x4, R2 ;  /* 0x00000004e1e07825 */ /* 0x000fe200078e0202 */
[----:B------:R-:W-:Y:S01]  /*34230*/  IADD3 R0, R252, 0x92, RZ ;  /* 0x00000092fc007810 */ /* 0x000fe20007ffe0ff */
[----:B------:R-:W-:Y:S01]  /*34240*/  ULDC UR16, c[0x0][0x228] ;  /* 0x00008a0000107ab9 */ /* 0x000fe20000000800 */
[----:B------:R-:W-:Y:S01]  /*34250*/  ULDC UR18, c[0x0][0x228] ;  /* 0x00008a0000127ab9 */ /* 0x000fe20000000800 */
[----:B------:R-:W-:Y:S01]  /*34260*/  IMAD.WIDE R228, R233, 0x4, R48 ;  /* 0x00000004e9e47825 */ /* 0x000fe200078e0230 */
[----:B------:R-:W-:Y:S01]  /*34270*/  @P1 STG.E desc[UR12][R50.64], R234 ;  /* 0x000000ea32001986 */ /* 0x000fe2000c10190c */
[----:B------:R-:W-:-:S02]  /*34280*/  ULDC UR6, c[0x0][0x248] ;  /* 0x0000920000067ab9 */ /* 0x000fc40000000800 */
[----:B--2---:R-:W-:Y:S01]  /*34290*/  IMAD.WIDE R230, R233, 0x4, R2 ;  /* 0x00000004e9e67825 */ /* 0x004fe200078e0202 */
[----:B------:R1:W-:Y:S01]  /*342a0*/  @P4 STG.E desc[UR12][R224.64], R226 ;  /* 0x000000e2e0004986 */ /* 0x0003e2000c10190c */
[----:B------:R-:W-:Y:S01]  /*342b0*/  ISETP.GE.AND P1, PT, R0, UR4, PT ;  /* 0x0000000400007c0c */ /* 0x000fe2000bf26270 */
[----:B------:R-:W-:Y:S01]  /*342c0*/  ULDC UR4, c[0x0][0x248] ;  /* 0x0000920000047ab9 */ /* 0x000fe20000000800 */
[----:B------:R-:W-:Y:S01]  /*342d0*/  ULDC UR8, c[0x0][0x22c] ;  /* 0x00008b0000087ab9 */ /* 0x000fe20000000800 */
[----:B------:R2:W-:Y:S01]  /*342e0*/  @P6 STG.E desc[UR12][R228.64], R249 ;  /* 0x000000f9e4006986 */ /* 0x0005e2000c10190c */
[C---:B------:R-:W-:Y:S01]  /*342f0*/  ISETP.LT.AND P6, PT, R175.reuse, UR16, !P3 ;  /* 0x00000010af007c0c */ /* 0x040fe2000dfc1270 */
[----:B------:R-:W-:Y:S02]  /*34300*/  VIADD R0, R252, 0x93 ;  /* 0x00000093fc007836 */ /* 0x000fe40000000000 */
[----:B------:R3:W-:Y:S01]  /*34310*/  @P5 STG.E desc[UR12][R230.64], R248 ;  /* 0x000000f8e6005986 */ /* 0x0007e2000c10190c */
[----:B------:R-:W-:Y:S01]  /*34320*/  ISETP.LT.AND P5, PT, R175, UR10, !P2 ;  /* 0x0000000aaf007c0c */ /* 0x000fe2000d7a1270 */
[----:B------:R-:W-:Y:S01]  /*34330*/  ULDC UR10, c[0x0][0x228] ;  /* 0x00008a00000a7ab9 */ /* 0x000fe20000000800 */
[----:B------:R-:W-:Y:S01]  /*34340*/  ISETP.LT.AND P2, PT, R247, UR14, !P2 ;  /* 0x0000000ef7007c0c */ /* 0x000fe2000d741270 */
        /* <DEDUP_REMOVED lines=10> */
[----:B------:R-:W-:Y:S01]  /*343f0*/  VIADD R0, R252, 0x94 ;  /* 0x00000094fc007836 */ /* 0x000fe20000000000 */
[----:B------:R-:W-:Y:S01]  /*34400*/  ULDC UR8, c[0x0][0x22c] ;  /* 0x00008b0000087ab9 */ /* 0x000fe20000000800 */
[----:B------:R-:W-:Y:S01]  /*34410*/  IMAD.WIDE R224, R225, 0x4, R2 ;  /* 0x00000004e1e07825 */ /* 0x000fe200078e0202 */
[----:B------:R-:W-:Y:S03]  /*34420*/  @P5 STG.E desc[UR12][R50.64], R235 ;  /* 0x000000eb32005986 */ /* 0x000fe6000c10190c */
[----:B--2---:R-:W-:Y:S01]  /*34430*/  IMAD.WIDE R228, R233, 0x4, R48 ;  /* 0x00000004e9e47825 */ /* 0x004fe200078e0230 */
[----:B------:R-:W-:-:S03]  /*34440*/  ISETP.GE.AND P5, PT, R0, UR4, PT ;  /* 0x0000000400007c0c */ /* 0x000fc6000bfa6270 */
[----:B---3--:R-:W-:Y:S01]  /*34450*/  IMAD.WIDE R230, R233, 0x4, R2 ;  /* 0x00000004e9e67825 */ /* 0x008fe200078e0202 */
[----:B------:R1:W-:Y:S01]  /*34460*/  @P2 STG.E desc[UR12][R224.64], R227 ;  /* 0x000000e3e0002986 */ /* 0x0003e2000c10190c */
[----:B------:R-:W-:-:S03]  /*34470*/  ULDC UR4, c[0x0][0x248] ;  /* 0x0000920000047ab9 */ /* 0x000fc60000000800 */
[----:B------:R-:W-:Y:S01]  /*34480*/  @P6 STG.E desc[UR12][R228.64], R220 ;  /* 0x000000dce4006986 */ /* 0x000fe2000c10190c */
        /* <DEDUP_REMOVED lines=10> */
[C---:B------:R-:W-:Y:S01]  /*34530*/  IMAD.WIDE R50, R225.reuse, 0x4, R48 ;  /* 0x00000004e1327825 */ /* 0x040fe200078e0230 */
[----:B------:R-:W-:Y:S01]  /*34540*/  ULDC UR14, c[0x0][0x228] ;  /* 0x00008a00000e7ab9 */ /* 0x000fe20000000800 */
[----:B------:R-:W-:Y:S01]  /*34550*/  ULDC UR16, c[0x0][0x228] ;  /* 0x00008a0000107ab9 */ /* 0x000fe20000000800 */
[----:B------:R-:W-:Y:S01]  /*34560*/  ULDC UR18, c[0x0][0x228] ;  /* 0x00008a0000127ab9 */ /* 0x000fe20000000800 */
[C---:B--2---:R-:W-:Y:S01]  /*34570*/  IADD3 R231, R225.reuse, UR6, RZ ;  /* 0x00000006e1e77c10 */ /* 0x044fe2000fffe0ff */
[----:B------:R-:W-:Y:S01]  /*34580*/  IMAD.WIDE R224, R225, 0x4, R2 ;  /* 0x00000004e1e07825 */ /* 0x000fe200078e0202 */
[----:B------:R1:W-:Y:S01]  /*34590*/  @P3 STG.E desc[UR12][R50.64], R20 ;  /* 0x0000001432003986 */ /* 0x0003e2000c10190c */
[----:B------:R-:W-:Y:S01]  /*345a0*/  ULDC UR6, c[0x0][0x248] ;  /* 0x0000920000067ab9 */ /* 0x000fe20000000800 */
[----:B------:R-:W-:Y:S01]  /*345b0*/  ULDC UR8, c[0x0][0x22c] ;  /* 0x00008b0000087ab9 */ /* 0x000fe20000000800 */
[----:B------:R-:W-:Y:S01]  /*345c0*/  IMAD.WIDE R226, R231, 0x4, R48 ;  /* 0x00000004e7e27825 */ /* 0x000fe200078e0230 */
[----:B------:R-:W-:Y:S03]  /*345d0*/  @P0 STG.E desc[UR12][R224.64], R36 ;  /* 0x00000024e0000986 */ /* 0x000fe6000c10190c */
[----:B------:R-:W-:-:S02]  /*345e0*/  VIADD R0, R252, 0x96 ;  /* 0x00000096fc007836 */ /* 0x000fc40000000000 */
[----:B------:R-:W-:Y:S01]  /*345f0*/  IMAD.WIDE R228, R231, 0x4, R2 ;  /* 0x00000004e7e47825 */ /* 0x000fe200078e0202 */
[----:B------:R2:W-:Y:S02]  /*34600*/  @P6 STG.E desc[UR12][R226.64], R221 ;  /* 0x000000dde2006986 */ /* 0x0005e4000c10190c */
[----:B------:R-:W-:Y:S01]  /*34610*/  ISETP.GE.AND P3, PT, R0, UR4, PT ;  /* 0x0000000400007c0c */ /* 0x000fe2000bf66270 */
[----:B------:R-:W-:Y:S01]  /*34620*/  ULDC UR4, c[0x0][0x248] ;  /* 0x0000920000047ab9 */ /* 0x000fe20000000800 */
[----:B------:R3:W-:Y:S01]  /*34630*/  @P1 STG.E desc[UR12][R228.64], R17 ;  /* 0x00000011e4001986 */ /* 0x0007e2000c10190c */
[----:B------:R-:W-:Y:S01]  /*34640*/  ISETP.LT.AND P1, PT, R175, UR10, !P4 ;  /* 0x0000000aaf007c0c */ /* 0x000fe2000e721270 */
[----:B-1----:R-:W-:Y:S01]  /*34650*/  VIADD R51, R231, UR4 ;  /* 0x00000004e7337c36 */ /* 0x002fe20008000000 */
[----:B------:R-:W-:Y:S02]  /*34660*/  ISETP.LT.AND P4, PT, R247, UR14, !P4 ;  /* 0x0000000ef7007c0c */ /* 0x000fe4000e781270 */
[----:B------:R-:W-:Y:S01]  /*34670*/  ISETP.LT.AND P6, PT, R175, UR16, !P5 ;  /* 0x00000010af007c0c */ /* 0x000fe2000efc1270 */
[----:B------:R-:W-:Y:S01]  /*34680*/  VIADD R0, R252, 0x97 ;  /* 0x00000097fc007836 */ /* 0x000fe20000000000 */
[----:B------:R-:W-:Y:S01]  /*34690*/  ISETP.LT.AND P5, PT, R247, UR18, !P5 ;  /* 0x00000012f7007c0c */ /* 0x000fe2000efa1270 */
[C---:B--2---:R-:W-:Y:S01]  /*346a0*/  VIADD R227, R51.reuse, UR6 ;  /* 0x0000000633e37c36 */ /* 0x044fe20008000000 */
[----:B------:R-:W-:Y:S01]  /*346b0*/  ULDC UR4, c[0x0][0x22c] ;  /* 0x00008b0000047ab9 */ /* 0x000fe20000000800 */
[----:B------:R-:W-:Y:S01]  /*346c0*/  ULDC UR10, c[0x0][0x228] ;  /* 0x00008a00000a7ab9 */ /* 0x000fe20000000800 */
[----:B------:R-:W-:Y:S01]  /*346d0*/  ISETP.GE.AND P0, PT, R0, UR8, PT ;  /* 0x0000000800007c0c */ /* 0x000fe2000bf06270 */
[C---:B---3--:R-:W-:Y:S01]  /*346e0*/  IMAD.WIDE R16, R51.reuse, 0x4, R48 ;  /* 0x0000000433107825 */ /* 0x048fe200078e0230 */
[----:B------:R-:W-:Y:S01]  /*346f0*/  ULDC UR14, c[0x0][0x228] ;  /* 0x00008a00000e7ab9 */ /* 0x000fe20000000800 */
[----:B------:R-:W-:Y:S01]  /*34700*/  ULDC UR16, c[0x0][0x228] ;  /* 0x00008a0000107ab9 */ /* 0x000fe20000000800 */
[----:B------:R-:W-:Y:S01]  /*34710*/  ULDC UR18, c[0x0][0x228] ;  /* 0x00008a0000127ab9 */ /* 0x000fe20000000800 */
[----:B------:R-:W-:Y:S01]  /*34720*/  IMAD.WIDE R50, R51, 0x4, R2 ;  /* 0x0000000433327825 */ /* 0x000fe200078e0202 */
[----:B------:R1:W-:Y:S01]  /*34730*/  @P1 STG.E desc[UR12][R16.64], R21 ;  /* 0x0000001510001986 */ /* 0x0003e2000c10190c */
[----:B------:R-:W-:Y:S01]  /*34740*/  ULDC UR6, c[0x0][0x248] ;  /* 0x0000920000067ab9 */ /* 0x000fe20000000800 */
[----:B------:R-:W-:Y:S01]  /*34750*/  ULDC UR8, c[0x0][0x22c] ;  /* 0x00008b0000087ab9 */ /* 0x000fe20000000800 */
[----:B------:R-:W-:-:S02]  /*34760*/  VIADD R0, R252, 0x98 ;  /* 0x00000098fc007836 */ /* 0x000fc40000000000 */
[C---:B------:R-:W-:Y:S01]  /*34770*/  IMAD.WIDE R220, R227.reuse, 0x4, R48 ;  /* 0x00000004e3dc7825 */ /* 0x040fe200078e0230 */
[----:B------:R-:W-:Y:S03]  /*34780*/  @P4 STG.E desc[UR12][R50.64], R37 ;  /* 0x0000002532004986 */ /* 0x000fe6000c10190c */
[----:B------:R-:W-:Y:S01]  /*34790*/  IMAD.WIDE R224, R227, 0x4, R2 ;  /* 0x00000004e3e07825 */ /* 0x000fe200078e0202 */
[----:B------:R-:W-:Y:S01]  /*347a0*/  ISETP.GE.AND P1, PT, R0, UR4, PT ;  /* 0x0000000400007c0c */ /* 0x000fe2000bf26270 */
[----:B------:R2:W-:Y:S01]  /*347b0*/  @P6 STG.E desc[UR12][R220.64], R222 ;  /* 0x000000dedc006986 */ /* 0x0005e2000c10190c */
[----:B------:R-:W-:-:S03]  /*347c0*/  ULDC UR4, c[0x0][0x248] ;  /* 0x0000920000047ab9 */ /* 0x000fc60000000800 */
[----:B------:R-:W-:Y:S01]  /*347d0*/  @P5 STG.E desc[UR12][R224.64], R18 ;  /* 0x00000012e0005986 */ /* 0x000fe2000c10190c */
[----:B------:R-:W-:Y:S01]  /*347e0*/  ISETP.LT.AND P5, PT, R175, UR10, !P2 ;  /* 0x0000000aaf007c0c */ /* 0x000fe2000d7a1270 */
[----:B------:R-:W-:Y:S01]  /*347f0*/  VIADD R0, R252, 0x99 ;  /* 0x00000099fc007836 */ /* 0x000fe20000000000 */
[----:B------:R-:W-:Y:S01]  /*34800*/  ISETP.LT.AND P2, PT, R247, UR14, !P2 ;  /* 0x0000000ef7007c0c */ /* 0x000fe2000d741270 */
[----:B------:R-:W-:Y:S01]  /*34810*/  ULDC UR10, c[0x0][0x228] ;  /* 0x00008a00000a7ab9 */ /* 0x000fe20000000800 */
[----:B-1----:R-:W-:Y:S01]  /*34820*/  IADD3 R21, R227, UR4, RZ ;  /* 0x00000004e3157c10 */ /* 0x002fe2000fffe0ff */
[----:B------:R-:W-:Y:S01]  /*34830*/  ULDC UR4, c[0x0][0x22c] ;  /* 0x00008b0000047ab9 */ /* 0x000fe20000000800 */
[----:B------:R-:W-:Y:S01]  /*34840*/  ISETP.LT.AND P6, PT, R175, UR16, !P3 ;  /* 0x00000010af007c0c */ /* 0x000fe2000dfc1270 */
[----:B------:R-:W-:Y:S01]  /*34850*/  ULDC UR14, c[0x0][0x228] ;  /* 0x00008a00000e7ab9 */ /* 0x000fe20000000800 */
[----:B------:R-:W-:Y:S01]  /*34860*/  ISETP.LT.AND P3, PT, R247, UR18, !P3 ;  /* 0x00000012f7007c0c */ /* 0x000fe2000df61270 */
[C---:B--2---:R-:W-:Y:S01]  /*34870*/  VIADD R221, R21.reuse, UR6 ;  /* 0x0000000615dd7c36 */ /* 0x044fe20008000000 */
[----:B------:R-:W-:Y:S01]  /*34880*/  ISETP.GE.AND P4, PT, R0, UR8, PT ;  /* 0x0000000800007c0c */ /* 0x000fe2000bf86270 */
[C---:B------:R-:W-:Y:S01]  /*34890*/  IMAD.WIDE R16, R21.reuse, 0x4, R48 ;  /* 0x0000000415107825 */ /* 0x040fe200078e0230 */
[----:B------:R-:W-:Y:S01]  /*348a0*/  ULDC UR16, c[0x0][0x228] ;  /* 0x00008a0000107ab9 */ /* 0x000fe20000000800 */
[----:B------:R-:W-:Y:S01]  /*348b0*/  ULDC UR18, c[0x0][0x228] ;  /* 0x00008a0000127ab9 */ /* 0x000fe20000000800 */
[----:B------:R-:W-:Y:S01]  /*348c0*/  ULDC UR6, c[0x0][0x248] ;  /* 0x0000920000067ab9 */ /* 0x000fe20000000800 */
[----:B------:R-:W-:Y:S01]  /*348d0*/  IMAD.WIDE R20, R21, 0x4, R2 ;  /* 0x0000000415147825 */ /* 0x000fe200078e0202 */
[----:B------:R-:W-:Y:S01]  /*348e0*/  @P5 STG.E desc[UR12][R16.64], R22 ;  /* 0x0000001610005986 */ /* 0x000fe2000c10190c */
[----:B------:R-:W-:-:S02]  /*348f0*/  ULDC UR8, c[0x0][0x22c] ;  /* 0x00008b0000087ab9 */ /* 0x000fc40000000800 */
[C---:B------:R-:W-:Y:S01]  /*34900*/  IMAD.WIDE R36, R221.reuse, 0x4, R48 ;  /* 0x00000004dd247825 */ /* 0x040fe200078e0230 */
[----:B------:R-:W-:Y:S03]  /*34910*/  @P2 STG.E desc[UR12][R20.64], R38 ;  /* 0x0000002614002986 */ /* 0x000fe6000c10190c */
[----:B------:R-:W-:Y:S02]  /*34920*/  VIADD R0, R252, 0x9a ;  /* 0x0000009afc007836 */ /* 0x000fe40000000000 */
[----:B------:R-:W-:Y:S01]  /*34930*/  IMAD.WIDE R50, R221, 0x4, R2 ;  /* 0x00000004dd327825 */ /* 0x000fe200078e0202 */
[----:B------:R-:W-:Y:S02]  /*34940*/  @P6 STG.E desc[UR12][R36.64], R223 ;  /* 0x000000df24006986 */ /* 0x000fe4000c10190c */
[----:B------:R-:W-:Y:S01]  /*34950*/  ISETP.GE.AND P5, PT, R0, UR4, PT ;  /* 0x0000000400007c0c */ /* 0x000fe2000bfa6270 */
[----:B------:R-:W-:Y:S01]  /*34960*/  ULDC UR4, c[0x0][0x248] ;  /* 0x0000920000047ab9 */ /* 0x000fe20000000800 */
[----:B------:R1:W-:Y:S01]  /*34970*/  @P3 STG.E desc[UR12][R50.64], R19 ;  /* 0x0000001332003986 */ /* 0x0003e2000c10190c */
[----:B------:R-:W-:-:S02]  /*34980*/  ISETP.LT.AND P3, PT, R175, UR10, !P0 ;  /* 0x0000000aaf007c0c */ /* 0x000fc4000c761270 */
[----:B------:R-:W-:Y:S01]  /*34990*/  ISETP.LT.AND P6, PT, R175, UR16, !P1 ;  /* 0x00000010af007c0c */ /* 0x000fe2000cfc1270 */
[----:B------:R-:W-:Y:S01]  /*349a0*/  VIADD R0, R252, 0x9b ;  /* 0x0000009bfc007836 */ /* 0x000fe20000000000 */
[C---:B------:R-:W-:Y:S01]  /*349b0*/  ISETP.LT.AND P0, PT, R247.reuse, UR14, !P0 ;  /* 0x0000000ef7007c0c */ /* 0x040fe2000c701270 */
[----:B------:R-:W-:Y:S01]  /*349c0*/  ULDC UR10, c[0x0][0x228] ;  /* 0x00008a00000a7ab9 */ /* 0x000fe20000000800 */
[----:B------:R-:W-:Y:S01]  /*349d0*/  ISETP.LT.AND P1, PT, R247, UR18, !P1 ;  /* 0x00000012f7007c0c */ /* 0x000fe2000cf21270 */
[----:B------:R-:W-:Y:S01]  /*349e0*/  ULDC UR14, c[0x0][0x228] ;  /* 0x00008a00000e7ab9 */ /* 0x000fe20000000800 */
[----:B-1----:R-:W-:Y:S01]  /*349f0*/  VIADD R19, R221, UR4 ;  /* 0x00000004dd137c36 */ /* 0x002fe20008000000 */
[----:B------:R-:W-:Y:S01]  /*34a00*/  ISETP.GE.AND P2, PT, R0, UR8, PT ;  /* 0x0000000800007c0c */ /* 0x000fe2000bf46270 */
[----:B------:R-:W-:Y:S01]  /*34a10*/  ULDC UR4, c[0x0][0x22c] ;  /* 0x00008b0000047ab9 */ /* 0x000fe20000000800 */
[----:B------:R-:W-:Y:S01]  /*34a20*/  ULDC UR16, c[0x0][0x228] ;  /* 0x00008a0000107ab9 */ /* 0x000fe20000000800 */
[C---:B------:R-:W-:Y:S01]  /*34a30*/  VIADD R51, R19.reuse, UR6 ;  /* 0x0000000613337c36 */ /* 0x040fe20008000000 */
[----:B------:R-:W-:Y:S01]  /*34a40*/  ULDC UR18, c[0x0][0x228] ;  /* 0x00008a0000127ab9 */ /* 0x000fe20000000800 */
[----:B------:R-:W-:Y:S01]  /*34a50*/  IMAD.WIDE R16, R19, 0x4, R48 ;  /* 0x0000000413107825 */ /* 0x000fe200078e0230 */
[----:B------:R-:W-:Y:S01]  /*34a60*/  ULDC UR6, c[0x0][0x248] ;  /* 0x0000920000067ab9 */ /* 0x000fe20000000800 */
[----:B------:R-:W-:-:S02]  /*34a70*/  ULDC UR8, c[0x0][0x22c] ;  /* 0x00008b0000087ab9 */ /* 0x000fc40000000800 */
[----:B------:R-:W-:Y:S01]  /*34a80*/  IMAD.WIDE R18, R19, 0x4, R2 ;  /* 0x0000000413127825 */ /* 0x000fe200078e0202 */
[----:B------:R-:W-:Y:S03]  /*34a90*/  @P3 STG.E desc[UR12][R16.64], R23 ;  /* 0x0000001710003986 */ /* 0x000fe6000c10190c */
[C---:B------:R-:W-:Y:S01]  /*34aa0*/  IMAD.WIDE R20, R51.reuse, 0x4, R48 ;  /* 0x0000000433147825 */ /* 0x040fe200078e0230 */
[----:B------:R1:W-:Y:S03]  /*34ab0*/  @P0 STG.E desc[UR12][R18.64], R39 ;  /* 0x0000002712000986 */ /* 0x0003e6000c10190c */
[----:B------:R-:W-:Y:S02]  /*34ac0*/  VIADD R0, R252, 0x9c ;  /* 0x0000009cfc007836 */ /* 0x000fe40000000000 */
[----:B------:R-:W-:Y:S01]  /*34ad0*/  IMAD.WIDE R36, R51, 0x4, R2 ;  /* 0x0000000433247825 */ /* 0x000fe200078e0202 */
[----:B------:R-:W-:Y:S02]  /*34ae0*/  @P6 STG.E desc[UR12][R20.64], R4 ;  /* 0x0000000414006986 */ /* 0x000fe4000c10190c */
[----:B------:R-:W-:Y:S01]  /*34af0*/  ISETP.GE.AND P3, PT, R0, UR4, PT ;  /* 0x0000000400007c0c */ /* 0x000fe2000bf66270 */
[----:B------:R-:W-:Y:S01]  /*34b00*/  ULDC UR4, c[0x0][0x248] ;  /* 0x0000920000047ab9 */ /* 0x000fe20000000800 */
[----:B------:R2:W-:Y:S01]  /*34b10*/  @P1 STG.E desc[UR12][R36.64], R12 ;  /* 0x0000000c24001986 */ /* 0x0005e2000c10190c */
[----:B------:R-:W-:Y:S01]  /*34b20*/  ISETP.LT.AND P1, PT, R175, UR10, !P4 ;  /* 0x0000000aaf007c0c */ /* 0x000fe2000e721270 */
[----:B-1----:R-:W-:Y:S01]  /*34b30*/  VIADD R19, R51, UR4 ;  /* 0x0000000433137c36 */ /* 0x002fe20008000000 */
[----:B------:R-:W-:Y:S01]  /*34b40*/  ISETP.LT.AND P4, PT, R247, UR14, !P4 ;  /* 0x0000000ef7007c0c */ /* 0x000fe2000e781270 */
[----:B------:R-:W-:Y:S01]  /*34b50*/  ULDC UR4, c[0x0][0x22c] ;  /* 0x00008b0000047ab9 */ /* 0x000fe20000000800 */
[----:B------:R-:W-:Y:S01]  /*34b60*/  ISETP.LT.AND P6, PT, R175, UR16, !P5 ;  /* 0x00000010af007c0c */ /* 0x000fe2000efc1270 */
[----:B------:R-:W-:Y:S01]  /*34b70*/  IMAD.WIDE R16, R19, 0x4, R48 ;  /* 0x0000000413107825 */ /* 0x000fe200078e0230 */
[----:B------:R-:W-:Y:S01]  /*34b80*/  ISETP.LT.AND P5, PT, R247, UR18, !P5 ;  /* 0x00000012f7007c0c */ /* 0x000fe2000efa1270 */
[----:B------:R-:W-:Y:S01]  /*34b90*/  ULDC UR10, c[0x0][0x228] ;  /* 0x00008a00000a7ab9 */ /* 0x000fe20000000800 */
[----:B------:R-:W-:Y:S01]  /*34ba0*/  IADD3 R0, R252, 0x9d, RZ ;  /* 0x0000009dfc007810 */ /* 0x000fe20007ffe0ff */
[----:B------:R-:W-:Y:S01]  /*34bb0*/  ULDC UR14, c[0x0][0x228] ;  /* 0x00008a00000e7ab9 */ /* 0x000fe20000000800 */
[----:B------:R-:W-:Y:S01]  /*34bc0*/  ULDC UR16, c[0x0][0x228] ;  /* 0x00008a0000107ab9 */ /* 0x000fe20000000800 */
[C---:B--2---:R-:W-:Y:S01]  /*34bd0*/  VIADD R37, R19.reuse, UR6 ;  /* 0x0000000613257c36 */ /* 0x044fe20008000000 */
[----:B------:R-:W-:Y:S01]  /*34be0*/  ISETP.GE.AND P0, PT, R0, UR8, PT ;  /* 0x0000000800007c0c */ /* 0x000fe2000bf06270 */
[----:B------:R-:W-:Y:S01]  /*34bf0*/  IMAD.WIDE R18, R19, 0x4, R2 ;  /* 0x0000000413127825 */ /* 0x000fe200078e0202 */
[----:B------:R-:W-:Y:S01]  /*34c00*/  @P1 STG.E desc[UR12][R16.64], R8 ;  /* 0x0000000810001986 */ /* 0x000fe2000c10190c */
[----:B------:R-:W-:Y:S01]  /*34c10*/  ULDC UR18, c[0x0][0x228] ;  /* 0x00008a0000127ab9 */ /* 0x000fe20000000800 */
[----:B------:R-:W-:Y:S01]  /*34c20*/  ULDC UR6, c[0x0][0x248] ;  /* 0x0000920000067ab9 */ /* 0x000fe20000000800 */
[----:B------:R-:W-:Y:S01]  /*34c30*/  IMAD.WIDE R20, R37, 0x4, R48 ;  /* 0x0000000425147825 */ /* 0x000fe200078e0230 */
[----:B------:R-:W-:Y:S01]  /*34c40*/  @P4 STG.E desc[UR12][R18.64], R32 ;  /* 0x0000002012004986 */ /* 0x000fe2000c10190c */
[----:B------:R-:W-:-:S02]  /*34c50*/  ULDC UR8, c[0x0][0x22c] ;  /* 0x00008b0000087ab9 */ /* 0x000fc40000000800 */
[----:B------:R-:W-:Y:S01]  /*34c60*/  IMAD.WIDE R22, R37, 0x4, R2 ;  /* 0x0000000425167825 */ /* 0x000fe200078e0202 */
[----:B------:R-:W-:Y:S03]  /*34c70*/  @P6 STG.E desc[UR12][R20.64], R5 ;  /* 0x0000000514006986 */ /* 0x000fe6000c10190c */
[----:B------:R-:W-:Y:S01]  /*34c80*/  VIADD R0, R252, 0x9e ;  /* 0x0000009efc007836 */ /* 0x000fe20000000000 */
[----:B------:R1:W-:Y:S01]  /*34c90*/  @P5 STG.E desc[UR12][R22.64], R13 ;  /* 0x0000000d16005986 */ /* 0x0003e2000c10190c */
[----:B------:R-:W-:Y:S01]  /*34ca0*/  ISETP.LT.AND P5, PT, R175, UR10, !P2 ;  /* 0x0000000aaf007c0c */ /* 0x000fe2000d7a1270 */
[----:B------:R-:W-:Y:S01]  /*34cb0*/  ULDC UR10, c[0x0][0x228] ;  /* 0x00008a00000a7ab9 */ /* 0x000fe20000000800 */
[----:B------:R-:W-:Y:S01]  /*34cc0*/  ISETP.LT.AND P2, PT, R247, UR14, !P2 ;  /* 0x0000000ef7007c0c */ /* 0x000fe2000d741270 */
[----:B------:R-:W-:Y:S01]  /*34cd0*/  ULDC UR14, c[0x0][0x228] ;  /* 0x00008a00000e7ab9 */ /* 0x000fe20000000800 */
[----:B------:R-:W-:Y:S01]  /*34ce0*/  ISETP.GE.AND P1, PT, R0, UR4, PT ;  /* 0x0000000400007c0c */ /* 0x000fe2000bf26270 */
[----:B------:R-:W-:Y:S01]  /*34cf0*/  ULDC UR4, c[0x0][0x248] ;  /* 0x0000920000047ab9 */ /* 0x000fe20000000800 */
[----:B------:R-:W-:Y:S01]  /*34d00*/  ISETP.LT.AND P6, PT, R175, UR16, !P3 ;  /* 0x00000010af007c0c */ /* 0x000fe2000dfc1270 */
[----:B------:R-:W-:Y:S01]  /*34d10*/  VIADD R0, R252, 0x9f ;  /* 0x0000009ffc007836 */ /* 0x000fe20000000000 */
[----:B------:R-:W-:Y:S01]  /*34d20*/  ISETP.LT.AND P3, PT, R247, UR18, !P3 ;  /* 0x00000012f7007c0c */ /* 0x000fe2000df61270 */
[----:B------:R-:W-:Y:S01]  /*34d30*/  ULDC UR16, c[0x0][0x228] ;  /* 0x00008a0000107ab9 */ /* 0x000fe20000000800 */
[----:B------:R-:W-:Y:S01]  /*34d40*/  ULDC UR18, c[0x0][0x228] ;  /* 0x00008a0000127ab9 */ /* 0x000fe20000000800 */
[----:B-1----:R-:W-:Y:S01]  /*34d50*/  VIADD R13, R37, UR4 ;  /* 0x00000004250d7c36 */ /* 0x002fe20008000000 */
[----:B------:R-:W-:Y:S01]  /*34d60*/  ISETP.GE.AND P4, PT, R0, UR8, PT ;  /* 0x0000000800007c0c */ /* 0x000fe2000bf86270 */
[----:B------:R-:W-:-:S02]  /*34d70*/  ULDC UR4, c[0x0][0x22c] ;  /* 0x00008b0000047ab9 */ /* 0x000fc40000000800 */
[C---:B------:R-:W-:Y:S02]  /*34d80*/  VIADD R21, R13.reuse, UR6 ;  /* 0x000000060d157c36 */ /* 0x040fe40008000000 */
[C---:B------:R-:W-:Y:S01]  /*34d90*/  IMAD.WIDE R4, R13.reuse, 0x4, R48 ;  /* 0x000000040d047825 */ /* 0x040fe200078e0230 */
[----:B------:R-:W-:Y:S01]  /*34da0*/  IADD3 R0, R252, 0xa0, RZ ;  /* 0x000000a0fc007810 */ /* 0x000fe20007ffe0ff */
[----:B------:R-:W-:Y:S01]  /*34db0*/  ULDC UR6, c[0x0][0x248] ;  /* 0x0000920000067ab9 */ /* 0x000fe20000000800 */
[----:B------:R-:W-:Y:S01]  /*34dc0*/  ULDC UR8, c[0x0][0x22c] ;  /* 0x00008b0000087ab9 */ /* 0x000fe20000000800 */
[----:B------:R-:W-:Y:S01]  /*34dd0*/  IMAD.WIDE R12, R13, 0x4, R2 ;  /* 0x000000040d0c7825 */ /* 0x000fe200078e0202 */
[----:B------:R1:W-:Y:S03]  /*34de0*/  @P5 STG.E desc[UR12][R4.64], R9 ;  /* 0x0000000904005986 */ /* 0x0003e6000c10190c */
[C---:B------:R-:W-:Y:S01]  /*34df0*/  IMAD.WIDE R16, R21.reuse, 0x4, R48 ;  /* 0x0000000415107825 */ /* 0x040fe200078e0230 */
[----:B------:R-:W-:Y:S03]  /*34e00*/  @P2 STG.E desc[UR12][R12.64], R33 ;  /* 0x000000210c002986 */ /* 0x000fe6000c10190c */
[----:B------:R-:W-:Y:S01]  /*34e10*/  IMAD.WIDE R18, R21, 0x4, R2 ;  /* 0x0000000415127825 */ /* 0x000fe200078e0202 */
[----:B------:R-:W-:Y:S01]  /*34e20*/  ISETP.GE.AND P5, PT, R0, UR4, PT ;  /* 0x0000000400007c0c */ /* 0x000fe2000bfa6270 */
[----:B------:R-:W-:Y:S01]  /*34e30*/  @P6 STG.E desc[UR12][R16.64], R6 ;  /* 0x0000000610006986 */ /* 0x000fe2000c10190c */
[----:B------:R-:W-:Y:S01]  /*34e40*/  ISETP.LT.AND P2, PT, R175, UR10, !P0 ;  /* 0x0000000aaf007c0c */ /* 0x000fe2000c741270 */
[----:B------:R-:W-:Y:S01]  /*34e50*/  ULDC UR4, c[0x0][0x248] ;  /* 0x0000920000047ab9 */ /* 0x000fe20000000800 */
[----:B------:R-:W-:Y:S01]  /*34e60*/  ISETP.LT.AND P0, PT, R247, UR14, !P0 ;  /* 0x0000000ef7007c0c */ /* 0x000fe2000c701270 */
[----:B------:R2:W-:Y:S01]  /*34e70*/  @P3 STG.E desc[UR12][R18.64], R14 ;  /* 0x0000000e12003986 */ /* 0x0005e2000c10190c */
[----:B------:R-:W-:Y:S01]  /*34e80*/  VIADD R0, R252, 0xa1 ;  /* 0x000000a1fc007836 */ /* 0x000fe20000000000 */
        /* <DEDUP_REMOVED lines=9> */
[----:B------:R-:W-:Y:S01]  /*34f20*/  LDS.128 R20, [R174+0x400] ;  /* 0x00040000ae147984 */ /* 0x000fe20000000c00 */
[C---:B--2---:R-:W-:Y:S01]  /*34f30*/  VIADD R19, R9.reuse, UR6 ;  /* 0x0000000609137c36 */ /* 0x044fe20008000000 */
[----:B------:R-:W-:Y:S01]  /*34f40*/  ULDC UR18, c[0x0][0x228] ;  /* 0x00008a0000127ab9 */ /* 0x000fe20000000800 */
[----:B------:R-:W-:Y:S01]  /*34f50*/  VIADD R0, R252, 0xa2 ;  /* 0x000000a2fc007836 */ /* 0x000fe20000000000 */
[----:B------:R-:W-:Y:S01]  /*34f60*/  @P2 STG.E desc[UR12][R4.64], R10 ;  /* 0x0000000a04002986 */ /* 0x000fe2000c10190c */
[----:B------:R-:W-:Y:S01]  /*34f70*/  IMAD.WIDE R8, R9, 0x4, R2 ;  /* 0x0000000409087825 */ /* 0x000fe200078e0202 */
[----:B------:R-:W-:Y:S01]  /*34f80*/  ULDC UR6, c[0x0][0x248] ;  /* 0x0000920000067ab9 */ /* 0x000fe20000000800 */
[----:B------:R-:W-:-:S02]  /*34f90*/  ULDC UR8, c[0x0][0x22c] ;  /* 0x00008b0000087ab9 */ /* 0x000fc40000000800 */
[C---:B------:R-:W-:Y:S01]  /*34fa0*/  IMAD.WIDE R12, R19.reuse, 0x4, R48 ;  /* 0x00000004130c7825 */ /* 0x040fe200078e0230 */
[----:B------:R-:W-:Y:S01]  /*34fb0*/  ISETP.GE.AND P2, PT, R0, UR4, PT ;  /* 0x0000000400007c0c */ /* 0x000fe2000bf46270 */
[----:B------:R-:W-:Y:S01]  /*34fc0*/  @P0 STG.E desc[UR12][R8.64], R34 ;  /* 0x0000002208000986 */ /* 0x000fe2000c10190c */
[----:B------:R-:W-:Y:S01]  /*34fd0*/  ULDC UR4, c[0x0][0x248] ;  /* 0x0000920000047ab9 */ /* 0x000fe20000000800 */
[----:B------:R-:W-:Y:S02]  /*34fe0*/  IMAD.WIDE R16, R19, 0x4, R2 ;  /* 0x0000000413107825 */ /* 0x000fe400078e0202 */
[----:B------:R1:W-:Y:S01]  /*34ff0*/  @P3 STG.E desc[UR12][R12.64], R7 ;  /* 0x000000070c003986 */ /* 0x0003e2000c10190c */
[----:B------:R-:W-:Y:S01]  /*35000*/  ISETP.LT.AND P3, PT, R175, UR10, !P4 ;  /* 0x0000000aaf007c0c */ /* 0x000fe2000e761270 */
[----:B------:R-:W-:Y:S01]  /*35010*/  VIADD R0, R252, 0xa3 ;  /* 0x000000a3fc007836 */ /* 0x000fe20000000000 */
[----:B------:R-:W-:Y:S01]  /*35020*/  ISETP.LT.AND P4, PT, R247, UR14, !P4 ;  /* 0x0000000ef7007c0c */ /* 0x000fe2000e781270 */
[----:B------:R2:W-:Y:S01]  /*35030*/  @P6 STG.E desc[UR12][R16.64], R15 ;  /* 0x0000000f10006986 */ /* 0x0005e2000c10190c */
[----:B------:R-:W-:Y:S01]  /*35040*/  ISETP.LT.AND P6, PT, R175, UR16, !P5 ;  /* 0x00000010af007c0c */ /* 0x000fe2000efc1270 */
[----:B------:R-:W-:Y:S01]  /*35050*/  ULDC UR10, c[0x0][0x228] ;  /* 0x00008a00000a7ab9 */ /* 0x000fe20000000800 */
[----:B------:R-:W-:Y:S01]  /*35060*/  ISETP.LT.AND P5, PT, R247, UR18, !P5 ;  /* 0x00000012f7007c0c */ /* 0x000fe2000efa1270 */
[----:B------:R-:W-:Y:S01]  /*35070*/  ULDC UR14, c[0x0][0x228] ;  /* 0x00008a00000e7ab9 */ /* 0x000fe20000000800 */
[----:B-1----:R-:W-:Y:S01]  /*35080*/  VIADD R7, R19, UR4 ;  /* 0x0000000413077c36 */ /* 0x002fe20008000000 */
[----:B------:R-:W-:Y:S01]  /*35090*/  ISETP.GE.AND P0, PT, R0, UR8, PT ;  /* 0x0000000800007c0c */ /* 0x000fe2000bf06270 */
[----:B------:R-:W-:Y:S01]  /*350a0*/  ULDC UR4, c[0x0][0x22c] ;  /* 0x00008b0000047ab9 */ /* 0x000fe20000000800 */
[----:B------:R-:W-:Y:S01]  /*350b0*/  ULDC UR16, c[0x0][0x228] ;  /* 0x00008a0000107ab9 */ /* 0x000fe20000000800 */
[----:B------:R-:W-:Y:S01]  /*350c0*/  ULDC UR18, c[0x0][0x228] ;  /* 0x00008a0000127ab9 */ /* 0x000fe20000000800 */
[C---:B--2---:R-:W-:Y:S01]  /*350d0*/  IADD3 R15, R7.reuse, UR6, RZ ;  /* 0x00000006070f7c10 */ /* 0x044fe2000fffe0ff */
[----:B------:R-:W-:Y:S01]  /*350e0*/  IMAD.WIDE R4, R7, 0x4, R48 ;  /* 0x0000000407047825 */ /* 0x000fe200078e0230 */
[----:B------:R-:W-:Y:S01]  /*350f0*/  ULDC UR6, c[0x0][0x248] ;  /* 0x0000920000067ab9 */ /* 0x000fe20000000800 */
[----:B------:R-:W-:Y:S01]  /*35100*/  ULDC UR8, c[0x0][0x22c] ;  /* 0x00008b0000087ab9 */ /* 0x000fe20000000800 */
[----:B------:R-:W1:Y:S01]  /*35110*/  LDS.128 R16, [R174] ;  /* 0x00000000ae107984 */ /* 0x000e620000000c00 */
[----:B------:R-:W-:-:S02]  /*35120*/  VIADD R0, R252, 0xa4 ;  /* 0x000000a4fc007836 */ /* 0x000fc40000000000 */
[----:B------:R-:W-:Y:S01]  /*35130*/  IMAD.WIDE R6, R7, 0x4, R2 ;  /* 0x0000000407067825 */ /* 0x000fe200078e0202 */
[----:B------:R-:W-:Y:S03]  /*35140*/  @P3 STG.E desc[UR12][R4.64], R11 ;  /* 0x0000000b04003986 */ /* 0x000fe6000c10190c */
[----:B------:R-:W-:Y:S01]  /*35150*/  IMAD.WIDE R8, R15, 0x4, R48 ;  /* 0x000000040f087825 */ /* 0x000fe200078e0230 */
[----:B------:R-:W-:-:S03]  /*35160*/  ISETP.GE.AND P3, PT, R0, UR4, PT ;  /* 0x0000000400007c0c */ /* 0x000fc6000bf66270 */
[----:B------:R-:W-:Y:S01]  /*35170*/  IMAD.WIDE R12, R15, 0x4, R2 ;  /* 0x000000040f0c7825 */ /* 0x000fe200078e0202 */
[----:B------:R2:W-:Y:S01]  /*35180*/  @P4 STG.E desc[UR12][R6.64], R35 ;  /* 0x0000002306004986 */ /* 0x0005e2000c10190c */
[----:B------:R-:W-:Y:S01]  /*35190*/  ULDC UR4, c[0x0][0x248] ;  /* 0x0000920000047ab9 */ /* 0x000fe20000000800 */
[----:B------:R-:W-:Y:S01]  /*351a0*/  ISETP.LT.AND P4, PT, R175, UR10, !P1 ;  /* 0x0000000aaf007c0c */ /* 0x000fe2000cf81270 */
[----:B------:R-:W-:Y:S01]  /*351b0*/  VIADD R0, R252, 0xa5 ;  /* 0x000000a5fc007836 */ /* 0x000fe20000000000 */
[----:B------:R-:W-:Y:S01]  /*351c0*/  @P6 STG.E desc[UR12][R8.64], R28 ;  /* 0x0000001c08006986 */ /* 0x000fe2000c10190c */
[C---:B------:R-:W-:Y:S01]  /*351d0*/  ISETP.LT.AND P1, PT, R247.reuse, UR14, !P1 ;  /* 0x0000000ef7007c0c */ /* 0x040fe2000cf21270 */
[----:B------:R-:W-:Y:S01]  /*351e0*/  ULDC UR10, c[0x0][0x228] ;  /* 0x00008a00000a7ab9 */ /* 0x000fe20000000800 */
[----:B------:R-:W-:Y:S01]  /*351f0*/  ISETP.LT.AND P6, PT, R247, UR18, !P2 ;  /* 0x00000012f7007c0c */ /* 0x000fe2000d7c1270 */
[----:B------:R3:W-:Y:S01]  /*35200*/  @P5 STG.E desc[UR12][R12.64], R56 ;  /* 0x000000380c005986 */ /* 0x0007e2000c10190c */
[----:B------:R-:W-:Y:S01]  /*35210*/  ISETP.LT.AND P5, PT, R175, UR16, !P2 ;  /* 0x00000010af007c0c */ /* 0x000fe2000d7a1270 */
[----:B------:R-:W-:Y:S01]  /*35220*/  ULDC UR14, c[0x0][0x228] ;  /* 0x00008a00000e7ab9 */ /* 0x000fe20000000800 */
[----:B--2---:R-:W-:Y:S01]  /*35230*/  VIADD R7, R15, UR4 ;  /* 0x000000040f077c36 */ /* 0x004fe20008000000 */
[----:B------:R-:W-:Y:S01]  /*35240*/  ISETP.GE.AND P2, PT, R0, UR8, PT ;  /* 0x0000000800007c0c */ /* 0x000fe2000bf46270 */
[----:B------:R-:W-:Y:S01]  /*35250*/  VIADD R0, R252, 0xa6 ;  /* 0x000000a6fc007836 */ /* 0x000fe20000000000 */
[----:B------:R-:W-:Y:S01]  /*35260*/  ULDC UR4, c[0x0][0x22c] ;  /* 0x00008b0000047ab9 */ /* 0x000fe20000000800 */
[C---:B------:R-:W-:Y:S01]  /*35270*/  IMAD.WIDE R4, R7.reuse, 0x4, R48 ;  /* 0x0000000407047825 */ /* 0x040fe200078e0230 */
[----:B------:R-:W-:Y:S01]  /*35280*/  ULDC UR16, c[0x0][0x228] ;  /* 0x00008a0000107ab9 */ /* 0x000fe20000000800 */
[----:B------:R-:W-:Y:S01]  /*35290*/  ULDC UR18, c[0x0][0x228] ;  /* 0x00008a0000127ab9 */ /* 0x000fe20000000800 */
[----:B------:R-:W-:Y:S01]  /*352a0*/  ULDC UR8, c[0x0][0x22c] ;  /* 0x00008b0000087ab9 */ /* 0x000fe20000000800 */
[C---:B---3--:R-:W-:Y:S01]  /*352b0*/  VIADD R13, R7.reuse, UR6 ;  /* 0x00000006070d7c36 */ /* 0x048fe20008000000 */
[----:B------:R-:W-:Y:S01]  /*352c0*/  @P4 STG.E desc[UR12][R4.64], R60 ;  /* 0x0000003c04004986 */ /* 0x000fe2000c10190c */
[----:B------:R-:W-:Y:S01]  /*352d0*/  IMAD.WIDE R6, R7, 0x4, R2 ;  /* 0x0000000407067825 */ /* 0x000fe200078e0202 */
[----:B------:R-:W-:-:S02]  /*352e0*/  ULDC UR6, c[0x0][0x248] ;  /* 0x0000920000067ab9 */ /* 0x000fc40000000800 */
[----:B------:R-:W2:Y:S01]  /*352f0*/  LDL.LU R174, [R1+0xfa0] ;  /* 0x000fa00001ae7983 */ /* 0x000ea20000300800 */
[C---:B------:R-:W-:Y:S01]  /*35300*/  IMAD.WIDE R8, R13.reuse, 0x4, R48 ;  /* 0x000000040d087825 */ /* 0x040fe200078e0230 */
[----:B------:R-:W-:Y:S01]  /*35310*/  ISETP.GE.AND P4, PT, R0, UR4, PT ;  /* 0x0000000400007c0c */ /* 0x000fe2000bf86270 */
[----:B------:R-:W-:Y:S02]  /*35320*/  ULDC UR4, c[0x0][0x248] ;  /* 0x0000920000047ab9 */ /* 0x000fe40000000800 */
[----:B------:R-:W-:Y:S01]  /*35330*/  IMAD.WIDE R10, R13, 0x4, R2 ;  /* 0x000000040d0a7825 */ /* 0x000fe200078e0202 */
[----:B------:R3:W-:Y:S04]  /*35340*/  @P1 STG.E desc[UR12][R6.64], R76 ;  /* 0x0000004c06001986 */ /* 0x0007e8000c10190c */
[----:B------:R4:W-:Y:S01]  /*35350*/  @P5 STG.E desc[UR12][R8.64], R29 ;  /* 0x0000001d08005986 */ /* 0x0009e2000c10190c */
[----:B------:R-:W-:Y:S01]  /*35360*/  ISETP.LT.AND P5, PT, R175, UR10, !P0 ;  /* 0x0000000aaf007c0c */ /* 0x000fe2000c7a1270 */
[----:B------:R-:W-:Y:S01]  /*35370*/  VIADD R0, R252, 0xa7 ;  /* 0x000000a7fc007836 */ /* 0x000fe20000000000 */
[----:B------:R-:W-:Y:S01]  /*35380*/  ISETP.LT.AND P0, PT, R247, UR14, !P0 ;  /* 0x0000000ef7007c0c */ /* 0x000fe2000c701270 */
[----:B------:R1:W-:Y:S01]  /*35390*/  @P6 STG.E desc[UR12][R10.64], R57 ;  /* 0x000000390a006986 */ /* 0x0003e2000c10190c */
[----:B------:R-:W-:Y:S01]  /*353a0*/  ISETP.LT.AND P6, PT, R175, UR16, !P3 ;  /* 0x00000010af007c0c */ /* 0x000fe2000dfc1270 */
[----:B------:R-:W-:Y:S01]  /*353b0*/  ULDC UR10, c[0x0][0x228] ;  /* 0x00008a00000a7ab9 */ /* 0x000fe20000000800 */
[----:B---3--:R-:W-:Y:S01]  /*353c0*/  IADD3 R7, R13, UR4, RZ ;  /* 0x000000040d077c10 */ /* 0x008fe2000fffe0ff */
        /* <DEDUP_REMOVED lines=12> */
[----:B----4-:R-:W-:Y:S01]  /*35490*/  IMAD.WIDE R8, R13, 0x4, R48 ;  /* 0x000000040d087825 */ /* 0x010fe200078e0230 */
[----:B------:R3:W-:Y:S03]  /*354a0*/  @P0 STG.E desc[UR12][R6.64], R77 ;  /* 0x0000004d06000986 */ /* 0x0007e6000c10190c */
[----:B------:R-:W-:-:S02]  /*354b0*/  VIADD R0, R252, 0xa8 ;  /* 0x000000a8fc007836 */ /* 0x000fc40000000000 */
[----:B-1----:R-:W-:Y:S01]  /*354c0*/  IMAD.WIDE R10, R13, 0x4, R2 ;  /* 0x000000040d0a7825 */ /* 0x002fe200078e0202 */
[----:B------:R1:W-:Y:S02]  /*354d0*/  @P6 STG.E desc[UR12][R8.64], R30 ;  /* 0x0000001e08006986 */ /* 0x0003e4000c10190c */
[----:B------:R-:W-:Y:S01]  /*354e0*/  ISETP.GE.AND P5, PT, R0, UR4, PT ;  /* 0x0000000400007c0c */ /* 0x000fe2000bfa6270 */
[----:B------:R-:W-:Y:S01]  /*354f0*/  ULDC UR4, c[0x0][0x248] ;  /* 0x0000920000047ab9 */ /* 0x000fe20000000800 */
[----:B------:R4:W-:Y:S01]  /*35500*/  @P3 STG.E desc[UR12][R10.64], R58 ;  /* 0x0000003a0a003986 */ /* 0x0009e2000c10190c */
[----:B------:R-:W-:Y:S01]  /*35510*/  ISETP.LT.AND P3, PT, R175, UR10, !P2 ;  /* 0x0000000aaf007c0c */ /* 0x000fe2000d761270 */
[----:B---3--:R-:W-:Y:S01]  /*35520*/  VIADD R7, R13, UR4 ;  /* 0x000000040d077c36 */ /* 0x008fe20008000000 */
[----:B------:R-:W-:Y:S02]  /*35530*/  ISETP.LT.AND P2, PT, R247, UR14, !P2 ;  /* 0x0000000ef7007c0c */ /* 0x000fe4000d741270 */
        /* <DEDUP_REMOVED lines=11> */
[----:B------:R-:W-:Y:S01]  /*355f0*/  ULDC UR16, c[0x0][0x228] ;  /* 0x00008a0000107ab9 */ /* 0x000fe20000000800 */
[----:B------:R-:W-:Y:S01]  /*35600*/  ULDC UR18, c[0x0][0x228] ;  /* 0x00008a0000127ab9 */ /* 0x000fe20000000800 */
[----:B-1----:R-:W-:Y:S01]  /*35610*/  IMAD.WIDE R8, R13, 0x4, R48 ;  /* 0x000000040d087825 */ /* 0x002fe200078e0230 */
[----:B------:R1:W-:Y:S01]  /*35620*/  @P2 STG.E desc[UR12][R6.64], R78 ;  /* 0x0000004e06002986 */ /* 0x0003e2000c10190c */
[----:B------:R-:W-:Y:S01]  /*35630*/  ULDC UR6, c[0x0][0x248] ;  /* 0x0000920000067ab9 */ /* 0x000fe20000000800 */
[----:B------:R-:W-:Y:S01]  /*35640*/  ULDC UR8, c[0x0][0x22c] ;  /* 0x00008b0000087ab9 */ /* 0x000fe20000000800 */
[----:B------:R-:W-:-:S02]  /*35650*/  VIADD R0, R252, 0xaa ;  /* 0x000000aafc007836 */ /* 0x000fc40000000000 */
[----:B----4-:R-:W-:Y:S01]  /*35660*/  IMAD.WIDE R10, R13, 0x4, R2 ;  /* 0x000000040d0a7825 */ /* 0x010fe200078e0202 */
[----:B------:R3:W-:Y:S02]  /*35670*/  @P6 STG.E desc[UR12][R8.64], R31 ;  /* 0x0000001f08006986 */ /* 0x0007e4000c10190c */
        /* <DEDUP_REMOVED lines=8> */
[----:B------:R-:W-:Y:S01]  /*35700*/  VIADD R13, R7, UR6 ;  /* 0x00000006070d7c36 */ /* 0x000fe20008000000 */
[----:B------:R-:W-:-:S02]  /*35710*/  ISETP.LT.AND P5, PT, R247, UR18, !P5 ;  /* 0x00000012f7007c0c */ /* 0x000fc4000efa1270 */
[----:B------:R-:W-:Y:S01]  /*35720*/  IADD3 R0, R252, 0xab, RZ ;  /* 0x000000abfc007810 */ /* 0x000fe20007ffe0ff */
[C---:B------:R-:W-:Y:S01]  /*35730*/  IMAD.WIDE R4, R7.reuse, 0x4, R48 ;  /* 0x0000000407047825 */ /* 0x040fe200078e0230 */
[----:B------:R-:W-:Y:S01]  /*35740*/  ULDC UR10, c[0x0][0x228] ;  /* 0x00008a00000a7ab9 */ /* 0x000fe20000000800 */
[----:B------:R-:W-:Y:S01]  /*35750*/  ULDC UR14, c[0x0][0x228] ;  /* 0x00008a00000e7ab9 */ /* 0x000fe20000000800 */
[----:B------:R-:W-:Y:S01]  /*35760*/  ISETP.GE.AND P2, PT, R0, UR8, PT ;  /* 0x0000000800007c0c */ /* 0x000fe2000bf46270 */
[----:B------:R-:W-:Y:S01]  /*35770*/  IMAD.WIDE R6, R7, 0x4, R2 ;  /* 0x0000000407067825 */ /* 0x000fe200078e0202 */
[----:B------:R-:W-:Y:S01]  /*35780*/  @P4 STG.E desc[UR12][R4.64], R63 ;  /* 0x0000003f04004986 */ /* 0x000fe2000c10190c */
[----:B------:R-:W-:Y:S01]  /*35790*/  ULDC UR16, c[0x0][0x228] ;  /* 0x00008a0000107ab9 */ /* 0x000fe20000000800 */
[----:B------:R-:W-:Y:S01]  /*357a0*/  ULDC UR18, c[0x0][0x228] ;  /* 0x00008a0000127ab9 */ /* 0x000fe20000000800 */
[----:B---3--:R-:W-:Y:S01]  /*357b0*/  IMAD.WIDE R8, R13, 0x4, R48 ;  /* 0x000000040d087825 */ /* 0x008fe200078e0230 */
        /* <DEDUP_REMOVED lines=25> */
[----:B---3--:R-:W-:Y:S01]  /*35950*/  IMAD.WIDE R8, R13, 0x4, R48 ;  /* 0x000000040d087825 */ /* 0x008fe200078e0230 */
[----:B------:R-:W-:Y:S01]  /*35960*/  @P5 STG.E desc[UR12][R4.64], R40 ;  /* 0x0000002804005986 */ /* 0x000fe2000c10190c */
[----:B------:R-:W-:-:S02]  /*35970*/  ULDC UR6, c[0x0][0x248] ;  /* 0x0000920000067ab9 */ /* 0x000fc40000000800 */
[----:B----4-:R-:W-:Y:S01]  /*35980*/  IMAD.WIDE R10, R13, 0x4, R2 ;  /* 0x000000040d0a7825 */ /* 0x010fe200078e0202 */
        /* <DEDUP_REMOVED lines=25> */
[----:B---3--:R-:W-:Y:S01]  /*35b20*/  IMAD.WIDE R8, R13, 0x4, R48 ;  /* 0x000000040d087825 */ /* 0x008fe200078e0230 */
[----:B------:R-:W-:-:S03]  /*35b30*/  ISETP.GE.AND P3, PT, R0, UR4, PT ;  /* 0x0000000400007c0c */ /* 0x000fc6000bf66270 */
[----:B----4-:R-:W-:Y:S01]  /*35b40*/  IMAD.WIDE R10, R13, 0x4, R2 ;  /* 0x000000040d0a7825 */ /* 0x010fe200078e0202 */
[----:B------:R1:W-:Y:S01]  /*35b50*/  @P2 STG.E desc[UR12][R6.64], R73 ;  /* 0x0000004906002986 */ /* 0x0003e2000c10190c */
[----:B------:R-:W-:-:S03]  /*35b60*/  ULDC UR4, c[0x0][0x248] ;  /* 0x0000920000047ab9 */ /* 0x000fc60000000800 */
        /* <DEDUP_REMOVED lines=11> */
[----:B------:R-:W-:Y:S01]  /*35c20*/  ULDC UR14, c[0x0][0x228] ;  /* 0x00008a00000e7ab9 */ /* 0x000fe20000000800 */
[C---:B------:R-:W-:Y:S01]  /*35c30*/  IADD3 R13, R7.reuse, UR6, RZ ;  /* 0x00000006070d7c10 */ /* 0x040fe2000fffe0ff */
[C---:B------:R-:W-:Y:S01]  /*35c40*/  IMAD.WIDE R4, R7.reuse, 0x4, R48 ;  /* 0x0000000407047825 */ /* 0x040fe200078e0230 */
[----:B------:R-:W-:Y:S01]  /*35c50*/  ULDC UR16, c[0x0][0x228] ;  /* 0x00008a0000107ab9 */ /* 0x000fe20000000800 */
[----:B------:R-:W-:Y:S01]  /*35c60*/  ULDC UR18, c[0x0][0x228] ;  /* 0x00008a0000127ab9 */ /* 0x000fe20000000800 */
[----:B------:R-:W-:Y:S01]  /*35c70*/  ULDC UR6, c[0x0][0x248] ;  /* 0x0000920000067ab9 */ /* 0x000fe20000000800 */
[----:B------:R-:W-:Y:S01]  /*35c80*/  IMAD.WIDE R6, R7, 0x4, R2 ;  /* 0x0000000407067825 */ /* 0x000fe200078e0202 */
[----:B------:R-:W-:Y:S01]  /*35c90*/  @P4 STG.E desc[UR12][R4.64], R42 ;  /* 0x0000002a04004986 */ /* 0x000fe2000c10190c */
[----:B------:R-:W-:-:S02]  /*35ca0*/  ULDC UR8, c[0x0][0x22c] ;  /* 0x00008b0000087ab9 */ /* 0x000fc40000000800 */
[C---:B---3--:R-:W-:Y:S01]  /*35cb0*/  IMAD.WIDE R8, R13.reuse, 0x4, R48 ;  /* 0x000000040d087825 */ /* 0x048fe200078e0230 */
[----:B------:R1:W-:Y:S03]  /*35cc0*/  @P1 STG.E desc[UR12][R6.64], R74 ;  /* 0x0000004a06001986 */ /* 0x0003e6000c10190c */
[----:B------:R-:W-:Y:S02]  /*35cd0*/  VIADD R0, R252, 0xb2 ;  /* 0x000000b2fc007836 */ /* 0x000fe40000000000 */
[----:B----4-:R-:W-:Y:S01]  /*35ce0*/  IMAD.WIDE R10, R13, 0x4, R2 ;  /* 0x000000040d0a7825 */ /* 0x010fe200078e0202 */
[----:B------:R3:W-:Y:S02]  /*35cf0*/  @P6 STG.E desc[UR12][R8.64], R27 ;  /* 0x0000001b08006986 */ /* 0x0007e4000c10190c */
[----:B------:R-:W-:Y:S01]  /*35d00*/  ISETP.GE.AND P4, PT, R0, UR4, PT ;  /* 0x0000000400007c0c */ /* 0x000fe2000bf86270 */
[----:B------:R-:W-:Y:S01]  /*35d10*/  ULDC UR4, c[0x0][0x248] ;  /* 0x0000920000047ab9 */ /* 0x000fe20000000800 */
[----:B------:R4:W-:Y:S01]  /*35d20*/  @P5 STG.E desc[UR12][R10.64], R47 ;  /* 0x0000002f0a005986 */ /* 0x0009e2000c10190c */
        /* <DEDUP_REMOVED lines=16> */
[----:B------:R-:W-:Y:S01]  /*35e30*/  VIADD R0, R252, 0xb4 ;  /* 0x000000b4fc007836 */ /* 0x000fe20000000000 */
[----:B------:R-:W-:Y:S01]  /*35e40*/  ULDC UR6, c[0x0][0x248] ;  /* 0x0000920000067ab9 */ /* 0x000fe20000000800 */
[----:B---3--:R-:W-:Y:S01]  /*35e50*/  IMAD.WIDE R8, R13, 0x4, R48 ;  /* 0x000000040d087825 */ /* 0x008fe200078e0230 */
[----:B------:R1:W-:Y:S01]  /*35e60*/  @P0 STG.E desc[UR12][R6.64], R75 ;  /* 0x0000004b06000986 */ /* 0x0003e2000c10190c */
[----:B------:R-:W-:-:S02]  /*35e70*/  ULDC UR8, c[0x0][0x22c] ;  /* 0x00008b0000087ab9 */ /* 0x000fc40000000800 */
[----:B----4-:R-:W-:Y:S01]  /*35e80*/  IMAD.WIDE R10, R13, 0x4, R2 ;  /* 0x000000040d0a7825 */ /* 0x010fe200078e0202 */
[----:B------:R-:W-:Y:S01]  /*35e90*/  ISETP.GE.AND P5, PT, R0, UR4, PT ;  /* 0x0000000400007c0c */ /* 0x000fe2000bfa6270 */
[----:B------:R3:W-:Y:S01]  /*35ea0*/  @P6 STG.E desc[UR12][R8.64], R68 ;  /* 0x0000004408006986 */ /* 0x0007e2000c10190c */
[----:B------:R-:W-:-:S03]  /*35eb0*/  ULDC UR4, c[0x0][0x248] ;  /* 0x0000920000047ab9 */ /* 0x000fc60000000800 */
[----:B------:R4:W-:Y:S01]  /*35ec0*/  @P3 STG.E desc[UR12][R10.64], R96 ;  /* 0x000000600a003986 */ /* 0x0009e2000c10190c */
        /* <DEDUP_REMOVED lines=9> */
[C---:B------:R-:W-:Y:S01]  /*35f60*/  VIADD R13, R7.reuse, UR6 ;  /* 0x00000006070d7c36 */ /* 0x040fe20008000000 */
        /* <DEDUP_REMOVED lines=190> */
[C---:B---3--:R-:W-:Y:S01]  /*36b50*/  IMAD.WIDE R8, R13.reuse, 0x4, R48 ;  /* 0x000000040d087825 */ /* 0x048fe200078e0230 */
[----:B------:R1:W-:Y:S03]  /*36b60*/  @P1 STG.E desc[UR12][R6.64], R115 ;  /* 0x0000007306001986 */ /* 0x0003e6000c10190c */
[----:B----4-:R-:W-:Y:S01]  /*36b70*/  IMAD.WIDE R10, R13, 0x4, R2 ;  /* 0x000000040d0a7825 */ /* 0x010fe200078e0202 */
[----:B------:R3:W-:Y:S03]  /*36b80*/  @P6 STG.E desc[UR12][R8.64], R108 ;  /* 0x0000006c08006986 */ /* 0x0007e6000c10190c */
[----:B------:R-:W-:Y:S01]  /*36b90*/  VIADD R0, R252, 0xfe ;  /* 0x000000fefc007836 */ /* 0x000fe20000000000 */
[----:B------:R4:W-:Y:S01]  /*36ba0*/  @P5 STG.E desc[UR12][R10.64], R128 ;  /* 0x000000800a005986 */ /* 0x0009e2000c10190c */
[----:B------:R-:W-:Y:S01]  /*36bb0*/  ISETP.LT.AND P5, PT, R175, UR10, !P0 ;  /* 0x0000000aaf007c0c */ /* 0x000fe2000c7a1270 */
[----:B------:R-:W-:Y:S01]  /*36bc0*/  ULDC UR10, c[0x0][0x228] ;  /* 0x00008a00000a7ab9 */ /* 0x000fe20000000800 */
[----:B------:R-:W-:Y:S01]  /*36bd0*/  ISETP.LT.AND P0, PT, R247, UR14, !P0 ;  /* 0x0000000ef7007c0c */ /* 0x000fe2000c701270 */
[----:B-1----:R-:W-:Y:S01]  /*36be0*/  VIADD R7, R13, UR4 ;  /* 0x000000040d077c36 */ /* 0x002fe20008000000 */
[----:B------:R-:W-:Y:S01]  /*36bf0*/  ISETP.LT.AND P6, PT, R175, UR16, !P3 ;  /* 0x00000010af007c0c */ /* 0x000fe2000dfc1270 */
[----:B------:R-:W-:Y:S01]  /*36c00*/  ULDC UR4, c[0x0][0x22c] ;  /* 0x00008b0000047ab9 */ /* 0x000fe20000000800 */
[----:B------:R-:W-:-:S02]  /*36c10*/  ISETP.LT.AND P3, PT, R247, UR18, !P3 ;  /* 0x00000012f7007c0c */ /* 0x000fc4000df61270 */
[----:B------:R-:W-:Y:S01]  /*36c20*/  ISETP.GE.AND P4, PT, R0, UR25, PT ;  /* 0x0000001900007c0c */ /* 0x000fe2000bf86270 */
[----:B------:R-:W-:Y:S01]  /*36c30*/  VIADD R0, R252, 0xc4 ;  /* 0x000000c4fc007836 */ /* 0x000fe20000000000 */
[----:B------:R-:W-:Y:S01]  /*36c40*/  ULDC UR14, c[0x0][0x228] ;  /* 0x00008a00000e7ab9 */ /* 0x000fe20000000800 */
        /* <DEDUP_REMOVED lines=47> */
[----:B------:R-:W-:Y:S01]  /*36f40*/  VIADD R13, R7, UR6 ;  /* 0x00000006070d7c36 */ /* 0x000fe20008000000 */
[----:B------:R-:W-:Y:S01]  /*36f50*/  ISETP.LT.AND P6, PT, R247, UR18, !P0 ;  /* 0x00000012f7007c0c */ /* 0x000fe2000c7c1270 */
[----:B------:R-:W-:Y:S01]  /*36f60*/  VIADD R0, R252, 0xc8 ;  /* 0x000000c8fc007836 */ /* 0x000fe20000000000 */
[----:B------:R-:W-:Y:S01]  /*36f70*/  ULDC UR10, c[0x0][0x228] ;  /* 0x00008a00000a7ab9 */ /* 0x000fe20000000800 */
[C---:B------:R-:W-:Y:S01]  /*36f80*/  IMAD.WIDE R4, R7.reuse, 0x4, R48 ;  /* 0x0000000407047825 */ /* 0x040fe200078e0230 */
[----:B------:R-:W-:Y:S01]  /*36f90*/  ULDC UR4, c[0x0][0x22c] ;  /* 0x00008b0000047ab9 */ /* 0x000fe20000000800 */
[----:B------:R-:W-:Y:S01]  /*36fa0*/  ULDC UR14, c[0x0][0x228] ;  /* 0x00008a00000e7ab9 */ /* 0x000fe20000000800 */
[----:B------:R-:W-:Y:S01]  /*36fb0*/  ULDC UR16, c[0x0][0x228] ;  /* 0x00008a0000107ab9 */ /* 0x000fe20000000800 */
[----:B------:R-:W-:Y:S01]  /*36fc0*/  IMAD.WIDE R6, R7, 0x4, R2 ;  /* 0x0000000407067825 */ /* 0x000fe200078e0202 */
[----:B------:R-:W-:Y:S01]  /*36fd0*/  ISETP.GE.AND P0, PT, R0, UR8, PT ;  /* 0x0000000800007c0c */ /* 0x000fe2000bf06270 */
[----:B------:R-:W-:-:S02]  /*36fe0*/  ULDC UR6, c[0x0][0x248] ;  /* 0x0000920000067ab9 */ /* 0x000fc40000000800 */
[C---:B---3--:R-:W-:Y:S01]  /*36ff0*/  IMAD.WIDE R8, R13.reuse, 0x4, R48 ;  /* 0x000000040d087825 */ /* 0x048fe200078e0230 */
[----:B------:R-:W-:Y:S01]  /*37000*/  IADD3 R0, R252, 0xc9, RZ ;  /* 0x000000c9fc007810 */ /* 0x000fe20007ffe0ff */
[----:B------:R-:W-:Y:S01]  /*37010*/  @P1 STG.E desc[UR12][R4.64], R122 ;  /* 0x0000007a04001986 */ /* 0x000fe2000c10190c */
[----:B------:R-:W-:Y:S01]  /*37020*/  ULDC UR18, c[0x0][0x228] ;  /* 0x00008a0000127ab9 */ /* 0x000fe20000000800 */
[----:B----4-:R-:W-:Y:S01]  /*37030*/  IMAD.WIDE R10, R13, 0x4, R2 ;  /* 0x000000040d0a7825 */ /* 0x010fe200078e0202 */
[----:B------:R-:W-:Y:S01]  /*37040*/  ULDC UR8, c[0x0][0x22c] ;  /* 0x00008b0000087ab9 */ /* 0x000fe20000000800 */
[----:B------:R1:W-:Y:S01]  /*37050*/  @P5 STG.E desc[UR12][R6.64], R154 ;  /* 0x0000009a06005986 */ /* 0x0003e2000c10190c */
[----:B------:R-:W-:Y:S01]  /*37060*/  ISETP.GE.AND P1, PT, R0, UR4, PT ;  /* 0x0000000400007c0c */ /* 0x000fe2000bf26270 */
[----:B------:R-:W-:Y:S02]  /*37070*/  ULDC UR4, c[0x0][0x248] ;  /* 0x0000920000047ab9 */ /* 0x000fe40000000800 */
[----:B------:R3:W-:Y:S01]  /*37080*/  @P2 STG.E desc[UR12][R8.64], R111 ;  /* 0x0000006f08002986 */ /* 0x0007e2000c10190c */
[----:B------:R-:W-:Y:S01]  /*37090*/  ISETP.LT.AND P2, PT, R175, UR10, !P3 ;  /* 0x0000000aaf007c0c */ /* 0x000fe2000df41270 */
[----:B------:R-:W-:Y:S01]  /*370a0*/  VIADD R0, R252, 0xca ;  /* 0x000000cafc007836 */ /* 0x000fe20000000000 */
[----:B------:R-:W-:Y:S01]  /*370b0*/  ISETP.LT.AND P3, PT, R247, UR14, !P3 ;  /* 0x0000000ef7007c0c */ /* 0x000fe2000df61270 */
[----:B------:R4:W-:Y:S01]  /*370c0*/  @P6 STG.E desc[UR12][R10.64], R131 ;  /* 0x000000830a006986 */ /* 0x0009e2000c10190c */
[----:B-1----:R-:W-:Y:S01]  /*370d0*/  VIADD R7, R13, UR4 ;  /* 0x000000040d077c36 */ /* 0x002fe20008000000 */
        /* <DEDUP_REMOVED lines=13> */
[----:B------:R-:W-:Y:S01]  /*371b0*/  VIADD R0, R252, 0xcb ;  /* 0x000000cbfc007836 */ /* 0x000fe20000000000 */
[----:B------:R1:W-:Y:S01]  /*371c0*/  @P3 STG.E desc[UR12][R6.64], R155 ;  /* 0x0000009b06003986 */ /* 0x0003e2000c10190c */
[----:B------:R-:W-:Y:S01]  /*371d0*/  ISETP.LT.AND P3, PT, R175, UR10, !P1 ;  /* 0x0000000aaf007c0c */ /* 0x000fe2000cf61270 */
[----:B---3--:R-:W-:Y:S01]  /*371e0*/  IMAD.WIDE R8, R13, 0x4, R48 ;  /* 0x000000040d087825 */ /* 0x008fe200078e0230 */
[----:B------:R-:W-:Y:S01]  /*371f0*/  ISETP.LT.AND P1, PT, R247, UR14, !P1 ;  /* 0x0000000ef7007c0c */ /* 0x000fe2000cf21270 */
[----:B------:R-:W-:Y:S01]  /*37200*/  ULDC UR8, c[0x0][0x22c] ;  /* 0x00008b0000087ab9 */ /* 0x000fe20000000800 */
[----:B------:R-:W-:Y:S01]  /*37210*/  ISETP.GE.AND P2, PT, R0, UR4, PT ;  /* 0x0000000400007c0c */ /* 0x000fe2000bf46270 */
[----:B------:R-:W-:Y:S01]  /*37220*/  ULDC UR4, c[0x0][0x248] ;  /* 0x0000920000047ab9 */ /* 0x000fe20000000800 */
[C---:B----4-:R-:W-:Y:S01]  /*37230*/  IMAD.WIDE R10, R13.reuse, 0x4, R2 ;  /* 0x000000040d0a7825 */ /* 0x050fe200078e0202 */
[----:B------:R3:W-:Y:S01]  /*37240*/  @P5 STG.E desc[UR12][R8.64], R104 ;  /* 0x0000006808005986 */ /* 0x0007e2000c10190c */
[----:B------:R-:W-:Y:S01]  /*37250*/  ULDC UR10, c[0x0][0x228] ;  /* 0x00008a00000a7ab9 */ /* 0x000fe20000000800 */
[----:B------:R-:W-:Y:S01]  /*37260*/  ULDC UR14, c[0x0][0x228] ;  /* 0x00008a00000e7ab9 */ /* 0x000fe20000000800 */
[----:B-1----:R-:W-:-:S02]  /*37270*/  VIADD R7, R13, UR4 ;  /* 0x000000040d077c36 */ /* 0x002fc40008000000 */
[----:B------:R-:W-:Y:S01]  /*37280*/  VIADD R0, R252, 0xcc ;  /* 0x000000ccfc007836 */ /* 0x000fe20000000000 */
[----:B------:R1:W-:Y:S01]  /*37290*/  @P6 STG.E desc[UR12][R10.64], R124 ;  /* 0x0000007c0a006986 */ /* 0x0003e2000c10190c */
[----:B------:R-:W-:Y:S01]  /*372a0*/  ISETP.LT.AND P5, PT, R175, UR16, !P0 ;  /* 0x00000010af007c0c */ /* 0x000fe2000c7a1270 */
[C---:B------:R-:W-:Y:S01]  /*372b0*/  IMAD.WIDE R4, R7.reuse, 0x4, R48 ;  /* 0x0000000407047825 */ /* 0x040fe200078e0230 */
[----:B------:R-:W-:Y:S01]  /*372c0*/  IADD3 R13, R7, UR6, RZ ;  /* 0x00000006070d7c10 */ /* 0x000fe2000fffe0ff */
[----:B------:R-:W-:Y:S01]  /*372d0*/  ULDC UR4, c[0x0][0x22c] ;  /* 0x00008b0000047ab9 */ /* 0x000fe20000000800 */
[----:B------:R-:W-:Y:S01]  /*372e0*/  ISETP.LT.AND P6, PT, R247, UR18, !P0 ;  /* 0x00000012f7007c0c */ /* 0x000fe2000c7c1270 */
[----:B------:R-:W-:Y:S01]  /*372f0*/  IMAD.WIDE R6, R7, 0x4, R2 ;  /* 0x0000000407067825 */ /* 0x000fe200078e0202 */
[----:B------:R-:W-:Y:S01]  /*37300*/  ISETP.GE.AND P0, PT, R0, UR8, PT ;  /* 0x0000000800007c0c */ /* 0x000fe2000bf06270 */
[----:B------:R-:W-:Y:S01]  /*37310*/  @P3 STG.E desc[UR12][R4.64], R88 ;  /* 0x0000005804003986 */ /* 0x000fe2000c10190c */
[----:B------:R-:W-:Y:S01]  /*37320*/  ULDC UR16, c[0x0][0x228] ;  /* 0x00008a0000107ab9 */ /* 0x000fe20000000800 */
[----:B------:R-:W-:Y:S01]  /*37330*/  VIADD R0, R252, 0xcd ;  /* 0x000000cdfc007836 */ /* 0x000fe20000000000 */
[----:B------:R-:W-:Y:S01]  /*37340*/  ULDC UR18, c[0x0][0x228] ;  /* 0x00008a0000127ab9 */ /* 0x000fe20000000800 */
[----:B------:R4:W-:Y:S01]  /*37350*/  @P1 STG.E desc[UR12][R6.64], R140 ;  /* 0x0000008c06001986 */ /* 0x0009e2000c10190c */
[----:B------:R-:W-:Y:S01]  /*37360*/  ISETP.LT.AND P1, PT, R175, UR10, !P2 ;  /* 0x0000000aaf007c0c */ /* 0x000fe2000d721270 */
[----:B---3--:R-:W-:Y:S01]  /*37370*/  IMAD.WIDE R8, R13, 0x4, R48 ;  /* 0x000000040d087825 */ /* 0x008fe200078e0230 */
[----:B------:R-:W-:Y:S01]  /*37380*/  ISETP.GE.AND P3, PT, R0, UR4, PT ;  /* 0x0000000400007c0c */ /* 0x000fe2000bf66270 */
[----:B------:R-:W-:Y:S01]  /*37390*/  ULDC UR4, c[0x0][0x248] ;  /* 0x0000920000047ab9 */ /* 0x000fe20000000800 */
[----:B------:R-:W-:Y:S01]  /*373a0*/  ISETP.LT.AND P2, PT, R247, UR14, !P2 ;  /* 0x0000000ef7007c0c */ /* 0x000fe2000d741270 */
[C---:B-1----:R-:W-:Y:S01]  /*373b0*/  IMAD.WIDE R10, R13.reuse, 0x4, R2 ;  /* 0x000000040d0a7825 */ /* 0x042fe200078e0202 */
[----:B------:R1:W-:Y:S01]  /*373c0*/  @P5 STG.E desc[UR12][R8.64], R105 ;  /* 0x0000006908005986 */ /* 0x0003e2000c10190c */
[----:B------:R-:W-:Y:S01]  /*373d0*/  ULDC UR6, c[0x0][0x248] ;  /* 0x0000920000067ab9 */ /* 0x000fe20000000800 */
[----:B------:R-:W-:Y:S01]  /*373e0*/  ULDC UR8, c[0x0][0x22c] ;  /* 0x00008b0000087ab9 */ /* 0x000fe20000000800 */
[----:B------:R-:W-:Y:S01]  /*373f0*/  VIADD R0, R252, 0xce ;  /* 0x000000cefc007836 */ /* 0x000fe20000000000 */
[----:B------:R-:W-:Y:S01]  /*37400*/  ULDC UR10, c[0x0][0x228] ;  /* 0x00008a00000a7ab9 */ /* 0x000fe20000000800 */
[----:B----4-:R-:W-:Y:S01]  /*37410*/  VIADD R7, R13, UR4 ;  /* 0x000000040d077c36 */ /* 0x010fe20008000000 */
[----:B------:R3:W-:Y:S01]  /*37420*/  @P6 STG.E desc[UR12][R10.64], R125 ;  /* 0x0000007d0a006986 */ /* 0x0007e2000c10190c */
        /* <DEDUP_REMOVED lines=16> */
[----:B-1----:R-:W-:Y:S01]  /*37530*/  IMAD.WIDE R8, R13, 0x4, R48 ;  /* 0x000000040d087825 */ /* 0x002fe200078e0230 */
[----:B------:R-:W-:Y:S01]  /*37540*/  ISETP.LT.AND P3, PT, R247, UR14, !P3 ;  /* 0x0000000ef7007c0c */ /* 0x000fe2000df61270 */
[----:B------:R-:W-:Y:S01]  /*37550*/  ULDC UR10, c[0x0][0x228] ;  /* 0x00008a00000a7ab9 */ /* 0x000fe20000000800 */
[----:B------:R-:W-:Y:S01]  /*37560*/  ISETP.GE.AND P1, PT, R0, UR4, PT ;  /* 0x0000000400007c0c */ /* 0x000fe2000bf26270 */
[----:B------:R-:W-:Y:S01]  /*37570*/  ULDC UR4, c[0x0][0x248] ;  /* 0x0000920000047ab9 */ /* 0x000fe20000000800 */
[C---:B---3--:R-:W-:Y:S01]  /*37580*/  IMAD.WIDE R10, R13.reuse, 0x4, R2 ;  /* 0x000000040d0a7825 */ /* 0x048fe200078e0202 */
[----:B------:R1:W-:Y:S01]  /*37590*/  @P5 STG.E desc[UR12][R8.64], R106 ;  /* 0x0000006a08005986 */ /* 0x0003e2000c10190c */
[----:B------:R-:W-:Y:S01]  /*375a0*/  ULDC UR14, c[0x0][0x228] ;  /* 0x00008a00000e7ab9 */ /* 0x000fe20000000800 */
[----:B----4-:R-:W-:Y:S01]  /*375b0*/  IADD3 R7, R13, UR4, RZ ;  /* 0x000000040d077c10 */ /* 0x010fe2000fffe0ff */
[----:B------:R-:W-:Y:S01]  /*375c0*/  VIADD R0, R252, 0xd0 ;  /* 0x000000d0fc007836 */ /* 0x000fe20000000000 */
[----:B------:R3:W-:Y:S01]  /*375d0*/  @P6 STG.E desc[UR12][R10.64], R126 ;  /* 0x0000007e0a006986 */ /* 0x0007e2000c10190c */
[----:B------:R-:W-:Y:S01]  /*375e0*/  ISETP.LT.AND P5, PT, R175, UR16, !P0 ;  /* 0x00000010af007c0c */ /* 0x000fe2000c7a1270 */
[----:B------:R-:W-:Y:S01]  /*375f0*/  ULDC UR4, c[0x0][0x22c] ;  /* 0x00008b0000047ab9 */ /* 0x000fe20000000800 */
[----:B------:R-:W-:Y:S01]  /*37600*/  VIADD R13, R7, UR6 ;  /* 0x00000006070d7c36 */ /* 0x000fe20008000000 */
[----:B------:R-:W-:Y:S01]  /*37610*/  ISETP.LT.AND P6, PT, R247, UR18, !P0 ;  /* 0x00000012f7007c0c */ /* 0x000fe2000c7c1270 */
        /* <DEDUP_REMOVED lines=16> */
[----:B---3--:R-:W-:Y:S01]  /*37720*/  IMAD.WIDE R10, R13, 0x4, R2 ;  /* 0x000000040d0a7825 */ /* 0x008fe200078e0202 */
[----:B------:R1:W-:Y:S01]  /*37730*/  @P5 STG.E desc[UR12][R8.64], R107 ;  /* 0x0000006b08005986 */ /* 0x0003e2000c10190c */
[----:B------:R-:W-:-:S02]  /*37740*/  ULDC UR14, c[0x0][0x228] ;  /* 0x00008a00000e7ab9 */ /* 0x000fc40000000800 */
[----:B------:R-:W-:Y:S02]  /*37750*/  VIADD R0, R252, 0xd2 ;  /* 0x000000d2fc007836 */ /* 0x000fe40000000000 */
[----:B----4-:R-:W-:Y:S01]  /*37760*/  VIADD R7, R13, UR4 ;  /* 0x000000040d077c36 */ /* 0x010fe20008000000 */
        /* <DEDUP_REMOVED lines=22> */
[----:B------:R-:W-:Y:S01]  /*378d0*/  IADD3 R0, R252, 0xd4, RZ ;  /* 0x000000d4fc007810 */ /* 0x000fe20007ffe0ff */
[----:B------:R1:W-:Y:S01]  /*378e0*/  @P5 STG.E desc[UR12][R8.64], R136 ;  /* 0x0000008808005986 */ /* 0x0003e2000c10190c */
[----:B------:R-:W-:Y:S01]  /*378f0*/  ULDC UR14, c[0x0][0x228] ;  /* 0x00008a00000e7ab9 */ /* 0x000fe20000000800 */
[----:B----4-:R-:W-:-:S02]  /*37900*/  VIADD R7, R13, UR4 ;  /* 0x000000040d077c36 */ /* 0x010fc40008000000 */
        /* <DEDUP_REMOVED lines=24> */
[----:B----4-:R-:W-:Y:S02]  /*37a90*/  VIADD R7, R13, UR4 ;  /* 0x000000040d077c36 */ /* 0x010fe40008000000 */
[----:B------:R-:W-:Y:S01]  /*37aa0*/  VIADD R0, R252, 0xd6 ;  /* 0x000000d6fc007836 */ /* 0x000fe20000000000 */
[----:B------:R3:W-:Y:S01]  /*37ab0*/  @P6 STG.E desc[UR12][R10.64], R169 ;  /* 0x000000a90a006986 */ /* 0x0007e2000c10190c */
[----:B------:R-:W-:Y:S01]  /*37ac0*/  ISETP.LT.AND P5, PT, R175, UR16, !P0 ;  /* 0x00000010af007c0c */ /* 0x000fe2000c7a1270 */
[----:B------:R-:W-:Y:S01]  /*37ad0*/  VIADD R13, R7, UR6 ;  /* 0x00000006070d7c36 */ /* 0x000fe20008000000 */
[----:B------:R-:W-:Y:S01]  /*37ae0*/  ISETP.LT.AND P6, PT, R247, UR18, !P0 ;  /* 0x00000012f7007c0c */ /* 0x000fe2000c7c1270 */
[C---:B------:R-:W-:Y:S01]  /*37af0*/  IMAD.WIDE R4, R7.reuse, 0x4, R48 ;  /* 0x0000000407047825 */ /* 0x040fe200078e0230 */
[----:B------:R-:W-:Y:S01]  /*37b00*/  ISETP.GE.AND P0, PT, R0, UR8, PT ;  /* 0x0000000800007c0c */ /* 0x000fe2000bf06270 */
[----:B------:R-:W-:Y:S01]  /*37b10*/  ULDC UR4, c[0x0][0x22c] ;  /* 0x00008b0000047ab9 */ /* 0x000fe20000000800 */
[----:B------:R-:W-:Y:S01]  /*37b20*/  ULDC UR16, c[0x0][0x228] ;  /* 0x00008a0000107ab9 */ /* 0x000fe20000000800 */
[----:B------:R-:W-:Y:S01]  /*37b30*/  IMAD.WIDE R6, R7, 0x4, R2 ;  /* 0x0000000407067825 */ /* 0x000fe200078e0202 */
[----:B------:R-:W-:Y:S01]  /*37b40*/  IADD3 R0, R252, 0xd7, RZ ;  /* 0x000000d7fc007810 */ /* 0x000fe20007ffe0ff */
[----:B------:R-:W-:Y:S01]  /*37b50*/  @P2 STG.E desc[UR12][R4.64], R157 ;  /* 0x0000009d04002986 */ /* 0x000fe2000c10190c */
[----:B------:R-:W-:Y:S01]  /*37b60*/  ULDC UR18, c[0x0][0x228] ;  /* 0x00008a0000127ab9 */ /* 0x000fe20000000800 */
[----:B-1----:R-:W-:Y:S01]  /*37b70*/  IMAD.WIDE R8, R13, 0x4, R48 ;  /* 0x000000040d087825 */ /* 0x002fe200078e0230 */
[----:B------:R-:W-:Y:S01]  /*37b80*/  ULDC UR6, c[0x0][0x248] ;  /* 0x0000920000067ab9 */ /* 0x000fe20000000800 */
[----:B------:R1:W-:Y:S01]  /*37b90*/  @P3 STG.E desc[UR12][R6.64], R185 ;  /* 0x000000b906003986 */ /* 0x0003e2000c10190c */
[----:B------:R-:W-:Y:S01]  /*37ba0*/  ISETP.LT.AND P3, PT, R175, UR10, !P1 ;  /* 0x0000000aaf007c0c */ /* 0x000fe2000cf61270 */
[----:B---3--:R-:W-:Y:S01]  /*37bb0*/  IMAD.WIDE R10, R13, 0x4, R2 ;  /* 0x000000040d0a7825 */ /* 0x008fe200078e0202 */
[----:B------:R-:W-:Y:S01]  /*37bc0*/  ISETP.GE.AND P2, PT, R0, UR4, PT ;  /* 0x0000000400007c0c */ /* 0x000fe2000bf46270 */
[----:B------:R-:W-:Y:S01]  /*37bd0*/  ULDC UR4, c[0x0][0x248] ;  /* 0x0000920000047ab9 */ /* 0x000fe20000000800 */
[----:B------:R-:W-:Y:S01]  /*37be0*/  ISETP.LT.AND P1, PT, R247, UR14, !P1 ;  /* 0x0000000ef7007c0c */ /* 0x000fe2000cf21270 */
[----:B------:R-:W-:Y:S01]  /*37bf0*/  VIADD R0, R252, 0xd8 ;  /* 0x000000d8fc007836 */ /* 0x000fe20000000000 */
[----:B------:R3:W-:Y:S01]  /*37c00*/  @P5 STG.E desc[UR12][R8.64], R138 ;  /* 0x0000008a08005986 */ /* 0x0007e2000c10190c */
[----:B------:R-:W-:Y:S01]  /*37c10*/  ULDC UR8, c[0x0][0x22c] ;  /* 0x00008b0000087ab9 */ /* 0x000fe20000000800 */
[----:B------:R-:W-:Y:S01]  /*37c20*/  ULDC UR10, c[0x0][0x228] ;  /* 0x00008a00000a7ab9 */ /* 0x000fe20000000800 */
[----:B-1----:R-:W-:Y:S01]  /*37c30*/  VIADD R7, R13, UR4 ;  /* 0x000000040d077c36 */ /* 0x002fe20008000000 */
        /* <DEDUP_REMOVED lines=22> */
[----:B-1----:R-:W-:Y:S01]  /*37da0*/  IMAD.WIDE R10, R13, 0x4, R2 ;  /* 0x000000040d0a7825 */ /* 0x002fe200078e0202 */
[----:B------:R1:W-:Y:S01]  /*37db0*/  @P5 STG.E desc[UR12][R8.64], R139 ;  /* 0x0000008b08005986 */ /* 0x0003e2000c10190c */
[----:B------:R-:W-:-:S02]  /*37dc0*/  ULDC UR14, c[0x0][0x228] ;  /* 0x00008a00000e7ab9 */ /* 0x000fc40000000800 */
[----:B----4-:R-:W-:Y:S02]  /*37dd0*/  VIADD R7, R13, UR4 ;  /* 0x000000040d077c36 */ /* 0x010fe40008000000 */
        /* <DEDUP_REMOVED lines=15> */
[----:B-1----:R-:W-:Y:S01]  /*37ed0*/  IMAD.WIDE R8, R13, 0x4, R48 ;  /* 0x000000040d087825 */ /* 0x002fe200078e0230 */
[----:B------:R-:W-:Y:S01]  /*37ee0*/  ISETP.GE.AND P1, PT, R0, UR4, PT ;  /* 0x0000000400007c0c */ /* 0x000fe2000bf26270 */
[----:B------:R-:W-:Y:S01]  /*37ef0*/  ULDC UR4, c[0x0][0x248] ;  /* 0x0000920000047ab9 */ /* 0x000fe20000000800 */
[----:B------:R-:W-:Y:S01]  /*37f00*/  ISETP.LT.AND P3, PT, R247, UR14, !P3 ;  /* 0x0000000ef7007c0c */ /* 0x000fe2000df61270 */
[C---:B---3--:R-:W-:Y:S01]  /*37f10*/  IMAD.WIDE R10, R13.reuse, 0x4, R2 ;  /* 0x000000040d0a7825 */ /* 0x048fe200078e0202 */
        /* <DEDUP_REMOVED lines=134> */
[----:B------:R-:W-:Y:S01]  /*38780*/  ISETP.LT.AND P5, PT, R175, UR16, !P0 ;  /* 0x00000010af007c0c */ /* 0x000fe2000c7a1270 */
[----:B------:R-:W-:Y:S01]  /*38790*/  ULDC UR10, c[0x0][0x228] ;  /* 0x00008a00000a7ab9 */ /* 0x000fe20000000800 */
[----:B-1----:R-:W-:Y:S01]  /*387a0*/  VIADD R7, R13, UR4 ;  /* 0x000000040d077c36 */ /* 0x002fe20008000000 */
[----:B------:R1:W-:Y:S01]  /*387b0*/  @P6 STG.E desc[UR12][R10.64], R197 ;  /* 0x000000c50a006986 */ /* 0x0003e2000c10190c */
[----:B------:R-:W-:Y:S01]  /*387c0*/  ISETP.LT.AND P6, PT, R247, UR18, !P0 ;  /* 0x00000012f7007c0c */ /* 0x000fe2000c7c1270 */
[----:B------:R-:W-:Y:S01]  /*387d0*/  ULDC UR4, c[0x0][0x22c] ;  /* 0x00008b0000047ab9 */ /* 0x000fe20000000800 */
        /* <DEDUP_REMOVED lines=12> */
[----:B---3--:R-:W-:Y:S01]  /*388a0*/  IMAD.WIDE R8, R13, 0x4, R48 ;  /* 0x000000040d087825 */ /* 0x008fe200078e0230 */
[----:B------:R-:W-:Y:S01]  /*388b0*/  ISETP.LT.AND P2, PT, R175, UR10, !P3 ;  /* 0x0000000aaf007c0c */ /* 0x000fe2000df41270 */
[----:B------:R-:W-:Y:S01]  /*388c0*/  ULDC UR10, c[0x0][0x228] ;  /* 0x00008a00000a7ab9 */ /* 0x000fe20000000800 */
[----:B------:R-:W-:Y:S01]  /*388d0*/  ISETP.GE.AND P1, PT, R0, UR4, PT ;  /* 0x0000000400007c0c */ /* 0x000fe2000bf26270 */
[----:B------:R-:W-:Y:S01]  /*388e0*/  ULDC UR4, c[0x0][0x248] ;  /* 0x0000920000047ab9 */ /* 0x000fe20000000800 */
[----:B------:R-:W-:Y:S01]  /*388f0*/  ISETP.LT.AND P3, PT, R247, UR14, !P3 ;  /* 0x0000000ef7007c0c */ /* 0x000fe2000df61270 */
[----:B-1----:R-:W-:Y:S01]  /*38900*/  IMAD.WIDE R10, R13, 0x4, R2 ;  /* 0x000000040d0a7825 */ /* 0x002fe200078e0202 */
[----:B------:R1:W-:Y:S01]  /*38910*/  @P5 STG.E desc[UR12][R8.64], R178 ;  /* 0x000000b208005986 */ /* 0x0003e2000c10190c */
[----:B------:R-:W-:Y:S01]  /*38920*/  ISETP.LT.AND P5, PT, R175, UR16, !P0 ;  /* 0x00000010af007c0c */ /* 0x000fe2000c7a1270 */
[----:B------:R-:W-:Y:S01]  /*38930*/  ULDC UR14, c[0x0][0x228] ;  /* 0x00008a00000e7ab9 */ /* 0x000fe20000000800 */
[----:B------:R-:W-:-:S02]  /*38940*/  VIADD R0, R252, 0xe8 ;  /* 0x000000e8fc007836 */ /* 0x000fc40000000000 */
[----:B----4-:R-:W-:Y:S01]  /*38950*/  VIADD R7, R13, UR4 ;  /* 0x000000040d077c36 */ /* 0x010fe20008000000 */
[----:B------:R3:W-:Y:S01]  /*38960*/  @P6 STG.E desc[UR12][R10.64], R198 ;  /* 0x000000c60a006986 */ /* 0x0007e2000c10190c */
[----:B------:R-:W-:Y:S01]  /*38970*/  ISETP.LT.AND P6, PT, R247, UR18, !P0 ;  /* 0x00000012f7007c0c */ /* 0x000fe2000c7c1270 */
[----:B------:R-:W-:Y:S01]  /*38980*/  ULDC UR4, c[0x0][0x22c] ;  /* 0x00008b0000047ab9 */ /* 0x000fe20000000800 */
[C---:B------:R-:W-:Y:S01]  /*38990*/  IMAD.WIDE R4, R7.reuse, 0x4, R48 ;  /* 0x0000000407047825 */ /* 0x040fe200078e0230 */
[C---:B------:R-:W-:Y:S01]  /*389a0*/  IADD3 R13, R7.reuse, UR6, RZ ;  /* 0x00000006070d7c10 */ /* 0x040fe2000fffe0ff */
[----:B------:R-:W-:Y:S01]  /*389b0*/  ULDC UR16, c[0x0][0x228] ;  /* 0x00008a0000107ab9 */ /* 0x000fe20000000800 */
[----:B------:R-:W-:Y:S01]  /*389c0*/  ISETP.GE.AND P0, PT, R0, UR8, PT ;  /* 0x0000000800007c0c */ /* 0x000fe2000bf06270 */
[----:B------:R-:W-:Y:S01]  /*389d0*/  IMAD.WIDE R6, R7, 0x4, R2 ;  /* 0x0000000407067825 */ /* 0x000fe200078e0202 */
[----:B------:R-:W-:Y:S01]  /*389e0*/  @P2 STG.E desc[UR12][R4.64], R146 ;  /* 0x0000009204002986 */ /* 0x000fe2000c10190c */
[----:B------:R-:W-:Y:S01]  /*389f0*/  ULDC UR18, c[0x0][0x228] ;  /* 0x00008a0000127ab9 */ /* 0x000fe20000000800 */
[----:B------:R-:W-:Y:S01]  /*38a00*/  ULDC UR6, c[0x0][0x248] ;  /* 0x0000920000067ab9 */ /* 0x000fe20000000800 */
[----:B------:R-:W-:Y:S01]  /*38a10*/  VIADD R0, R252, 0xe9 ;  /* 0x000000e9fc007836 */ /* 0x000fe20000000000 */
[----:B------:R4:W-:Y:S01]  /*38a20*/  @P3 STG.E desc[UR12][R6.64], R206 ;  /* 0x000000ce06003986 */ /* 0x0009e2000c10190c */
[----:B-1----:R-:W-:Y:S01]  /*38a30*/  IMAD.WIDE R8, R13, 0x4, R48 ;  /* 0x000000040d087825 */ /* 0x002fe200078e0230 */
[----:B------:R-:W-:Y:S01]  /*38a40*/  ISETP.LT.AND P3, PT, R175, UR10, !P1 ;  /* 0x0000000aaf007c0c */ /* 0x000fe2000cf61270 */
[----:B------:R-:W-:Y:S01]  /*38a50*/  ULDC UR8, c[0x0][0x22c] ;  /* 0x00008b0000087ab9 */ /* 0x000fe20000000800 */
[----:B------:R-:W-:Y:S01]  /*38a60*/  ISETP.GE.AND P2, PT, R0, UR4, PT ;  /* 0x0000000400007c0c */ /* 0x000fe2000bf46270 */
[----:B---3--:R-:W-:Y:S01]  /*38a70*/  IMAD.WIDE R10, R13, 0x4, R2 ;  /* 0x000000040d0a7825 */ /* 0x008fe200078e0202 */
[----:B------:R-:W-:Y:S01]  /*38a80*/  ISETP.LT.AND P1, PT, R247, UR14, !P1 ;  /* 0x0000000ef7007c0c */ /* 0x000fe2000cf21270 */
[----:B------:R-:W-:Y:S01]  /*38a90*/  ULDC UR4, c[0x0][0x248] ;  /* 0x0000920000047ab9 */ /* 0x000fe20000000800 */
[----:B------:R1:W-:Y:S01]  /*38aa0*/  @P5 STG.E desc[UR12][R8.64], R179 ;  /* 0x000000b308005986 */ /* 0x0003e2000c10190c */
[----:B------:R-:W-:Y:S01]  /*38ab0*/  VIADD R0, R252, 0xea ;  /* 0x000000eafc007836 */ /* 0x000fe20000000000 */
[----:B------:R-:W-:Y:S01]  /*38ac0*/  ISETP.LT.AND P5, PT, R175, UR16, !P0 ;  /* 0x00000010af007c0c */ /* 0x000fe2000c7a1270 */
[----:B------:R-:W-:Y:S01]  /*38ad0*/  ULDC UR10, c[0x0][0x228] ;  /* 0x00008a00000a7ab9 */ /* 0x000fe20000000800 */
[----:B----4-:R-:W-:Y:S01]  /*38ae0*/  VIADD R7, R13, UR4 ;  /* 0x000000040d077c36 */ /* 0x010fe20008000000 */
        /* <DEDUP_REMOVED lines=19> */
[----:B------:R-:W-:Y:S01]  /*38c20*/  ULDC UR4, c[0x0][0x248] ;  /* 0x0000920000047ab9 */ /* 0x000fe20000000800 */
[----:B------:R-:W-:Y:S01]  /*38c30*/  ISETP.LT.AND P2, PT, R247, UR14, !P2 ;  /* 0x0000000ef7007c0c */ /* 0x000fe2000d741270 */
[----:B---3--:R-:W-:Y:S01]  /*38c40*/  IMAD.WIDE R10, R13, 0x4, R2 ;  /* 0x000000040d0a7825 */ /* 0x008fe200078e0202 */
[----:B------:R1:W-:Y:S01]  /*38c50*/  @P5 STG.E desc[UR12][R8.64], R160 ;  /* 0x000000a008005986 */ /* 0x0003e2000c10190c */
[----:B------:R-:W-:Y:S01]  /*38c60*/  ISETP.LT.AND P5, PT, R175, UR16, !P0 ;  /* 0x00000010af007c0c */ /* 0x000fe2000c7a1270 */
[----:B------:R-:W-:Y:S01]  /*38c70*/  ULDC UR14, c[0x0][0x228] ;  /* 0x00008a00000e7ab9 */ /* 0x000fe20000000800 */
[----:B------:R-:W-:Y:S01]  /*38c80*/  VIADD R0, R252, 0xec ;  /* 0x000000ecfc007836 */ /* 0x000fe20000000000 */
[----:B----4-:R-:W-:Y:S01]  /*38c90*/  IADD3 R7, R13, UR4, RZ ;  /* 0x000000040d077c10 */ /* 0x010fe2000fffe0ff */
[----:B------:R3:W-:Y:S01]  /*38ca0*/  @P6 STG.E desc[UR12][R10.64], R192 ;  /* 0x000000c00a006986 */ /* 0x0007e2000c10190c */
        /* <DEDUP_REMOVED lines=11> */
[----:B------:R-:W-:-:S02]  /*38d60*/  VIADD R0, R252, 0xed ;  /* 0x000000edfc007836 */ /* 0x000fc40000000000 */
[----:B-1----:R-:W-:Y:S01]  /*38d70*/  IMAD.WIDE R8, R13, 0x4, R48 ;  /* 0x000000040d087825 */ /* 0x002fe200078e0230 */
[----:B------:R1:W-:Y:S01]  /*38d80*/  @P2 STG.E desc[UR12][R6.64], R200 ;  /* 0x000000c806002986 */ /* 0x0003e2000c10190c */
[----:B------:R-:W-:Y:S01]  /*38d90*/  ISETP.LT.AND P2, PT, R175, UR10, !P3 ;  /* 0x0000000aaf007c0c */ /* 0x000fe2000df41270 */
[----:B------:R-:W-:Y:S01]  /*38da0*/  ULDC UR10, c[0x0][0x228] ;  /* 0x00008a00000a7ab9 */ /* 0x000fe20000000800 */
[----:B------:R-:W-:Y:S01]  /*38db0*/  ISETP.GE.AND P1, PT, R0, UR4, PT ;  /* 0x0000000400007c0c */ /* 0x000fe2000bf26270 */
[----:B---3--:R-:W-:Y:S01]  /*38dc0*/  IMAD.WIDE R10, R13, 0x4, R2 ;  /* 0x000000040d0a7825 */ /* 0x008fe200078e0202 */
[----:B------:R-:W-:Y:S01]  /*38dd0*/  ULDC UR4, c[0x0][0x248] ;  /* 0x0000920000047ab9 */ /* 0x000fe20000000800 */
[----:B------:R-:W-:Y:S01]  /*38de0*/  ISETP.LT.AND P3, PT, R247, UR14, !P3 ;  /* 0x0000000ef7007c0c */ /* 0x000fe2000df61270 */
[----:B------:R3:W-:Y:S01]  /*38df0*/  @P5 STG.E desc[UR12][R8.64], R161 ;  /* 0x000000a108005986 */ /* 0x0007e2000c10190c */
[----:B------:R-:W-:Y:S01]  /*38e00*/  VIADD R0, R252, 0xee ;  /* 0x000000eefc007836 */ /* 0x000fe20000000000 */
        /* <DEDUP_REMOVED lines=17> */
[----:B------:R-:W-:Y:S01]  /*38f20*/  ISETP.GE.AND P2, PT, R0, UR4, PT ;  /* 0x0000000400007c0c */ /* 0x000fe2000bf46270 */
[----:B------:R3:W-:Y:S01]  /*38f30*/  @P3 STG.E desc[UR12][R6.64], R201 ;  /* 0x000000c906003986 */ /* 0x0007e2000c10190c */
[----:B------:R-:W-:Y:S01]  /*38f40*/  ULDC UR4, c[0x0][0x248] ;  /* 0x0000920000047ab9 */ /* 0x000fe20000000800 */
[----:B------:R-:W-:Y:S01]  /*38f50*/  ISETP.LT.AND P3, PT, R175, UR10, !P1 ;  /* 0x0000000aaf007c0c */ /* 0x000fe2000cf61270 */
[----:B-1----:R-:W-:Y:S01]  /*38f60*/  IMAD.WIDE R10, R13, 0x4, R2 ;  /* 0x000000040d0a7825 */ /* 0x002fe200078e0202 */
[----:B------:R1:W-:Y:S01]  /*38f70*/  @P5 STG.E desc[UR12][R8.64], R162 ;  /* 0x000000a208005986 */ /* 0x0003e2000c10190c */
[----:B------:R-:W-:Y:S01]  /*38f80*/  ISETP.LT.AND P1, PT, R247, UR14, !P1 ;  /* 0x0000000ef7007c0c */ /* 0x000fe2000cf21270 */
[----:B------:R-:W-:Y:S01]  /*38f90*/  ULDC UR10, c[0x0][0x228] ;  /* 0x00008a00000a7ab9 */ /* 0x000fe20000000800 */
[----:B------:R-:W-:-:S02]  /*38fa0*/  ISETP.LT.AND P5, PT, R175, UR16, !P0 ;  /* 0x00000010af007c0c */ /* 0x000fc4000c7a1270 */
[----:B------:R-:W-:Y:S01]  /*38fb0*/  IADD3 R0, R252, 0xf0, RZ ;  /* 0x000000f0fc007810 */ /* 0x000fe20007ffe0ff */
[----:B---3--:R-:W-:Y:S01]  /*38fc0*/  VIADD R7, R13, UR4 ;  /* 0x000000040d077c36 */ /* 0x008fe20008000000 */
        /* <DEDUP_REMOVED lines=10> */
[----:B------:R-:W-:Y:S03]  /*39070*/  @P3 STG.E desc[UR12][R4.64], R54 ;  /* 0x0000003604003986 */ /* 0x000fe6000c10190c */
[----:B------:R-:W-:-:S02]  /*39080*/  VIADD R0, R252, 0xf1 ;  /* 0x000000f1fc007836 */ /* 0x000fc40000000000 */
[C---:B-1----:R-:W-:Y:S01]  /*39090*/  IMAD.WIDE R8, R13.reuse, 0x4, R48 ;  /* 0x000000040d087825 */ /* 0x042fe200078e0230 */
[----:B------:R1:W-:Y:S02]  /*390a0*/  @P1 STG.E desc[UR12][R6.64], R202 ;  /* 0x000000ca06001986 */ /* 0x0003e4000c10190c */
[----:B------:R-:W-:Y:S01]  /*390b0*/  ISETP.GE.AND P3, PT, R0, UR4, PT ;  /* 0x0000000400007c0c */ /* 0x000fe2000bf66270 */
[----:B---3--:R-:W-:Y:S01]  /*390c0*/  IMAD.WIDE R10, R13, 0x4, R2 ;  /* 0x000000040d0a7825 */ /* 0x008fe200078e0202 */
[----:B------:R-:W-:Y:S01]  /*390d0*/  @P5 STG.E desc[UR12][R8.64], R163 ;  /* 0x000000a308005986 */ /* 0x000fe2000c10190c */
[----:B------:R-:W-:Y:S01]  /*390e0*/  ISETP.LT.AND P5, PT, R175, UR6, !P2 ;  /* 0x00000006af007c0c */ /* 0x000fe2000d7a1270 */
[----:B------:R-:W-:Y:S01]  /*390f0*/  ULDC UR4, c[0x0][0x248] ;  /* 0x0000920000047ab9 */ /* 0x000fe20000000800 */
[----:B------:R-:W-:Y:S01]  /*39100*/  VIADD R0, R252, 0xf2 ;  /* 0x000000f2fc007836 */ /* 0x000fe20000000000 */
[----:B------:R-:W-:Y:S01]  /*39110*/  ISETP.LT.AND P2, PT, R247, UR8, !P2 ;  /* 0x00000008f7007c0c */ /* 0x000fe2000d741270 */
[----:B------:R-:W-:Y:S01]  /*39120*/  ULDC UR6, c[0x0][0x22c] ;  /* 0x00008b0000067ab9 */ /* 0x000fe20000000800 */
[----:B------:R3:W-:Y:S01]  /*39130*/  @P6 STG.E desc[UR12][R10.64], R195 ;  /* 0x000000c30a006986 */ /* 0x0007e2000c10190c */
[----:B-1----:R-:W-:Y:S01]  /*39140*/  VIADD R7, R13, UR4 ;  /* 0x000000040d077c36 */ /* 0x002fe20008000000 */
[----:B------:R-:W-:Y:S01]  /*39150*/  ISETP.GE.AND P1, PT, R0, UR6, PT ;  /* 0x0000000600007c0c */ /* 0x000fe2000bf26270 */
[----:B------:R-:W-:Y:S01]  /*39160*/  ULDC UR4, c[0x0][0x248] ;  /* 0x0000920000047ab9 */ /* 0x000fe20000000800 */
[----:B------:R-:W-:Y:S01]  /*39170*/  ISETP.LT.AND P6, PT, R175, UR10, !P0 ;  /* 0x0000000aaf007c0c */ /* 0x000fe2000c7c1270 */
[----:B------:R-:W-:Y:S01]  /*39180*/  ULDC UR6, c[0x0][0x228] ;  /* 0x00008a0000067ab9 */ /* 0x000fe20000000800 */
[----:B------:R-:W-:Y:S01]  /*39190*/  IMAD.WIDE R4, R7, 0x4, R48 ;  /* 0x0000000407047825 */ /* 0x000fe200078e0230 */
[----:B------:R-:W-:Y:S01]  /*391a0*/  ISETP.LT.AND P0, PT, R247, UR6, !P0 ;  /* 0x00000006f7007c0c */ /* 0x000fe2000c701270 */
[----:B------:R-:W-:Y:S01]  /*391b0*/  ULDC UR8, c[0x0][0x228] ;  /* 0x00008a0000087ab9 */ /* 0x000fe20000000800 */
[----:B------:R-:W-:Y:S01]  /*391c0*/  IADD3 R0, R252, 0xf3, RZ ;  /* 0x000000f3fc007810 */ /* 0x000fe20007ffe0ff */
[----:B------:R-:W-:Y:S01]  /*391d0*/  ULDC UR10, c[0x0][0x228] ;  /* 0x00008a00000a7ab9 */ /* 0x000fe20000000800 */
[C---:B---3--:R-:W-:Y:S01]  /*391e0*/  VIADD R11, R7.reuse, UR4 ;  /* 0x00000004070b7c36 */ /* 0x048fe20008000000 */
[----:B------:R1:W-:Y:S01]  /*391f0*/  @P5 STG.E desc[UR12][R4.64], R55 ;  /* 0x0000003704005986 */ /* 0x0003e2000c10190c */
[----:B------:R-:W-:Y:S01]  /*39200*/  IMAD.WIDE R6, R7, 0x4, R2 ;  /* 0x0000000407067825 */ /* 0x000fe200078e0202 */
[----:B------:R-:W-:Y:S01]  /*39210*/  ULDC UR4, c[0x0][0x22c] ;  /* 0x00008b0000047ab9 */ /* 0x000fe20000000800 */
[----:B------:R-:W-:-:S02]  /*39220*/  ULDC UR6, c[0x0][0x22c] ;  /* 0x00008b0000067ab9 */ /* 0x000fc40000000800 */
[----:B------:R-:W-:Y:S01]  /*39230*/  IMAD.WIDE R8, R11, 0x4, R48 ;  /* 0x000000040b087825 */ /* 0x000fe200078e0230 */
[----:B------:R3:W-:Y:S01]  /*39240*/  @P2 STG.E desc[UR12][R6.64], R203 ;  /* 0x000000cb06002986 */ /* 0x0007e2000c10190c */
[----:B------:R-:W-:Y:S01]  /*39250*/  ISETP.LT.AND P2, PT, R175, UR8, !P3 ;  /* 0x00000008af007c0c */ /* 0x000fe2000df41270 */
[----:B------:R-:W-:Y:S01]  /*39260*/  ULDC UR8, c[0x0][0x228] ;  /* 0x00008a0000087ab9 */ /* 0x000fe20000000800 */
[----:B------:R-:W-:Y:S01]  /*39270*/  ISETP.GE.AND P5, PT, R0, UR4, PT ;  /* 0x0000000400007c0c */ /* 0x000fe2000bfa6270 */
[----:B------:R-:W-:Y:S01]  /*39280*/  ULDC UR4, c[0x0][0x248] ;  /* 0x0000920000047ab9 */ /* 0x000fe20000000800 */
[----:B------:R-:W-:Y:S01]  /*39290*/  ISETP.LT.AND P3, PT, R247, UR10, !P3 ;  /* 0x0000000af7007c0c */ /* 0x000fe2000df61270 */
[----:B-1----:R-:W-:Y:S01]  /*392a0*/  IMAD.WIDE R4, R11, 0x4, R2 ;  /* 0x000000040b047825 */ /* 0x002fe200078e0202 */
[----:B------:R1:W-:Y:S03]  /*392b0*/  @P6 STG.E desc[UR12][R8.64], R188 ;  /* 0x000000bc08006986 */ /* 0x0003e6000c10190c */
[----:B------:R-:W-:Y:S01]  /*392c0*/  VIADD R0, R252, 0xf4 ;  /* 0x000000f4fc007836 */ /* 0x000fe20000000000 */
[----:B------:R-:W-:Y:S01]  /*392d0*/  ISETP.LT.AND P6, PT, R175, UR14, !P1 ;  /* 0x0000000eaf007c0c */ /* 0x000fe2000cfc1270 */
[----:B------:R-:W-:Y:S01]  /*392e0*/  VIADD R13, R11, UR4 ;  /* 0x000000040b0d7c36 */ /* 0x000fe20008000000 */
[----:B------:R4:W-:Y:S01]  /*392f0*/  @P0 STG.E desc[UR12][R4.64], R208 ;  /* 0x000000d004000986 */ /* 0x0009e2000c10190c */
[----:B------:R-:W-:Y:S01]  /*39300*/  ULDC UR4, c[0x0][0x248] ;  /* 0x0000920000047ab9 */ /* 0x000fe20000000800 */
[----:B------:R-:W-:Y:S01]  /*39310*/  ISETP.GE.AND P0, PT, R0, UR6, PT ;  /* 0x0000000600007c0c */ /* 0x000fe2000bf06270 */
[----:B---3--:R-:W-:Y:S01]  /*39320*/  IMAD.WIDE R6, R13, 0x4, R48 ;  /* 0x000000040d067825 */ /* 0x008fe200078e0230 */
[----:B------:R-:W-:Y:S01]  /*39330*/  ULDC UR6, c[0x0][0x228] ;  /* 0x00008a0000067ab9 */ /* 0x000fe20000000800 */
[----:B------:R-:W-:Y:S01]  /*39340*/  ULDC UR10, c[0x0][0x228] ;  /* 0x00008a00000a7ab9 */ /* 0x000fe20000000800 */
[----:B------:R-:W-:Y:S01]  /*39350*/  ISETP.LT.AND P1, PT, R247, UR6, !P1 ;  /* 0x00000006f7007c0c */ /* 0x000fe2000cf21270 */
[C---:B------:R-:W-:Y:S01]  /*39360*/  VIADD R15, R13.reuse, UR4 ;  /* 0x000000040d0f7c36 */ /* 0x040fe20008000000 */
[----:B------:R-:W-:Y:S01]  /*39370*/  ULDC UR14, c[0x0][0x228] ;  /* 0x00008a00000e7ab9 */ /* 0x000fe20000000800 */
[----:B-1----:R-:W-:Y:S01]  /*39380*/  IMAD.WIDE R8, R13, 0x4, R2 ;  /* 0x000000040d087825 */ /* 0x002fe200078e0202 */
[----:B------:R-:W-:Y:S01]  /*39390*/  @P2 STG.E desc[UR12][R6.64], R148 ;  /* 0x0000009406002986 */ /* 0x000fe2000c10190c */
[----:B------:R-:W-:Y:S01]  /*393a0*/  ULDC UR4, c[0x0][0x248] ;  /* 0x0000920000047ab9 */ /* 0x000fe20000000800 */
[----:B------:R-:W-:Y:S01]  /*393b0*/  ULDC UR6, c[0x0][0x228] ;  /* 0x00008a0000067ab9 */ /* 0x000fe20000000800 */
[----:B------:R-:W-:Y:S01]  /*393c0*/  IMAD.WIDE R10, R15, 0x4, R48 ;  /* 0x000000040f0a7825 */ /* 0x000fe200078e0230 */
[----:B------:R1:W-:Y:S01]  /*393d0*/  @P3 STG.E desc[UR12][R8.64], R16 ;  /* 0x0000001008003986 */ /* 0x0003e2000c10190c */
[----:B------:R-:W-:Y:S01]  /*393e0*/  ISETP.LT.AND P3, PT, R175, UR8, !P5 ;  /* 0x00000008af007c0c */ /* 0x000fe2000ef61270 */
[----:B------:R-:W-:Y:S01]  /*393f0*/  ULDC UR8, c[0x0][0x228] ;  /* 0x00008a0000087ab9 */ /* 0x000fe20000000800 */
[----:B------:R-:W-:Y:S01]  /*39400*/  VIADD R0, R252, 0xf6 ;  /* 0x000000f6fc007836 */ /* 0x000fe20000000000 */
[----:B------:R-:W-:Y:S01]  /*39410*/  ISETP.LT.AND P5, PT, R247, UR10, !P5 ;  /* 0x0000000af7007c0c */ /* 0x000fe2000efa1270 */
[----:B------:R3:W-:Y:S01]  /*39420*/  @P6 STG.E desc[UR12][R10.64], R189 ;  /* 0x000000bd0a006986 */ /* 0x0007e2000c10190c */
[----:B----4-:R-:W-:Y:S01]  /*39430*/  IMAD.WIDE R4, R15, 0x4, R2 ;  /* 0x000000040f047825 */ /* 0x010fe200078e0202 */
[----:B------:R-:W-:-:S02]  /*39440*/  ISETP.LT.AND P6, PT, R175, UR14, !P0 ;  /* 0x0000000eaf007c0c */ /* 0x000fc4000c7c1270 */
[----:B------:R-:W-:Y:S01]  /*39450*/  ISETP.GE.AND P2, PT, R0, UR7, PT ;  /* 0x0000000700007c0c */ /* 0x000fe2000bf46270 */
[----:B------:R-:W-:Y:S01]  /*39460*/  ULDC UR7, c[0x0][0x228] ;  /* 0x00008a0000077ab9 */ /* 0x000fe20000000800 */
[----:B------:R-:W-:Y:S01]  /*39470*/  IADD3 R0, R252, 0xf5, RZ ;  /* 0x000000f5fc007810 */ /* 0x000fe20007ffe0ff */
[----:B-1----:R-:W-:Y:S01]  /*39480*/  VIADD R9, R15, UR4 ;  /* 0x000000040f097c36 */ /* 0x002fe20008000000 */
[----:B------:R-:W-:Y:S01]  /*39490*/  ULDC UR4, c[0x0][0x248] ;  /* 0x0000920000047ab9 */ /* 0x000fe20000000800 */
[----:B------:R1:W-:Y:S01]  /*394a0*/  @P1 STG.E desc[UR12][R4.64], R209 ;  /* 0x000000d104001986 */ /* 0x0003e2000c10190c */
[----:B------:R-:W-:Y:S01]  /*394b0*/  ISETP.GE.AND P1, PT, R0, UR5, PT ;  /* 0x0000000500007c0c */ /* 0x000fe2000bf26270 */
[C---:B------:R-:W-:Y:S01]  /*394c0*/  VIADD R13, R9.reuse, UR4 ;  /* 0x00000004090d7c36 */ /* 0x040fe20008000000 */
[----:B------:R-:W-:Y:S01]  /*394d0*/  ULDC UR5, c[0x0][0x228] ;  /* 0x00008a0000057ab9 */ /* 0x000fe20000000800 */
[----:B------:R-:W-:Y:S01]  /*394e0*/  IMAD.WIDE R6, R9, 0x4, R48 ;  /* 0x0000000409067825 */ /* 0x000fe200078e0230 */
[----:B------:R-:W-:Y:S01]  /*394f0*/  ISETP.LT.AND P0, PT, R247, UR5, !P0 ;  /* 0x00000005f7007c0c */ /* 0x000fe2000c701270 */
[----:B------:R-:W-:Y:S01]  /*39500*/  ULDC UR4, c[0x0][0x248] ;  /* 0x0000920000047ab9 */ /* 0x000fe20000000800 */
[----:B------:R-:W-:Y:S01]  /*39510*/  ULDC UR5, c[0x0][0x228] ;  /* 0x00008a0000057ab9 */ /* 0x000fe20000000800 */
[----:B------:R-:W-:Y:S01]  /*39520*/  IMAD.WIDE R8, R9, 0x4, R2 ;  /* 0x0000000409087825 */ /* 0x000fe200078e0202 */
[----:B------:R-:W-:Y:S03]  /*39530*/  @P3 STG.E desc[UR12][R6.64], R149 ;  /* 0x0000009506003986 */ /* 0x000fe6000c10190c */
[----:B---3--:R-:W-:Y:S01]  /*39540*/  IMAD.WIDE R10, R13, 0x4, R48 ;  /* 0x000000040d0a7825 */ /* 0x008fe200078e0230 */
[----:B------:R3:W-:Y:S01]  /*39550*/  @P5 STG.E desc[UR12][R8.64], R17 ;  /* 0x0000001108005986 */ /* 0x0007e2000c10190c */
[----:B------:R-:W-:Y:S01]  /*39560*/  ISETP.LT.AND P5, PT, R175, UR6, !P1 ;  /* 0x00000006af007c0c */ /* 0x000fe2000cfa1270 */
[----:B------:R-:W-:Y:S01]  /*39570*/  ULDC UR6, c[0x0][0x228] ;  /* 0x00008a0000067ab9 */ /* 0x000fe20000000800 */
[----:B------:R-:W-:Y:S01]  /*39580*/  VIADD R0, R252, 0xf8 ;  /* 0x000000f8fc007836 */ /* 0x000fe20000000000 */
[----:B------:R-:W-:Y:S01]  /*39590*/  ISETP.LT.AND P3, PT, R247, UR7, !P1 ;  /* 0x00000007f7007c0c */ /* 0x000fe2000cf61270 */
[----:B------:R4:W-:Y:S01]  /*395a0*/  @P6 STG.E desc[UR12][R10.64], R190 ;  /* 0x000000be0a006986 */ /* 0x0009e2000c10190c */
[----:B------:R-:W-:Y:S01]  /*395b0*/  ISETP.LT.AND P6, PT, R175, UR8, !P2 ;  /* 0x00000008af007c0c */ /* 0x000fe2000d7c1270 */
[C---:B-1----:R-:W-:Y:S01]  /*395c0*/  IMAD.WIDE R4, R13.reuse, 0x4, R2 ;  /* 0x000000040d047825 */ /* 0x042fe200078e0202 */
[----:B------:R-:W-:Y:S01]  /*395d0*/  ISETP.GE.AND P1, PT, R0, UR11, PT ;  /* 0x0000000b00007c0c */ /* 0x000fe2000bf26270 */
[----:B------:R-:W-:Y:S01]  /*395e0*/  ULDC UR7, c[0x0][0x228] ;  /* 0x00008a0000077ab9 */ /* 0x000fe20000000800 */
[----:B------:R-:W-:Y:S01]  /*395f0*/  ULDC UR8, c[0x0][0x228] ;  /* 0x00008a0000087ab9 */ /* 0x000fe20000000800 */
[----:B---3--:R-:W-:Y:S01]  /*39600*/  VIADD R9, R13, UR4 ;  /* 0x000000040d097c36 */ /* 0x008fe20008000000 */
[----:B------:R-:W-:Y:S01]  /*39610*/  ULDC UR4, c[0x0][0x248] ;  /* 0x0000920000047ab9 */ /* 0x000fe20000000800 */
[----:B------:R-:W-:-:S02]  /*39620*/  VIADD R0, R252, 0xf7 ;  /* 0x000000f7fc007836 */ /* 0x000fc40000000000 */
[C---:B------:R-:W-:Y:S01]  /*39630*/  VIADD R15, R9.reuse, UR4 ;  /* 0x00000004090f7c36 */ /* 0x040fe20008000000 */
[----:B------:R1:W-:Y:S01]  /*39640*/  @P0 STG.E desc[UR12][R4.64], R210 ;  /* 0x000000d204000986 */ /* 0x0003e2000c10190c */
[C---:B------:R-:W-:Y:S01]  /*39650*/  IMAD.WIDE R6, R9.reuse, 0x4, R48 ;  /* 0x0000000409067825 */ /* 0x040fe200078e0230 */
[----:B------:R-:W-:Y:S01]  /*39660*/  ISETP.GE.AND P0, PT, R0, UR9, PT ;  /* 0x0000000900007c0c */ /* 0x000fe2000bf06270 */
[----:B------:R-:W-:Y:S02]  /*39670*/  ULDC UR4, c[0x0][0x248] ;  /* 0x0000920000047ab9 */ /* 0x000fe40000000800 */
[----:B------:R-:W-:Y:S01]  /*39680*/  IMAD.WIDE R8, R9, 0x4, R2 ;  /* 0x0000000409087825 */ /* 0x000fe200078e0202 */
[----:B------:R-:W-:Y:S01]  /*39690*/  ISETP.LT.AND P2, PT, R247, UR5, !P2 ;  /* 0x00000005f7007c0c */ /* 0x000fe2000d741270 */
[----:B------:R-:W-:Y:S02]  /*396a0*/  @P5 STG.E desc[UR12][R6.64], R150 ;  /* 0x0000009606005986 */ /* 0x000fe4000c10190c */
[----:B----4-:R-:W-:Y:S01]  /*396b0*/  IMAD.WIDE R10, R15, 0x4, R48 ;  /* 0x000000040f0a7825 */ /* 0x010fe200078e0230 */
[----:B------:R-:W-:Y:S01]  /*396c0*/  ISETP.LT.AND P5, PT, R175, UR6, !P0 ;  /* 0x00000006af007c0c */ /* 0x000fe2000c7a1270 */
[----:B------:R3:W-:Y:S02]  /*396d0*/  @P3 STG.E desc[UR12][R8.64], R18 ;  /* 0x0000001208003986 */ /* 0x0007e4000c10190c */
        /* <DEDUP_REMOVED lines=10> */
[----:B------:R-:W-:Y:S01]  /*39780*/  VIADD R0, R252, 0xf9 ;  /* 0x000000f9fc007836 */ /* 0x000fe20000000000 */
[----:B------:R-:W-:-:S02]  /*39790*/  ULDC UR7, c[0x0][0x228] ;  /* 0x00008a0000077ab9 */ /* 0x000fc40000000800 */
[C---:B------:R-:W-:Y:S01]  /*397a0*/  IADD3 R13, R9.reuse, UR4, RZ ;  /* 0x00000004090d7c10 */ /* 0x040fe2000fffe0ff */
[C---:B------:R-:W-:Y:S01]  /*397b0*/  IMAD.WIDE R6, R9.reuse, 0x4, R48 ;  /* 0x0000000409067825 */ /* 0x040fe200078e0230 */
[----:B------:R1:W-:Y:S01]  /*397c0*/  @P2 STG.E desc[UR12][R4.64], R211 ;  /* 0x000000d304002986 */ /* 0x0003e2000c10190c */
[----:B------:R-:W-:Y:S01]  /*397d0*/  ISETP.GE.AND P2, PT, R0, UR15, PT ;  /* 0x0000000f00007c0c */ /* 0x000fe2000bf46270 */
[----:B------:R-:W-:Y:S01]  /*397e0*/  ULDC UR4, c[0x0][0x248] ;  /* 0x0000920000047ab9 */ /* 0x000fe20000000800 */
[----:B------:R-:W-:Y:S01]  /*397f0*/  IMAD.WIDE R8, R9, 0x4, R2 ;  /* 0x0000000409087825 */ /* 0x000fe200078e0202 */
[----:B------:R-:W-:-:S03]  /*39800*/  ISETP.LT.AND P1, PT, R247, UR5, !P1 ;  /* 0x00000005f7007c0c */ /* 0x000fc6000cf21270 */
[----:B----4-:R-:W-:Y:S01]  /*39810*/  IMAD.WIDE R10, R13, 0x4, R48 ;  /* 0x000000040d0a7825 */ /* 0x010fe200078e0230 */
[----:B------:R3:W-:Y:S01]  /*39820*/  @P5 STG.E desc[UR12][R6.64], R151 ;  /* 0x0000009706005986 */ /* 0x0007e2000c10190c */
[----:B------:R-:W-:Y:S01]  /*39830*/  ISETP.LT.AND P5, PT, R175, UR6, !P2 ;  /* 0x00000006af007c0c */ /* 0x000fe2000d7a1270 */
[----:B------:R-:W-:Y:S01]  /*39840*/  ULDC UR5, c[0x0][0x248] ;  /* 0x0000920000057ab9 */ /* 0x000fe20000000800 */
[----:B------:R-:W-:Y:S01]  /*39850*/  VIADD R0, R252, 0xfc ;  /* 0x000000fcfc007836 */ /* 0x000fe20000000000 */
[----:B------:R4:W-:Y:S01]  /*39860*/  @P3 STG.E desc[UR12][R8.64], R19 ;  /* 0x0000001308003986 */ /* 0x0009e2000c10190c */
[----:B------:R-:W-:Y:S01]  /*39870*/  ISETP.LT.AND P3, PT, R247, UR7, !P2 ;  /* 0x00000007f7007c0c */ /* 0x000fe2000d761270 */
[----:B------:R-:W-:Y:S01]  /*39880*/  VIADD R15, R13, UR4 ;  /* 0x000000040d0f7c36 */ /* 0x000fe20008000000 */
[----:B------:R-:W-:Y:S01]  /*39890*/  ULDC UR4, c[0x0][0x248] ;  /* 0x0000920000047ab9 */ /* 0x000fe20000000800 */
[----:B------:R2:W-:Y:S01]  /*398a0*/  @P6 STG.E desc[UR12][R10.64], R172 ;  /* 0x000000ac0a006986 */ /* 0x0005e2000c10190c */
[----:B------:R-:W-:Y:S01]  /*398b0*/  ISETP.LT.AND P6, PT, R175, UR7, !P0 ;  /* 0x00000007af007c0c */ /* 0x000fe2000c7c1270 */
[----:B-1----:R-:W-:Y:S01]  /*398c0*/  IMAD.WIDE R4, R13, 0x4, R2 ;  /* 0x000000040d047825 */ /* 0x002fe200078e0202 */
[----:B------:R-:W-:-:S03]  /*398d0*/  ISETP.GE.AND P2, PT, R0, UR19, PT ;  /* 0x0000001300007c0c */ /* 0x000fc6000bf46270 */
[----:B------:R-:W-:Y:S02]  /*398e0*/  VIADD R0, R252, 0xfb ;  /* 0x000000fbfc007836 */ /* 0x000fe40000000000 */
[C---:B------:R-:W-:Y:S01]  /*398f0*/  VIADD R17, R15.reuse, UR4 ;  /* 0x000000040f117c36 */ /* 0x040fe20008000000 */
[----:B------:R1:W-:Y:S01]  /*39900*/  @P1 STG.E desc[UR12][R4.64], R216 ;  /* 0x000000d804001986 */ /* 0x0003e2000c10190c */
[C---:B---3--:R-:W-:Y:S01]  /*39910*/  IMAD.WIDE R6, R15.reuse, 0x4, R48 ;  /* 0x000000040f067825 */ /* 0x048fe200078e0230 */
[----:B------:R-:W-:Y:S01]  /*39920*/  ISETP.GE.AND P1, PT, R0, UR21, PT ;  /* 0x0000001500007c0c */ /* 0x000fe2000bf26270 */
[----:B------:R-:W-:Y:S02]  /*39930*/  ULDC UR4, c[0x0][0x248] ;  /* 0x0000920000047ab9 */ /* 0x000fe40000000800 */
[----:B----4-:R-:W-:Y:S01]  /*39940*/  IMAD.WIDE R8, R15, 0x4, R2 ;  /* 0x000000040f087825 */ /* 0x010fe200078e0202 */
[----:B------:R-:W-:-:S03]  /*39950*/  ISETP.LT.AND P0, PT, R247, UR7, !P0 ;  /* 0x00000007f7007c0c */ /* 0x000fc6000c701270 */
[----:B--2---:R-:W-:Y:S01]  /*39960*/  IMAD.WIDE R10, R17, 0x4, R48 ;  /* 0x00000004110a7825 */ /* 0x004fe200078e0230 */
[----:B------:R2:W-:Y:S01]  /*39970*/  @P5 STG.E desc[UR12][R6.64], R212 ;  /* 0x000000d406005986 */ /* 0x0005e2000c10190c */
[----:B------:R-:W-:Y:S02]  /*39980*/  ISETP.LT.AND P5, PT, R175, UR7, !P1 ;  /* 0x00000007af007c0c */ /* 0x000fe4000cfa1270 */
[----:B------:R-:W-:Y:S01]  /*39990*/  IADD3 R13, R17, UR4, RZ ;  /* 0x00000004110d7c10 */ /* 0x000fe2000fffe0ff */
[----:B------:R3:W-:Y:S01]  /*399a0*/  @P3 STG.E desc[UR12][R8.64], R20 ;  /* 0x0000001408003986 */ /* 0x0007e2000c10190c */
[----:B------:R-:W-:Y:S01]  /*399b0*/  ISETP.LT.AND P3, PT, R247, UR7, !P1 ;  /* 0x00000007f7007c0c */ /* 0x000fe2000cf61270 */
[----:B------:R-:W-:Y:S02]  /*399c0*/  ULDC UR4, c[0x0][0x248] ;  /* 0x0000920000047ab9 */ /* 0x000fe40000000800 */
[----:B------:R4:W-:Y:S01]  /*399d0*/  @P6 STG.E desc[UR12][R10.64], R173 ;  /* 0x000000ad0a006986 */ /* 0x0009e2000c10190c */
[----:B------:R-:W-:Y:S01]  /*399e0*/  ISETP.LT.AND P6, PT, R175, UR7, !P2 ;  /* 0x00000007af007c0c */ /* 0x000fe2000d7c1270 */
[----:B------:R-:W-:-:S02]  /*399f0*/  VIADD R0, R252, 0xfd ;  /* 0x000000fdfc007836 */ /* 0x000fc40000000000 */
[----:B------:R-:W-:Y:S02]  /*39a00*/  VIADD R15, R13, UR4 ;  /* 0x000000040d0f7c36 */ /* 0x000fe40008000000 */
[----:B-1----:R-:W-:-:S04]  /*39a10*/  IMAD.WIDE R4, R17, 0x4, R2 ;  /* 0x0000000411047825 */ /* 0x002fc800078e0202 */
[----:B------:R-:W-:Y:S02]  /*39a20*/  VIADD R252, R252, 0xff ;  /* 0x000000fffcfc7836 */ /* 0x000fe40000000000 */
[C---:B--2---:R-:W-:Y:S01]  /*39a30*/  IMAD.WIDE R6, R13.reuse, 0x4, R48 ;  /* 0x000000040d067825 */ /* 0x044fe200078e0230 */
[----:B------:R1:W-:Y:S03]  /*39a40*/  @P0 STG.E desc[UR12][R4.64], R217 ;  /* 0x000000d904000986 */ /* 0x0003e6000c10190c */
[----:B---3--:R-:W-:Y:S01]  /*39a50*/  IMAD.WIDE R8, R13, 0x4, R2 ;  /* 0x000000040d087825 */ /* 0x008fe200078e0202 */
[----:B------:R-:W-:Y:S01]  /*39a60*/  ISETP.GE.AND P1, PT, R0, UR23, PT ;  /* 0x0000001700007c0c */ /* 0x000fe2000bf26270 */
[----:B------:R-:W-:Y:S02]  /*39a70*/  ULDC UR4, c[0x0][0x248] ;  /* 0x0000920000047ab9 */ /* 0x000fe40000000800 */
[----:B----4-:R-:W-:Y:S01]  /*39a80*/  IMAD.WIDE R10, R15, 0x4, R48 ;  /* 0x000000040f0a7825 */ /* 0x010fe200078e0230 */
[----:B------:R-:W-:Y:S01]  /*39a90*/  ISETP.GE.AND P0, PT, R252, UR27, PT ;  /* 0x0000001bfc007c0c */ /* 0x000fe2000bf06270 */
[----:B------:R2:W-:Y:S01]  /*39aa0*/  @P5 STG.E desc[UR12][R6.64], R213 ;  /* 0x000000d506005986 */ /* 0x0005e2000c10190c */
[----:B------:R-:W-:-:S03]  /*39ab0*/  ISETP.LT.AND P5, PT, R175, UR7, !P4 ;  /* 0x00000007af007c0c */ /* 0x000fc6000e7a1270 */
[----:B------:R3:W-:Y:S01]  /*39ac0*/  @P3 STG.E desc[UR12][R8.64], R21 ;  /* 0x0000001508003986 */ /* 0x0007e2000c10190c */
[----:B------:R-:W-:-:S03]  /*39ad0*/  ISETP.LT.AND P3, PT, R175, UR7, !P0 ;  /* 0x00000007af007c0c */ /* 0x000fc6000c761270 */
[----:B------:R4:W-:Y:S01]  /*39ae0*/  @P6 STG.E desc[UR12][R10.64], R174 ;  /* 0x000000ae0a006986 */ /* 0x0009e2000c10190c */
[----:B------:R-:W-:-:S03]  /*39af0*/  ISETP.LT.AND P6, PT, R175, UR7, !P1 ;  /* 0x00000007af007c0c */ /* 0x000fc6000cfc1270 */
[----:B------:R-:W4:Y:S01]  /*39b00*/  LDL.LU R175, [R1+0xf9c] ;  /* 0x000f9c0001af7983 */ /* 0x000f220000300800 */
[----:B------:R-:W-:Y:S01]  /*39b10*/  ISETP.LT.AND P2, PT, R247, UR7, !P2 ;  /* 0x00000007f7007c0c */ /* 0x000fe2000d741270 */
[----:B------:R-:W-:Y:S01]  /*39b20*/  VIADD R13, R15, UR4 ;  /* 0x000000040f0d7c36 */ /* 0x000fe20008000000 */
[----:B------:R-:W-:Y:S01]  /*39b30*/  ISETP.LT.AND P1, PT, R247, UR7, !P1 ;  /* 0x00000007f7007c0c */ /* 0x000fe2000cf21270 */
[----:B-1----:R-:W-:Y:S01]  /*39b40*/  IMAD.WIDE R4, R15, 0x4, R2 ;  /* 0x000000040f047825 */ /* 0x002fe200078e0202 */
[----:B------:R-:W-:Y:S01]  /*39b50*/  ISETP.LT.AND P4, PT, R247, UR7, !P4 ;  /* 0x00000007f7007c0c */ /* 0x000fe2000e781270 */
[----:B------:R-:W-:Y:S02]  /*39b60*/  ULDC UR4, c[0x0][0x248] ;  /* 0x0000920000047ab9 */ /* 0x000fe40000000800 */
[C---:B------:R-:W-:Y:S02]  /*39b70*/  VIADD R17, R13.reuse, UR5 ;  /* 0x000000050d117c36 */ /* 0x040fe40008000000 */
[----:B--2---:R-:W-:-:S04]  /*39b80*/  IMAD.WIDE R6, R13, 0x4, R48 ;  /* 0x000000040d067825 */ /* 0x004fc800078e0230 */
[----:B---3--:R-:W-:Y:S01]  /*39b90*/  IMAD.WIDE R8, R13, 0x4, R2 ;  /* 0x000000040d087825 */ /* 0x008fe200078e0202 */
[----:B------:R1:W-:Y:S03]  /*39ba0*/  @P2 STG.E desc[UR12][R4.64], R218 ;  /* 0x000000da04002986 */ /* 0x0003e6000c10190c */
[C---:B----4-:R-:W-:Y:S01]  /*39bb0*/  IMAD.WIDE R10, R17.reuse, 0x4, R48 ;  /* 0x00000004110a7825 */ /* 0x050fe200078e0230 */
[----:B------:R1:W-:Y:S03]  /*39bc0*/  @P6 STG.E desc[UR12][R6.64], R214 ;  /* 0x000000d606006986 */ /* 0x0003e6000c10190c */
[C---:B------:R-:W-:Y:S01]  /*39bd0*/  IMAD.WIDE R12, R17.reuse, 0x4, R2 ;  /* 0x00000004110c7825 */ /* 0x040fe200078e0202 */
[----:B------:R1:W-:Y:S03]  /*39be0*/  @P1 STG.E desc[UR12][R8.64], R22 ;  /* 0x0000001608001986 */ /* 0x0003e6000c10190c */
[----:B------:R-:W-:Y:S01]  /*39bf0*/  VIADD R15, R17, UR4 ;  /* 0x00000004110f7c36 */ /* 0x000fe20008000000 */
[----:B------:R-:W-:-:S03]  /*39c00*/  ISETP.LT.AND P0, PT, R247, UR7, !P0 ;  /* 0x00000007f7007c0c */ /* 0x000fc6000c701270 */
[----:B------:R-:W-:-:S04]  /*39c10*/  IMAD.WIDE R48, R15, 0x4, R48 ;  /* 0x000000040f307825 */ /* 0x000fc800078e0230 */
[----:B------:R-:W-:Y:S01]  /*39c20*/  IMAD.WIDE R2, R15, 0x4, R2 ;  /* 0x000000040f027825 */ /* 0x000fe200078e0202 */
[----:B------:R1:W-:Y:S04]  /*39c30*/  @P5 STG.E desc[UR12][R10.64], R175 ;  /* 0x000000af0a005986 */ /* 0x0003e8000c10190c */
[----:B------:R1:W-:Y:S04]  /*39c40*/  @P4 STG.E desc[UR12][R12.64], R219 ;  /* 0x000000db0c004986 */ /* 0x0003e8000c10190c */
[----:B------:R1:W-:Y:S01]  /*39c50*/  @P3 STG.E desc[UR12][R48.64], R215 ;  /* 0x000000d730003986 */ /* 0x0003e2000c10190c */
[----:B------:R-:W-:Y:S05]  /*39c60*/  @!P0 EXIT ;  /* 0x000000000000894d */ /* 0x000fea0003800000 */
[----:B------:R-:W-:Y:S01]  /*39c70*/  STG.E desc[UR12][R2.64], R23 ;  /* 0x0000001702007986 */ /* 0x000fe2000c10190c */
[----:B------:R-:W-:Y:S05]  /*39c80*/  EXIT ;  /* 0x000000000000794d */ /* 0x000fea0003800000 */
.L_x_3:
[----:B------:R-:W-:-:S00]  /*39c90*/  BRA `(.L_x_3) ;  /* 0xfffffffc00fc7947 */ /* 0x000fc0000383ffff */
[----:B------:R-:W-:-:S00]  /*39ca0*/  NOP ;  /* 0x0000000000007918 */ /* 0x000fc00000000000 */
        /* <DEDUP_REMOVED lines=13> */
.L_x_4:


//--------------------- .nv.shared.matmul_kernel  --------------------------
	.section	.nv.shared.matmul_kernel,"aw",@nobits
	.sectionflags	@""
	.align	16
	.zero		1024


//--------------------- .nv.shared.reserved.0     --------------------------
	.section	.nv.shared.reserved.0,"aw",@nobits
	.weak		__nv_reservedSMEM_offset_0_alias
	.size		__nv_reservedSMEM_offset_0_alias, 0, 0
	.other		__nv_reservedSMEM_offset_0_alias,@"STO_CUDA_RESERVED_SHARED STV_DEFAULT"
__nv_reservedSMEM_offset_0_alias:
	.zero		0


//--------------------- .nv.constant0.matmul_kernel --------------------------
	.section	.nv.constant0.matmul_kernel,"a",@progbits
	.sectionflags	@""
	.align	4
.nv.constant0.matmul_kernel:
	.zero		608


//--------------------- SYMBOLS --------------------------

	.type		.nv.reservedSmem.offset0,@object
	.size		.nv.reservedSmem.offset0,0x4
